def attn_fwd(
    Q,
    K,
    V,
    Out,
    Lse,
    sm_scale,
    stride_qz,
    stride_qh,
    stride_qm,
    stride_qk,
    stride_kz,
    stride_kh,
    stride_kn,
    stride_kk,
    stride_vz,
    stride_vh,
    stride_vn,
    stride_vk,
    stride_oz,
    stride_oh,
    stride_om,
    stride_ok,
    seqlen_q,
    seqlen_k,
    BLOCK_M: tl.constexpr,
    BLOCK_N: tl.constexpr,
    HEAD_DIM: tl.constexpr,
    CAUSAL: tl.constexpr,
):
    start_m = tl.program_id(0)
    off_hz = tl.program_id(1)
    q_off = off_hz * stride_qh
    k_off = off_hz * stride_kh
    v_off = off_hz * stride_vh
    offs_m = start_m * BLOCK_M + tl.arange(0, BLOCK_M)
    offs_d = tl.arange(0, HEAD_DIM)
    offs_n = tl.arange(0, BLOCK_N)
    q_ptrs = Q + q_off + offs_m[:, None] * stride_qm + offs_d[None, :] * stride_qk
    k_ptrs = K + k_off + offs_d[:, None] * stride_kk + offs_n[None, :] * stride_kn
    v_ptrs = V + v_off + offs_n[:, None] * stride_vn + offs_d[None, :] * stride_vk
    m_i = tl.full([BLOCK_M], float("-inf"), dtype=tl.float32)
    l_i = tl.zeros([BLOCK_M], dtype=tl.float32) + 1.0
    acc = tl.zeros([BLOCK_M, HEAD_DIM], dtype=tl.float32)
    q = tl.load(q_ptrs)
    acc, l_i, m_i = _attn_fwd_inner(
        acc,
        l_i,
        m_i,
        q,
        k_ptrs,
        v_ptrs,
        sm_scale,
        stride_kn,
        stride_vn,
        start_m,
        seqlen_k,
        BLOCK_M,
        BLOCK_N,
        HEAD_DIM,
        CAUSAL,
    )
    acc = acc / l_i[:, None]
    lse = m_i + tl.math.log2(l_i) / 1.4426950408889634
    o_ptrs = (
        Out
        + off_hz * stride_oh
        + offs_m[:, None] * stride_om
        + offs_d[None, :] * stride_ok
    )
    tl.store(o_ptrs, acc.to(Out.dtype.element_ty))
    tl.store(Lse + off_hz * seqlen_q + offs_m, lse)

# config = {"BLOCK_M": 256, "BLOCK_N": 32, "HEAD_DIM": 256, "arch": "sm_90", "causal": false, "dtype": "bf16", "num_stages": 2, "num_warps": 8}
# arch = sm_90


// ===== COMPILED SASS (sm_90a) =====

	.target	sm_90a

	.elftype	@"ET_EXEC"


//--------------------- .note.nv.tkinfo           --------------------------
	.section	.note.nv.tkinfo,"",@"SHT_NOTE"
	.sectionflags	@"SHF_NOTE_NV_TKINFO"
	.tkinfo
        /*0018*/ 	.word	0x00000002
        /*0030*/ 	.string	""
        /*0030*/ 	.string	"ptxas"
        /*0030*/ 	.string	"Cuda compilation tools, release 13.0, V13.0.88"
        /*0030*/ 	.string	"Build cuda_13.0.r13.0/compiler.36424714_0"
        /*0030*/ 	.string	"-v  -suppress-debug-info  -lineinfo  -arch sm_90a "



//--------------------- .note.nv.cuinfo           --------------------------
	.section	.note.nv.cuinfo,"",@"SHT_NOTE"
	.sectionflags	@"SHF_NOTE_NV_CUINFO"
        /*0018*/ 	.short	0x0002
        /*001a*/ 	.short	0x005a
        /*001c*/ 	.short	0x0082
	.zero		2


//--------------------- .nv.info                  --------------------------
	.section	.nv.info,"",@"SHT_CUDA_INFO"
	.align	4


	//----- nvinfo : EIATTR_REGCOUNT
	.align		4
        /*0000*/ 	.byte	0x04, 0x2f
        /*0002*/ 	.short	(.L_2 - .L_1)
	.align		4
.L_1:
        /*0004*/ 	.word	index@(attn_fwd)
        /*0008*/ 	.word	0x000000ff


	//----- nvinfo : EIATTR_FRAME_SIZE
	.align		4
.L_2:
        /*000c*/ 	.byte	0x04, 0x11
        /*000e*/ 	.short	(.L_4 - .L_3)
	.align		4
.L_3:
        /*0010*/ 	.word	index@(attn_fwd)
        /*0014*/ 	.word	0x000005a0


	//----- nvinfo : EIATTR_MIN_STACK_SIZE
	.align		4
.L_4:
        /*0018*/ 	.byte	0x04, 0x12
        /*001a*/ 	.short	(.L_6 - .L_5)
	.align		4
.L_5:
        /*001c*/ 	.word	index@(attn_fwd)
        /*0020*/ 	.word	0x000005a0
.L_6:


//--------------------- .nv.compat                --------------------------
	.section	.nv.compat,"",@"SHT_CUDA_COMPAT_INFO"
	.align	4
        /*0000*/ 	.byte	0x02, 0x09, 0x01, 0x00, 0x02, 0x02, 0x04, 0x00, 0x02, 0x05, 0x05, 0x00, 0x03, 0x07, 0x01, 0x01
        /*0010*/ 	.byte	0x02, 0x03, 0x00, 0x00, 0x02, 0x06, 0x01, 0x00, 0x04, 0x0b, 0x08, 0x00, 0x00, 0x00, 0x00, 0x00
        /*0020*/ 	.byte	0x00, 0x00, 0x00, 0x00


//--------------------- .nv.info.attn_fwd         --------------------------
	.section	.nv.info.attn_fwd,"",@"SHT_CUDA_INFO"
	.sectionflags	@""
	.align	4


	//----- nvinfo : EIATTR_CUDA_API_VERSION
	.align		4
        /*0000*/ 	.byte	0x04, 0x37
        /*0002*/ 	.short	(.L_8 - .L_7)
.L_7:
        /*0004*/ 	.word	0x00000082


	//----- nvinfo : EIATTR_KPARAM_INFO
	.align		4
.L_8:
        /*0008*/ 	.byte	0x04, 0x17
        /*000a*/ 	.short	(.L_10 - .L_9)
.L_9:
        /*000c*/ 	.word	0x00000000
        /*0010*/ 	.short	0x0019
        /*0012*/ 	.short	0x0080
        /*0014*/ 	.byte	0x00, 0xf4, 0x21, 0x00


	//----- nvinfo : EIATTR_KPARAM_INFO
	.align		4
.L_10:
        /*0018*/ 	.byte	0x04, 0x17
        /*001a*/ 	.short	(.L_12 - .L_11)
.L_11:
        /*001c*/ 	.word	0x00000000
        /*0020*/ 	.short	0x0018
        /*0022*/ 	.short	0x0078
        /*0024*/ 	.byte	0x00, 0xf4, 0x21, 0x00


	//----- nvinfo : EIATTR_KPARAM_INFO
	.align		4
.L_12:
        /*0028*/ 	.byte	0x04, 0x17
        /*002a*/ 	.short	(.L_14 - .L_13)
.L_13:
        /*002c*/ 	.word	0x00000000
        /*0030*/ 	.short	0x0017
        /*0032*/ 	.short	0x0070
        /*0034*/ 	.byte	0x00, 0xf0, 0x11, 0x00


	//----- nvinfo : EIATTR_KPARAM_INFO
	.align		4
.L_14:
        /*0038*/ 	.byte	0x04, 0x17
        /*003a*/ 	.short	(.L_16 - .L_15)
.L_15:
        /*003c*/ 	.word	0x00000000
        /*0040*/ 	.short	0x0016
        /*0042*/ 	.short	0x006c
        /*0044*/ 	.byte	0x00, 0xf0, 0x11, 0x00


	//----- nvinfo : EIATTR_KPARAM_INFO
	.align		4
.L_16:
        /*0048*/ 	.byte	0x04, 0x17
        /*004a*/ 	.short	(.L_18 - .L_17)
.L_17:
        /*004c*/ 	.word	0x00000000
        /*0050*/ 	.short	0x0015
        /*0052*/ 	.short	0x0068
        /*0054*/ 	.byte	0x00, 0xf0, 0x11, 0x00


	//----- nvinfo : EIATTR_KPARAM_INFO
	.align		4
.L_18:
        /*0058*/ 	.byte	0x04, 0x17
        /*005a*/ 	.short	(.L_20 - .L_19)
.L_19:
        /*005c*/ 	.word	0x00000000
        /*0060*/ 	.short	0x0014
        /*0062*/ 	.short	0x0064
        /*0064*/ 	.byte	0x00, 0xf0, 0x11, 0x00


	//----- nvinfo : EIATTR_KPARAM_INFO
	.align		4
.L_20:
        /*0068*/ 	.byte	0x04, 0x17
        /*006a*/ 	.short	(.L_22 - .L_21)
.L_21:
        /*006c*/ 	.word	0x00000000
        /*0070*/ 	.short	0x0013
        /*0072*/ 	.short	0x0060
        /*0074*/ 	.byte	0x00, 0xf0, 0x11, 0x00


	//----- nvinfo : EIATTR_KPARAM_INFO
	.align		4
.L_22:
        /*0078*/ 	.byte	0x04, 0x17
        /*007a*/ 	.short	(.L_24 - .L_23)
.L_23:
        /*007c*/ 	.word	0x00000000
        /*0080*/ 	.short	0x0012
        /*0082*/ 	.short	0x005c
        /*0084*/ 	.byte	0x00, 0xf0, 0x11, 0x00


	//----- nvinfo : EIATTR_KPARAM_INFO
	.align		4
.L_24:
        /*0088*/ 	.byte	0x04, 0x17
        /*008a*/ 	.short	(.L_26 - .L_25)
.L_25:
        /*008c*/ 	.word	0x00000000
        /*0090*/ 	.short	0x0011
        /*0092*/ 	.short	0x0058
        /*0094*/ 	.byte	0x00, 0xf0, 0x11, 0x00


	//----- nvinfo : EIATTR_KPARAM_INFO
	.align		4
.L_26:
        /*0098*/ 	.byte	0x04, 0x17
        /*009a*/ 	.short	(.L_28 - .L_27)
.L_27:
        /*009c*/ 	.word	0x00000000
        /*00a0*/ 	.short	0x0010
        /*00a2*/ 	.short	0x0054
        /*00a4*/ 	.byte	0x00, 0xf0, 0x11, 0x00


	//----- nvinfo : EIATTR_KPARAM_INFO
	.align		4
.L_28:
        /*00a8*/ 	.byte	0x04, 0x17
        /*00aa*/ 	.short	(.L_30 - .L_29)
.L_29:
        /*00ac*/ 	.word	0x00000000
        /*00b0*/ 	.short	0x000f
        /*00b2*/ 	.short	0x0050
        /*00b4*/ 	.byte	0x00, 0xf0, 0x11, 0x00


	//----- nvinfo : EIATTR_KPARAM_INFO
	.align		4
.L_30:
        /*00b8*/ 	.byte	0x04, 0x17
        /*00ba*/ 	.short	(.L_32 - .L_31)
.L_31:
        /*00bc*/ 	.word	0x00000000
        /*00c0*/ 	.short	0x000e
        /*00c2*/ 	.short	0x004c
        /*00c4*/ 	.byte	0x00, 0xf0, 0x11, 0x00


	//----- nvinfo : EIATTR_KPARAM_INFO
	.align		4
.L_32:
        /*00c8*/ 	.byte	0x04, 0x17
        /*00ca*/ 	.short	(.L_34 - .L_33)
.L_33:
        /*00cc*/ 	.word	0x00000000
        /*00d0*/ 	.short	0x000d
        /*00d2*/ 	.short	0x0048
        /*00d4*/ 	.byte	0x00, 0xf0, 0x11, 0x00


	//----- nvinfo : EIATTR_KPARAM_INFO
	.align		4
.L_34:
        /*00d8*/ 	.byte	0x04, 0x17
        /*00da*/ 	.short	(.L_36 - .L_35)
.L_35:
        /*00dc*/ 	.word	0x00000000
        /*00e0*/ 	.short	0x000c
        /*00e2*/ 	.short	0x0044
        /*00e4*/ 	.byte	0x00, 0xf0, 0x11, 0x00


	//----- nvinfo : EIATTR_KPARAM_INFO
	.align		4
.L_36:
        /*00e8*/ 	.byte	0x04, 0x17
        /*00ea*/ 	.short	(.L_38 - .L_37)
.L_37:
        /*00ec*/ 	.word	0x00000000
        /*00f0*/ 	.short	0x000b
        /*00f2*/ 	.short	0x0040
        /*00f4*/ 	.byte	0x00, 0xf0, 0x11, 0x00


	//----- nvinfo : EIATTR_KPARAM_INFO
	.align		4
.L_38:
        /*00f8*/ 	.byte	0x04, 0x17
        /*00fa*/ 	.short	(.L_40 - .L_39)
.L_39:
        /*00fc*/ 	.word	0x00000000
        /*0100*/ 	.short	0x000a
        /*0102*/ 	.short	0x003c
        /*0104*/ 	.byte	0x00, 0xf0, 0x11, 0x00


	//----- nvinfo : EIATTR_KPARAM_INFO
	.align		4
.L_40:
        /*0108*/ 	.byte	0x04, 0x17
        /*010a*/ 	.short	(.L_42 - .L_41)
.L_41:
        /*010c*/ 	.word	0x00000000
        /*0110*/ 	.short	0x0009
        /*0112*/ 	.short	0x0038
        /*0114*/ 	.byte	0x00, 0xf0, 0x11, 0x00


	//----- nvinfo : EIATTR_KPARAM_INFO
	.align		4
.L_42:
        /*0118*/ 	.byte	0x04, 0x17
        /*011a*/ 	.short	(.L_44 - .L_43)
.L_43:
        /*011c*/ 	.word	0x00000000
        /*0120*/ 	.short	0x0008
        /*0122*/ 	.short	0x0034
        /*0124*/ 	.byte	0x00, 0xf0, 0x11, 0x00


	//----- nvinfo : EIATTR_KPARAM_INFO
	.align		4
.L_44:
        /*0128*/ 	.byte	0x04, 0x17
        /*012a*/ 	.short	(.L_46 - .L_45)
.L_45:
        /*012c*/ 	.word	0x00000000
        /*0130*/ 	.short	0x0007
        /*0132*/ 	.short	0x0030
        /*0134*/ 	.byte	0x00, 0xf0, 0x11, 0x00


	//----- nvinfo : EIATTR_KPARAM_INFO
	.align		4
.L_46:
        /*0138*/ 	.byte	0x04, 0x17
        /*013a*/ 	.short	(.L_48 - .L_47)
.L_47:
        /*013c*/ 	.word	0x00000000
        /*0140*/ 	.short	0x0006
        /*0142*/ 	.short	0x002c
        /*0144*/ 	.byte	0x00, 0xf0, 0x11, 0x00


	//----- nvinfo : EIATTR_KPARAM_INFO
	.align		4
.L_48:
        /*0148*/ 	.byte	0x04, 0x17
        /*014a*/ 	.short	(.L_50 - .L_49)
.L_49:
        /*014c*/ 	.word	0x00000000
        /*0150*/ 	.short	0x0005
        /*0152*/ 	.short	0x0028
        /*0154*/ 	.byte	0x00, 0xf0, 0x11, 0x00


	//----- nvinfo : EIATTR_KPARAM_INFO
	.align		4
.L_50:
        /*0158*/ 	.byte	0x04, 0x17
        /*015a*/ 	.short	(.L_52 - .L_51)
.L_51:
        /*015c*/ 	.word	0x00000000
        /*0160*/ 	.short	0x0004
        /*0162*/ 	.short	0x0020
        /*0164*/ 	.byte	0x00, 0xf4, 0x21, 0x00


	//----- nvinfo : EIATTR_KPARAM_INFO
	.align		4
.L_52:
        /*0168*/ 	.byte	0x04, 0x17
        /*016a*/ 	.short	(.L_54 - .L_53)
.L_53:
        /*016c*/ 	.word	0x00000000
        /*0170*/ 	.short	0x0003
        /*0172*/ 	.short	0x0018
        /*0174*/ 	.byte	0x00, 0xf4, 0x21, 0x00


	//----- nvinfo : EIATTR_KPARAM_INFO
	.align		4
.L_54:
        /*0178*/ 	.byte	0x04, 0x17
        /*017a*/ 	.short	(.L_56 - .L_55)
.L_55:
        /*017c*/ 	.word	0x00000000
        /*0180*/ 	.short	0x0002
        /*0182*/ 	.short	0x0010
        /*0184*/ 	.byte	0x00, 0xf4, 0x21, 0x00


	//----- nvinfo : EIATTR_KPARAM_INFO
	.align		4
.L_56:
        /*0188*/ 	.byte	0x04, 0x17
        /*018a*/ 	.short	(.L_58 - .L_57)
.L_57:
        /*018c*/ 	.word	0x00000000
        /*0190*/ 	.short	0x0001
        /*0192*/ 	.short	0x0008
        /*0194*/ 	.byte	0x00, 0xf4, 0x21, 0x00


	//----- nvinfo : EIATTR_KPARAM_INFO
	.align		4
.L_58:
        /*0198*/ 	.byte	0x04, 0x17
        /*019a*/ 	.short	(.L_60 - .L_59)
.L_59:
        /*019c*/ 	.word	0x00000000
        /*01a0*/ 	.short	0x0000
        /*01a2*/ 	.short	0x0000
        /*01a4*/ 	.byte	0x00, 0xf4, 0x21, 0x00


	//----- nvinfo : EIATTR_SPARSE_MMA_MASK
	.align		4
.L_60:
        /*01a8*/ 	.byte	0x03, 0x50
        /*01aa*/ 	.short	0x0000


	//----- nvinfo : EIATTR_MAXREG_COUNT
	.align		4
        /*01ac*/ 	.byte	0x03, 0x1b
        /*01ae*/ 	.short	0x00ff


	//----- nvinfo : EIATTR_NUM_BARRIERS
	.align		4
        /*01b0*/ 	.byte	0x02, 0x4c
        /*01b2*/ 	.byte	0x01
	.zero		1


	//----- nvinfo : EIATTR_ANNOTATIONS
	.align		4
        /*01b4*/ 	.byte	0x04, 0x55
        /*01b6*/ 	.short	(.L_62 - .L_61)


	//   ....[0]....
.L_61:
        /*01b8*/ 	.word	0x00000001
        /*01bc*/ 	.byte	0xe0, 0x00, 0x00, 0x00, 0x01, 0x00, 0x00, 0x00, 0x80, 0x5e, 0x00, 0x00, 0x01, 0x00, 0x00, 0x00
        /* <DEDUP_REMOVED lines=380> */
        /*198c*/ 	.byte	0xe0, 0x41, 0x01, 0x00, 0x01, 0x00, 0x00, 0x00, 0x40, 0x42, 0x01, 0x00


	//----- nvinfo : EIATTR_MERCURY_ISA_VERSION
	.align		4
.L_62:
        /*1998*/ 	.byte	0x03, 0x5f
        /*199a*/ 	.short	0x0101


	//----- nvinfo : EIATTR_COOP_GROUP_MASK_REGIDS
	.align		4
        /*199c*/ 	.byte	0x04, 0x29
        /*199e*/ 	.short	(.L_64 - .L_63)


	//   ....[0]....
.L_63:
        /*19a0*/ 	.word	0xffffffff


	//   ....[1]....
        /*19a4*/ 	.word	0xffffffff


	//   ....[2]....
        /*19a8*/ 	.word	0xffffffff


	//   ....[3]....
        /*19ac*/ 	.word	0xffffffff


	//   ....[4]....
        /*19b0*/ 	.word	0xffffffff


	//   ....[5]....
        /*19b4*/ 	.word	0xffffffff


	//   ....[6]....
        /*19b8*/ 	.word	0xffffffff


	//   ....[7]....
        /*19bc*/ 	.word	0xffffffff


	//   ....[8]....
        /*19c0*/ 	.word	0xffffffff


	//   ....[9]....
        /*19c4*/ 	.word	0xffffffff


	//   ....[10]....
        /*19c8*/ 	.word	0xffffffff


	//   ....[11]....
        /*19cc*/ 	.word	0xffffffff


	//   ....[12]....
        /*19d0*/ 	.word	0xffffffff


	//   ....[13]....
        /*19d4*/ 	.word	0xffffffff


	//   ....[14]....
        /*19d8*/ 	.word	0xffffffff


	//   ....[15]....
        /*19dc*/ 	.word	0xffffffff


	//----- nvinfo : EIATTR_COOP_GROUP_INSTR_OFFSETS
	.align		4
.L_64:
        /*19e0*/ 	.byte	0x04, 0x28
        /*19e2*/ 	.short	(.L_66 - .L_65)


	//   ....[0]....
.L_65:
        /*19e4*/ 	.word	0x0000b2f0


	//   ....[1]....
        /*19e8*/ 	.word	0x0000b3c0


	//   ....[2]....
        /*19ec*/ 	.word	0x0000b3d0


	//   ....[3]....
        /*19f0*/ 	.word	0x0000b400


	//   ....[4]....
        /*19f4*/ 	.word	0x0000c2a0


	//   ....[5]....
        /*19f8*/ 	.word	0x0000c2b0


	//   ....[6]....
        /*19fc*/ 	.word	0x0000c2e0


	//   ....[7]....
        /*1a00*/ 	.word	0x0000c2f0


	//   ....[8]....
        /*1a04*/ 	.word	0x0000db20


	//   ....[9]....
        /*1a08*/ 	.word	0x0000dbe0


	//   ....[10]....
        /*1a0c*/ 	.word	0x0000dbf0


	//   ....[11]....
        /*1a10*/ 	.word	0x0000dc00


	//   ....[12]....
        /*1a14*/ 	.word	0x0000dc50


	//   ....[13]....
        /*1a18*/ 	.word	0x0000dc60


	//   ....[14]....
        /*1a1c*/ 	.word	0x0000dc70


	//   ....[15]....
        /*1a20*/ 	.word	0x0000dc80


	//----- nvinfo : EIATTR_EXIT_INSTR_OFFSETS
	.align		4
.L_66:
        /*1a24*/ 	.byte	0x04, 0x1c
        /*1a26*/ 	.short	(.L_68 - .L_67)


	//   ....[0]....
.L_67:
        /*1a28*/ 	.word	0x0001afa0


	//----- nvinfo : EIATTR_REQNTID
	.align		4
.L_68:
        /*1a2c*/ 	.byte	0x04, 0x10
        /*1a2e*/ 	.short	(.L_70 - .L_69)
.L_69:
        /*1a30*/ 	.word	0x00000100
        /*1a34*/ 	.word	0x00000001
        /*1a38*/ 	.word	0x00000001


	//----- nvinfo : EIATTR_CBANK_PARAM_SIZE
	.align		4
.L_70:
        /*1a3c*/ 	.byte	0x03, 0x19
        /*1a3e*/ 	.short	0x0088


	//----- nvinfo : EIATTR_PARAM_CBANK
	.align		4
        /*1a40*/ 	.byte	0x04, 0x0a
        /*1a42*/ 	.short	(.L_72 - .L_71)
	.align		4
.L_71:
        /*1a44*/ 	.word	index@(.nv.constant0.attn_fwd)
        /*1a48*/ 	.short	0x0210
        /*1a4a*/ 	.short	0x0088


	//----- nvinfo : EIATTR_SW_WAR
	.align		4
.L_72:
        /*1a4c*/ 	.byte	0x04, 0x36
        /*1a4e*/ 	.short	(.L_74 - .L_73)
.L_73:
        /*1a50*/ 	.word	0x00000008
.L_74:


//--------------------- .nv.callgraph             --------------------------
	.section	.nv.callgraph,"",@"SHT_CUDA_CALLGRAPH"
	.align	4
	.sectionentsize	8
	.align		4
        /*0000*/ 	.word	0x00000000
	.align		4
        /*0004*/ 	.word	0xffffffff
	.align		4
        /*0008*/ 	.word	0x00000000
	.align		4
        /*000c*/ 	.word	0xfffffffe
	.align		4
        /*0010*/ 	.word	0x00000000
	.align		4
        /*0014*/ 	.word	0xfffffffd
	.align		4
        /*0018*/ 	.word	0x00000000
	.align		4
        /*001c*/ 	.word	0xfffffffc


//--------------------- .nv.constant4             --------------------------
	.section	.nv.constant4,"a",@progbits
	.align	8
	.align		8
.nv.constant4:
        /*0000*/ 	.dword	_$_str


//--------------------- .text.attn_fwd            --------------------------
	.section	.text.attn_fwd,"ax",@progbits
	.align	128
        .global         attn_fwd
        .type           attn_fwd,@function
        .size           attn_fwd,(.L_x_3 - attn_fwd)
        .other          attn_fwd,@"STO_CUDA_ENTRY STV_DEFAULT"
attn_fwd:
.text.attn_fwd:
[----:B------:R-:W0:Y:S01]  /*0000*/  LDC R1, c[0x0][0x28] ;  /* 0x00000a00ff017b82 */ /* 0x000e220000000800 */
[----:B------:R-:W1:Y:S07]  /*0010*/  S2R R236, SR_TID.X ;  /* 0x0000000000ec7919 */ /* 0x000e6e0000002100 */
[----:B------:R-:W2:Y:S01]  /*0020*/  S2UR UR6, SR_CTAID.Y ;  /* 0x00000000000679c3 */ /* 0x000ea20000002600 */
[----:B0-----:R-:W-:Y:S01]  /*0030*/  IADD3 R1, R1, -0x5a0, RZ ;  /* 0xfffffa6001017810 */ /* 0x001fe20007ffe0ff */
[----:B------:R-:W-:Y:S01]  /*0040*/  ULDC.64 UR4, c[0x0][0x240] ;  /* 0x0000900000047ab9 */ /* 0x000fe20000000a00 */
[----:B------:R-:W0:Y:S05]  /*0050*/  S2R R5, SR_CTAID.X ;  /* 0x0000000000057919 */ /* 0x000e2a0000002500 */
[----:B------:R-:W3:Y:S08]  /*0060*/  LDC.64 R6, c[0x0][0x210] ;  /* 0x00008400ff067b82 */ /* 0x000ef00000000a00 */
[----:B------:R-:W4:Y:S01]  /*0070*/  LDC R3, c[0x0][0x248] ;  /* 0x00009200ff037b82 */ /* 0x000f220000000800 */
[----:B--2---:R-:W-:-:S07]  /*0080*/  UIMAD UR4, UR6, UR4, URZ ;  /* 0x00000004060472a4 */ /* 0x004fce000f8e023f */
[----:B------:R-:W2:Y:S01]  /*0090*/  LDC R197, c[0x0][0x248] ;  /* 0x00009200ffc57b82 */ /* 0x000ea20000000800 */
[----:B------:R-:W-:Y:S01]  /*00a0*/  USHF.L.U32 UR6, UR4, 0x1, URZ ;  /* 0x0000000104067899 */ /* 0x000fe2000800063f */
[----:B-1----:R-:W-:-:S06]  /*00b0*/  LOP3.LUT R184, R236, 0xff, RZ, 0xc0, !PT ;  /* 0x000000ffecb87812 */ /* 0x002fcc00078ec0ff */
[----:B------:R-:W1:Y:S01]  /*00c0*/  LDC R195, c[0x0][0x248] ;  /* 0x00009200ffc37b82 */ /* 0x000e620000000800 */
[----:B0-----:R-:W-:-:S05]  /*00d0*/  LEA R0, R5, R184, 0x8 ;  /* 0x000000b805007211 */ /* 0x001fca00078e40ff */
[----:B------:R0:W-:Y:S01]  /*00e0*/  STL [R1+0x394], R0 ;  /* 0x0003940001007387 */ /* 0x0001e20000100800 */
[C---:B----4-:R-:W-:Y:S01]  /*00f0*/  IMAD R95, R3.reuse, 0x90, RZ ;  /* 0x00000090035f7824 */ /* 0x050fe200078e02ff */
[C---:B------:R-:W-:Y:S01]  /*0100*/  SHF.L.U32 R5, R3.reuse, 0x3, RZ ;  /* 0x0000000303057819 */ /* 0x040fe200000006ff */
[----:B------:R-:W-:Y:S01]  /*0110*/  IMAD R47, R3, 0x48, RZ ;  /* 0x00000048032f7824 */ /* 0x000fe200078e02ff */
[----:B------:R-:W4:Y:S01]  /*0120*/  LDC R199, c[0x0][0x248] ;  /* 0x00009200ffc77b82 */ /* 0x000f220000000800 */
[----:B0-----:R-:W-:Y:S01]  /*0130*/  IMAD R0, R0, UR5, RZ ;  /* 0x0000000500007c24 */ /* 0x001fe2000f8e02ff */
[----:B------:R-:W-:-:S06]  /*0140*/  UIMAD.WIDE UR4, UR4, 0x2, URZ ;  /* 0x00000002040478a5 */ /* 0x000fcc000f8e023f */
[----:B------:R-:W0:Y:S01]  /*0150*/  LDC R201, c[0x0][0x248] ;  /* 0x00009200ffc97b82 */ /* 0x000e220000000800 */
[C---:B------:R-:W-:Y:S01]  /*0160*/  SHF.L.U32 R123, R0.reuse, 0x1, RZ ;  /* 0x00000001007b7819 */ /* 0x040fe200000006ff */
[----:B------:R-:W-:-:S03]  /*0170*/  IMAD.HI R0, R0, 0x2, RZ ;  /* 0x0000000200007827 */ /* 0x000fc600078e02ff */
[----:B---3--:R-:W-:Y:S01]  /*0180*/  IADD3 R122, P0, P1, R123, UR6, R6 ;  /* 0x000000067b7a7c10 */ /* 0x008fe2000f91e006 */
[C---:B------:R-:W-:Y:S01]  /*0190*/  IMAD R11, R3.reuse, 0x50, RZ ;  /* 0x00000050030b7824 */ /* 0x040fe200078e02ff */
[----:B------:R-:W-:Y:S01]  /*01a0*/  ULDC.64 UR6, c[0x0][0x208] ;  /* 0x0000820000067ab9 */ /* 0x000fe20000000a00 */
[----:B------:R-:W3:Y:S01]  /*01b0*/  LDC R20, c[0x0][0x248] ;  /* 0x00009200ff147b82 */ /* 0x000ee20000000800 */
[----:B------:R-:W-:Y:S02]  /*01c0*/  IADD3.X R123, R0, UR5, R7, P0, P1 ;  /* 0x00000005007b7c10 */ /* 0x000fe400087e2407 */
[-C--:B------:R-:W-:Y:S02]  /*01d0*/  LEA R4, P0, R3, R122.reuse, 0x4 ;  /* 0x0000007a03047211 */ /* 0x080fe400078020ff */
[-C--:B------:R-:W-:Y:S01]  /*01e0*/  IADD3 R6, P1, R95, R122.reuse, RZ ;  /* 0x0000007a5f067210 */ /* 0x080fe20007f3e0ff */
[----:B------:R-:W-:Y:S01]  /*01f0*/  IMAD R45, R3, 0x28, RZ ;  /* 0x00000028032d7824 */ /* 0x000fe200078e02ff */
[-C--:B------:R-:W-:Y:S01]  /*0200*/  LEA.HI.X.SX32 R5, R5, R123.reuse, 0x1, P0 ;  /* 0x0000007b05057211 */ /* 0x080fe200000f0eff */
[----:B------:R-:W-:Y:S01]  /*0210*/  IMAD R9, R3, 0x30, RZ ;  /* 0x0000003003097824 */ /* 0x000fe200078e02ff */
[-C--:B------:R-:W-:Y:S01]  /*0220*/  LEA.HI.X.SX32 R7, R47, R123.reuse, 0x1, P1 ;  /* 0x0000007b2f077211 */ /* 0x080fe200008f0eff */
[----:B------:R-:W-:Y:S01]  /*0230*/  IMAD R79, R3, 0xa0, RZ ;  /* 0x000000a0034f7824 */ /* 0x000fe200078e02ff */
[-C--:B------:R-:W-:Y:S01]  /*0240*/  IADD3 R40, P0, R11, R122.reuse, RZ ;  /* 0x0000007a0b287210 */ /* 0x080fe20007f1e0ff */
[----:B------:R5:W4:Y:S01]  /*0250*/  LDG.E.U16 R163, desc[UR6][R4.64] ;  /* 0x0000000604a37981 */ /* 0x000b22000c1e1500 */
[----:B------:R-:W-:Y:S01]  /*0260*/  IMAD R23, R3, 0x18, RZ ;  /* 0x0000001803177824 */ /* 0x000fe200078e02ff */
[----:B------:R-:W0:Y:S01]  /*0270*/  LDC R0, c[0x0][0x248] ;  /* 0x00009200ff007b82 */ /* 0x000e220000000800 */
[----:B------:R-:W-:Y:S01]  /*0280*/  LEA.HI.X.SX32 R41, R45, R123, 0x1, P0 ;  /* 0x0000007b2d297211 */ /* 0x000fe200000f0eff */
[----:B------:R2:W4:Y:S01]  /*0290*/  LDG.E.U16 R21, desc[UR6][R6.64] ;  /* 0x0000000606157981 */ /* 0x000522000c1e1500 */
[----:B------:R-:W-:Y:S01]  /*02a0*/  IMAD R77, R3, 0xb0, RZ ;  /* 0x000000b0034d7824 */ /* 0x000fe200078e02ff */
[-C--:B------:R-:W-:Y:S01]  /*02b0*/  IADD3 R10, P1, R79, R122.reuse, RZ ;  /* 0x0000007a4f0a7210 */ /* 0x080fe20007f3e0ff */
[C---:B------:R-:W-:Y:S01]  /*02c0*/  IMAD R15, R3.reuse, 0x60, RZ ;  /* 0x00000060030f7824 */ /* 0x040fe200078e02ff */
[----:B------:R-:W4:Y:S01]  /*02d0*/  LDG.E.U16 R40, desc[UR6][R40.64] ;  /* 0x0000000628287981 */ /* 0x000f22000c1e1500 */
[C---:B-----5:R-:W-:Y:S01]  /*02e0*/  IMAD R5, R3.reuse, 0xc0, RZ ;  /* 0x000000c003057824 */ /* 0x060fe200078e02ff */
[----:B------:R-:W5:Y:S01]  /*02f0*/  LDC R24, c[0x0][0x248] ;  /* 0x00009200ff187b82 */ /* 0x000f620000000800 */
[----:B------:R-:W-:Y:S01]  /*0300*/  IMAD R17, R3, 0x38, RZ ;  /* 0x0000003803117824 */ /* 0x000fe200078e02ff */
[----:B------:R-:W5:Y:S01]  /*0310*/  LDG.E.U16 R177, desc[UR6][R122.64] ;  /* 0x000000067ab17981 */ /* 0x000f62000c1e1500 */
[----:B--2---:R-:W-:-:S04]  /*0320*/  IADD3 R6, P0, R9, R122, RZ ;  /* 0x0000007a09067210 */ /* 0x004fc80007f1e0ff */
[-C--:B------:R-:W-:Y:S01]  /*0330*/  LEA.HI.X.SX32 R7, R23, R123.reuse, 0x1, P0 ;  /* 0x0000007b17077211 */ /* 0x080fe200000f0eff */
[----:B------:R-:W2:Y:S01]  /*0340*/  LDC R50, c[0x0][0x248] ;  /* 0x00009200ff327b82 */ /* 0x000ea20000000800 */
[-C--:B------:R-:W-:Y:S01]  /*0350*/  IADD3 R26, P0, R5, R122.reuse, RZ ;  /* 0x0000007a051a7210 */ /* 0x080fe20007f1e0ff */
[----:B------:R-:W-:Y:S01]  /*0360*/  IMAD R19, R3, 0x58, RZ ;  /* 0x0000005803137824 */ /* 0x000fe200078e02ff */
[-C--:B------:R-:W-:Y:S01]  /*0370*/  LEA.HI.X.SX32 R11, R11, R123.reuse, 0x1, P1 ;  /* 0x0000007b0b0b7211 */ /* 0x080fe200008f0eff */
[----:B------:R1:W2:Y:S01]  /*0380*/  LDG.E.U16 R137, desc[UR6][R6.64] ;  /* 0x0000000606897981 */ /* 0x0002a2000c1e1500 */
[-C--:B------:R-:W-:Y:S01]  /*0390*/  IADD3 R12, P2, R77, R122.reuse, RZ ;  /* 0x0000007a4d0c7210 */ /* 0x080fe20007f5e0ff */
[----:B------:R-:W-:Y:S01]  /*03a0*/  IMAD R83, R3, 0xe0, RZ ;  /* 0x000000e003537824 */ /* 0x000fe200078e02ff */
[-C--:B------:R-:W-:Y:S01]  /*03b0*/  LEA.HI.X.SX32 R27, R15, R123.reuse, 0x1, P0 ;  /* 0x0000007b0f1b7211 */ /* 0x080fe200000f0eff */
[----:B------:R-:W-:Y:S01]  /*03c0*/  IMAD R192, R3, 0x1c, RZ ;  /* 0x0000001c03c07824 */ /* 0x000fe200078e02ff */
[-C--:B------:R-:W-:Y:S01]  /*03d0*/  IADD3 R8, P1, R15, R122.reuse, RZ ;  /* 0x0000007a0f087210 */ /* 0x080fe20007f3e0ff */
[----:B------:R-:W-:Y:S01]  /*03e0*/  IMAD R109, R3, 0x70, RZ ;  /* 0x00000070036d7824 */ /* 0x000fe200078e02ff */
[-C--:B------:R-:W-:Y:S01]  /*03f0*/  LEA.HI.X.SX32 R13, R19, R123.reuse, 0x1, P2 ;  /* 0x0000007b130d7211 */ /* 0x080fe200010f0eff */
[----:B------:R3:W2:Y:S01]  /*0400*/  LDG.E.U16 R43, desc[UR6][R10.64] ;  /* 0x000000060a2b7981 */ /* 0x0006a2000c1e1500 */
[----:B------:R-:W5:Y:S01]  /*0410*/  LDC R48, c[0x0][0x248] ;  /* 0x00009200ff307b82 */ /* 0x000f620000000800 */
[-C--:B-1----:R-:W-:Y:S01]  /*0420*/  IADD3 R6, P0, R17, R122.reuse, RZ ;  /* 0x0000007a11067210 */ /* 0x082fe20007f1e0ff */
[----:B------:R-:W-:Y:S01]  /*0430*/  IMAD R75, R3, 0xb8, RZ ;  /* 0x000000b8034b7824 */ /* 0x000fe200078e02ff */
[-C--:B------:R-:W-:Y:S01]  /*0440*/  LEA.HI.X.SX32 R9, R9, R123.reuse, 0x1, P1 ;  /* 0x0000007b09097211 */ /* 0x080fe200008f0eff */
[C---:B------:R-:W-:Y:S01]  /*0450*/  IMAD R101, R3.reuse, 0xf0, RZ ;  /* 0x000000f003657824 */ /* 0x040fe200078e02ff */
[-C--:B------:R-:W-:Y:S01]  /*0460*/  LEA.HI.X.SX32 R7, R192, R123.reuse, 0x1, P0 ;  /* 0x0000007bc0077211 */ /* 0x080fe200000f0eff */
[----:B------:R-:W-:Y:S01]  /*0470*/  IMAD R85, R3, 0xd0, RZ ;  /* 0x000000d003557824 */ /* 0x000fe200078e02ff */
[-C--:B------:R-:W-:Y:S01]  /*0480*/  IADD3 R108, P0, R109, R122.reuse, RZ ;  /* 0x0000007a6d6c7210 */ /* 0x080fe20007f1e0ff */
[----:B------:R1:W2:Y:S01]  /*0490*/  LDG.E.U16 R25, desc[UR6][R8.64] ;  /* 0x0000000608197981 */ /* 0x0002a2000c1e1500 */
[-C--:B---3--:R-:W-:Y:S01]  /*04a0*/  IADD3 R10, P2, R83, R122.reuse, RZ ;  /* 0x0000007a530a7210 */ /* 0x088fe20007f5e0ff */
[C---:B------:R-:W-:Y:S01]  /*04b0*/  IMAD R198, R3.reuse, 0x5c, RZ ;  /* 0x0000005c03c67824 */ /* 0x040fe200078e02ff */
[----:B------:R-:W3:Y:S01]  /*04c0*/  LDC R42, c[0x0][0x248] ;  /* 0x00009200ff2a7b82 */ /* 0x000ee20000000800 */
[----:B------:R-:W-:Y:S01]  /*04d0*/  IMAD R81, R3, 0xf8, RZ ;  /* 0x000000f803517824 */ /* 0x000fe200078e02ff */
[-C--:B------:R-:W-:Y:S01]  /*04e0*/  LEA.HI.X.SX32 R11, R109, R123.reuse, 0x1, P2 ;  /* 0x0000007b6d0b7211 */ /* 0x080fe200010f0eff */
[----:B------:R-:W-:Y:S01]  /*04f0*/  IMAD R49, R3, 0x68, RZ ;  /* 0x0000006803317824 */ /* 0x000fe200078e02ff */
[-C--:B------:R-:W-:Y:S01]  /*0500*/  LEA.HI.X.SX32 R109, R17, R123.reuse, 0x1, P0 ;  /* 0x0000007b116d7211 */ /* 0x080fe200000f0eff */
[----:B------:R-:W-:Y:S01]  /*0510*/  IMAD R200, R3, 0x7c, RZ ;  /* 0x0000007c03c87824 */ /* 0x000fe200078e02ff */
[-C--:B------:R-:W-:Y:S01]  /*0520*/  IADD3 R16, P0, R75, R122.reuse, RZ ;  /* 0x0000007a4b107210 */ /* 0x080fe20007f1e0ff */
[----:B-1----:R-:W-:Y:S01]  /*0530*/  IMAD R9, R3, 0x78, RZ ;  /* 0x0000007803097824 */ /* 0x002fe200078e02ff */
[-C--:B------:R-:W-:Y:S01]  /*0540*/  IADD3 R28, P2, R101, R122.reuse, RZ ;  /* 0x0000007a651c7210 */ /* 0x080fe20007f5e0ff */
[----:B------:R-:W-:Y:S01]  /*0550*/  IMAD R41, R3, 0x32, RZ ;  /* 0x0000003203297824 */ /* 0x000fe200078e02ff */
[-C--:B------:R-:W-:Y:S01]  /*0560*/  IADD3 R14, P1, R85, R122.reuse, RZ ;  /* 0x0000007a550e7210 */ /* 0x080fe20007f3e0ff */
[C---:B------:R-:W-:Y:S01]  /*0570*/  IMAD R37, R3.reuse, 0x12, RZ ;  /* 0x0000001203257824 */ /* 0x040fe200078e02ff */
[-C--:B------:R-:W-:Y:S01]  /*0580*/  LEA.HI.X.SX32 R17, R198, R123.reuse, 0x1, P0 ;  /* 0x0000007bc6117211 */ /* 0x080fe200000f0eff */
[----:B------:R-:W-:Y:S01]  /*0590*/  IMAD R196, R3, 0x3c, RZ ;  /* 0x0000003c03c47824 */ /* 0x000fe200078e02ff */
[-C--:B------:R-:W-:Y:S01]  /*05a0*/  LEA.HI.X.SX32 R29, R9, R123.reuse, 0x1, P2 ;  /* 0x0000007b091d7211 */ /* 0x080fe200010f0eff */
[----:B------:R-:W-:Y:S01]  /*05b0*/  IMAD R39, R3, 0x22, RZ ;  /* 0x0000002203277824 */ /* 0x000fe200078e02ff */
[-C--:B------:R-:W-:Y:S01]  /*05c0*/  IADD3 R52, P2, R81, R122.reuse, RZ ;  /* 0x0000007a51347210 */ /* 0x080fe20007f5e0ff */
[----:B------:R1:W3:Y:S01]  /*05d0*/  LDG.E.U16 R55, desc[UR6][R16.64] ;  /* 0x0000000610377981 */ /* 0x0002e2000c1e1500 */
[-C--:B------:R-:W-:Y:S01]  /*05e0*/  LEA.HI.X.SX32 R15, R49, R123.reuse, 0x1, P1 ;  /* 0x0000007b310f7211 */ /* 0x080fe200008f0eff */
[----:B------:R-:W3:Y:S01]  /*05f0*/  LDC R84, c[0x0][0x248] ;  /* 0x00009200ff547b82 */ /* 0x000ee20000000800 */
[-C--:B------:R-:W-:Y:S01]  /*0600*/  IADD3 R58, P1, R9, R122.reuse, RZ ;  /* 0x0000007a093a7210 */ /* 0x080fe20007f3e0ff */
[----:B------:R0:W3:Y:S01]  /*0610*/  LDG.E.U16 R61, desc[UR6][R6.64] ;  /* 0x00000006063d7981 */ /* 0x0000e2000c1e1500 */
[----:B------:R-:W-:Y:S01]  /*0620*/  LEA.HI.X.SX32 R53, R200, R123, 0x1, P2 ;  /* 0x0000007bc8357211 */ /* 0x000fe200010f0eff */
[----:B------:R-:W-:Y:S01]  /*0630*/  IMAD R63, R3, 0x42, RZ ;  /* 0x00000042033f7824 */ /* 0x000fe200078e02ff */
[-C--:B------:R-:W-:Y:S01]  /*0640*/  IADD3 R8, P0, R37, R122.reuse, RZ ;  /* 0x0000007a25087210 */ /* 0x080fe20007f1e0ff */
[----:B------:R0:W3:Y:S01]  /*0650*/  LDG.E.U16 R4, desc[UR6][R14.64] ;  /* 0x000000060e047981 */ /* 0x0000e2000c1e1500 */
[----:B-1----:R-:W-:Y:S01]  /*0660*/  IMAD R17, R3, 0x19, RZ ;  /* 0x0000001903117824 */ /* 0x002fe200078e02ff */
[----:B------:R-:W-:-:S02]  /*0670*/  IADD3 R16, P2, R41, R122, RZ ;  /* 0x0000007a29107210 */ /* 0x000fc40007f5e0ff */
[----:B------:R1:W3:Y:S01]  /*0680*/  LDG.E.U16 R26, desc[UR6][R26.64] ;  /* 0x000000061a1a7981 */ /* 0x0002e2000c1e1500 */
[----:B------:R-:W3:Y:S01]  /*0690*/  LDC R82, c[0x0][0x248] ;  /* 0x00009200ff527b82 */ /* 0x000ee20000000800 */
[C---:B0-----:R-:W-:Y:S01]  /*06a0*/  IMAD R7, R3.reuse, 0x9, RZ ;  /* 0x0000000903077824 */ /* 0x041fe200078e02ff */
[-C--:B------:R-:W-:Y:S01]  /*06b0*/  LEA.HI.X.SX32 R59, R196, R123.reuse, 0x1, P1 ;  /* 0x0000007bc43b7211 */ /* 0x080fe200008f0eff */
[----:B------:R-:W-:Y:S01]  /*06c0*/  IMAD R67, R3, 0x62, RZ ;  /* 0x0000006203437824 */ /* 0x000fe200078e02ff */
[----:B------:R-:W-:Y:S01]  /*06d0*/  LEA.HI.X.SX32 R17, R17, R123, 0x1, P2 ;  /* 0x0000007b11117211 */ /* 0x000fe200010f0eff */
[C---:B------:R-:W-:Y:S01]  /*06e0*/  IMAD R65, R3.reuse, 0x52, RZ ;  /* 0x0000005203417824 */ /* 0x040fe200078e02ff */
[C---:B------:R-:W-:Y:S01]  /*06f0*/  LEA R15, R3.reuse, R3, 0x4 ;  /* 0x00000003030f7211 */ /* 0x040fe200078e20ff */
[----:B------:R-:W-:Y:S01]  /*0700*/  IMAD R31, R3, 0x31, RZ ;  /* 0x00000031031f7824 */ /* 0x000fe200078e02ff */
[-C--:B------:R-:W-:Y:S01]  /*0710*/  IADD3 R14, P1, R39, R122.reuse, RZ ;  /* 0x0000007a270e7210 */ /* 0x080fe20007f3e0ff */
[----:B-1----:R-:W-:Y:S01]  /*0720*/  IMAD R27, R3, 0x21, RZ ;  /* 0x00000021031b7824 */ /* 0x002fe200078e02ff */
[-C--:B------:R-:W-:Y:S01]  /*0730*/  LEA.HI.X.SX32 R9, R7, R123.reuse, 0x1, P0 ;  /* 0x0000007b07097211 */ /* 0x080fe200000f0eff */
[----:B------:R-:W-:Y:S01]  /*0740*/  IMAD R7, R3, 0x72, RZ ;  /* 0x0000007203077824 */ /* 0x000fe200078e02ff */
[-C--:B------:R-:W-:Y:S01]  /*0750*/  IADD3 R120, P0, R63, R122.reuse, RZ ;  /* 0x0000007a3f787210 */ /* 0x080fe20007f1e0ff */
[----:B------:R0:W3:Y:S01]  /*0760*/  LDG.E.U16 R135, desc[UR6][R16.64] ;  /* 0x0000000610877981 */ /* 0x0000e2000c1e1500 */
[-C--:B------:R-:W-:Y:S01]  /*0770*/  LEA.HI.X.SX32 R15, R15, R123.reuse, 0x1, P1 ;  /* 0x0000007b0f0f7211 */ /* 0x080fe200008f0eff */
[----:B------:R-:W1:Y:S01]  /*0780*/  LDC R94, c[0x0][0x248] ;  /* 0x00009200ff5e7b82 */ /* 0x000e620000000800 */
[-C--:B------:R-:W-:Y:S01]  /*0790*/  LEA.HI.X.SX32 R121, R27, R123.reuse, 0x1, P0 ;  /* 0x0000007b1b797211 */ /* 0x080fe200000f0eff */
[C---:B------:R-:W-:Y:S01]  /*07a0*/  IMAD R104, R3.reuse, 0x82, RZ ;  /* 0x0000008203687824 */ /* 0x040fe200078e02ff */
[----:B------:R0:W3:Y:S04]  /*07b0*/  LDG.E.U16 R51, desc[UR6][R28.64] ;  /* 0x000000061c337981 */ /* 0x0000e8000c1e1500 */
[----:B------:R0:W3:Y:S02]  /*07c0*/  LDG.E.U16 R149, desc[UR6][R14.64] ;  /* 0x000000060e957981 */ /* 0x0000e4000c1e1500 */
[----:B0-----:R-:W-:Y:S01]  /*07d0*/  IMAD R17, R3, 0x39, RZ ;  /* 0x0000003903117824 */ /* 0x001fe200078e02ff */
[-C--:B------:R-:W-:Y:S01]  /*07e0*/  IADD3 R16, P0, R7, R122.reuse, RZ ;  /* 0x0000007a07107210 */ /* 0x080fe20007f1e0ff */
[----:B------:R-:W0:Y:S01]  /*07f0*/  LDC R80, c[0x0][0x248] ;  /* 0x00009200ff507b82 */ /* 0x000e220000000800 */
[----:B------:R1:W3:Y:S01]  /*0800*/  LDG.E.U16 R161, desc[UR6][R8.64] ;  /* 0x0000000608a17981 */ /* 0x0002e2000c1e1500 */
[----:B------:R-:W-:Y:S01]  /*0810*/  IMAD R29, R3, 0x29, RZ ;  /* 0x00000029031d7824 */ /* 0x000fe200078e02ff */
[----:B------:R-:W-:Y:S01]  /*0820*/  LEA.HI.X.SX32 R17, R17, R123, 0x1, P0 ;  /* 0x0000007b11117211 */ /* 0x000fe200000f0eff */
[C---:B------:R-:W-:Y:S01]  /*0830*/  IMAD R130, R3.reuse, 0xb2, RZ ;  /* 0x000000b203827824 */ /* 0x040fe200078e02ff */
[C---:B------:R-:W-:Y:S01]  /*0840*/  LEA R27, R3.reuse, R3, 0x6 ;  /* 0x00000003031b7211 */ /* 0x040fe200078e30ff */
[----:B------:R-:W-:Y:S01]  /*0850*/  IMAD R105, R3, 0xa2, RZ ;  /* 0x000000a203697824 */ /* 0x000fe200078e02ff */
[-C--:B------:R-:W-:Y:S01]  /*0860*/  IADD3 R14, P2, R67, R122.reuse, RZ ;  /* 0x0000007a430e7210 */ /* 0x080fe20007f5e0ff */
[----:B------:R1:W3:Y:S01]  /*0870*/  LDG.E.U16 R117, desc[UR6][R16.64] ;  /* 0x0000000610757981 */ /* 0x0002e2000c1e1500 */
[----:B------:R-:W0:Y:S01]  /*0880*/  LDC R100, c[0x0][0x248] ;  /* 0x00009200ff647b82 */ /* 0x000e220000000800 */
[----:B-1----:R-:W-:-:S02]  /*0890*/  IADD3 R8, P1, R65, R122, RZ ;  /* 0x0000007a41087210 */ /* 0x002fc40007f3e0ff */
[-C--:B------:R-:W-:Y:S01]  /*08a0*/  LEA.HI.X.SX32 R15, R31, R123.reuse, 0x1, P2 ;  /* 0x0000007b1f0f7211 */ /* 0x080fe200010f0eff */
[C---:B------:R-:W-:Y:S01]  /*08b0*/  IMAD R106, R3.reuse, 0x92, RZ ;  /* 0x00000092036a7824 */ /* 0x040fe200078e02ff */
[-C--:B------:R-:W-:Y:S01]  /*08c0*/  IADD3 R28, P0, R104, R122.reuse, RZ ;  /* 0x0000007a681c7210 */ /* 0x080fe20007f1e0ff */
[----:B------:R-:W-:Y:S01]  /*08d0*/  IMAD R33, R3, 0x51, RZ ;  /* 0x0000005103217824 */ /* 0x000fe200078e02ff */
[-C--:B------:R-:W-:Y:S01]  /*08e0*/  LEA.HI.X.SX32 R9, R29, R123.reuse, 0x1, P1 ;  /* 0x0000007b1d097211 */ /* 0x080fe200008f0eff */
[----:B------:R1:W3:Y:S01]  /*08f0*/  LDG.E.U16 R118, desc[UR6][R14.64] ;  /* 0x000000060e767981 */ /* 0x0002e2000c1e1500 */
[-C--:B------:R-:W-:Y:S01]  /*0900*/  LEA.HI.X.SX32 R29, R27, R123.reuse, 0x1, P0 ;  /* 0x0000007b1b1d7211 */ /* 0x080fe200000f0eff */
[C---:B------:R-:W-:Y:S01]  /*0910*/  IMAD R17, R3.reuse, 0x59, RZ ;  /* 0x0000005903117824 */ /* 0x040fe200078e02ff */
[-C--:B------:R-:W-:Y:S01]  /*0920*/  IADD3 R16, P0, R130, R122.reuse, RZ ;  /* 0x0000007a82107210 */ /* 0x080fe20007f1e0ff */
[C---:B------:R-:W-:Y:S01]  /*0930*/  IMAD R131, R3.reuse, 0xc2, RZ ;  /* 0x000000c203837824 */ /* 0x040fe200078e02ff */
[----:B------:R1:W3:Y:S01]  /*0940*/  LDG.E.U16 R119, desc[UR6][R8.64] ;  /* 0x0000000608777981 */ /* 0x0002e2000c1e1500 */
[----:B------:R-:W-:Y:S01]  /*0950*/  IMAD R31, R3, 0x49, RZ ;  /* 0x00000049031f7824 */ /* 0x000fe200078e02ff */
[-C--:B------:R-:W-:Y:S01]  /*0960*/  LEA.HI.X.SX32 R17, R17, R123.reuse, 0x1, P0 ;  /* 0x0000007b11117211 */ /* 0x080fe200000f0eff */
[----:B------:R-:W-:Y:S01]  /*0970*/  IMAD R126, R3, 0xd2, RZ ;  /* 0x000000d2037e7824 */ /* 0x000fe200078e02ff */
[----:B------:R-:W3:Y:S01]  /*0980*/  LDG.E.U16 R108, desc[UR6][R108.64] ;  /* 0x000000066c6c7981 */ /* 0x000ee2000c1e1500 */
[-C--:B-1----:R-:W-:Y:S01]  /*0990*/  IADD3 R14, P2, R105, R122.reuse, RZ ;  /* 0x0000007a690e7210 */ /* 0x082fe20007f5e0ff */
[----:B------:R-:W-:Y:S01]  /*09a0*/  IMAD R27, R3, 0x61, RZ ;  /* 0x00000061031b7824 */ /* 0x000fe200078e02ff */
[-C--:B------:R-:W-:Y:S01]  /*09b0*/  IADD3 R30, P0, R131, R122.reuse, RZ ;  /* 0x0000007a831e7210 */ /* 0x080fe20007f1e0ff */
[----:B------:R-:W-:Y:S01]  /*09c0*/  IMAD R124, R3, 0xe2, RZ ;  /* 0x000000e2037c7824 */ /* 0x000fe200078e02ff */
[----:B------:R1:W3:Y:S01]  /*09d0*/  LDG.E.U16 R116, desc[UR6][R28.64] ;  /* 0x000000061c747981 */ /* 0x0002e2000c1e1500 */
[-C--:B------:R-:W-:Y:S01]  /*09e0*/  IADD3 R8, P1, R106, R122.reuse, RZ ;  /* 0x0000007a6a087210 */ /* 0x080fe20007f3e0ff */
[----:B------:R-:W0:Y:S01]  /*09f0*/  LDC R102, c[0x0][0x248] ;  /* 0x00009200ff667b82 */ /* 0x000e220000000800 */
[-C--:B------:R-:W-:Y:S01]  /*0a00*/  LEA.HI.X.SX32 R15, R33, R123.reuse, 0x1, P2 ;  /* 0x0000007b210f7211 */ /* 0x080fe200010f0eff */
[----:B------:R-:W-:Y:S01]  /*0a10*/  IMAD R33, R3, 0x69, RZ ;  /* 0x0000006903217824 */ /* 0x000fe200078e02ff */
[-C--:B------:R-:W-:Y:S01]  /*0a20*/  LEA.HI.X.SX32 R9, R31, R123.reuse, 0x1, P1 ;  /* 0x0000007b1f097211 */ /* 0x080fe200008f0eff */
[----:B------:R-:W-:Y:S01]  /*0a30*/  IMAD R35, R3, 0x71, RZ ;  /* 0x0000007103237824 */ /* 0x000fe200078e02ff */
[-C--:B------:R-:W-:Y:S01]  /*0a40*/  LEA.HI.X.SX32 R31, R27, R123.reuse, 0x1, P0 ;  /* 0x0000007b1b1f7211 */ /* 0x080fe200000f0eff */
[----:B------:R-:W-:Y:S01]  /*0a50*/  IMAD R127, R3, 0xf2, RZ ;  /* 0x000000f2037f7824 */ /* 0x000fe200078e02ff */
[----:B------:R1:W3:Y:S02]  /*0a60*/  LDG.E.U16 R114, desc[UR6][R14.64] ;  /* 0x000000060e727981 */ /* 0x0002e4000c1e1500 */
[-C--:B-1----:R-:W-:Y:S01]  /*0a70*/  IADD3 R28, P1, R126, R122.reuse, RZ ;  /* 0x0000007a7e1c7210 */ /* 0x082fe20007f3e0ff */
[----:B------:R-:W1:Y:S01]  /*0a80*/  LDC R148, c[0x0][0x248] ;  /* 0x00009200ff947b82 */ /* 0x000e620000000800 */
[-C--:B------:R-:W-:Y:S01]  /*0a90*/  IADD3 R32, P0, R124, R122.reuse, RZ ;  /* 0x0000007a7c207210 */ /* 0x080fe20007f1e0ff */
[----:B------:R0:W3:Y:S01]  /*0aa0*/  LDG.E.U16 R115, desc[UR6][R8.64] ;  /* 0x0000000608737981 */ /* 0x0000e2000c1e1500 */
[-C--:B------:R-:W-:Y:S01]  /*0ab0*/  LEA.HI.X.SX32 R29, R33, R123.reuse, 0x1, P1 ;  /* 0x0000007b211d7211 */ /* 0x080fe200008f0eff */
[----:B------:R-:W-:Y:S01]  /*0ac0*/  IMAD R27, R3, 0xa, RZ ;  /* 0x0000000a031b7824 */ /* 0x000fe200078e02ff */
[-C--:B------:R-:W-:Y:S01]  /*0ad0*/  IADD3 R34, P2, R127, R122.reuse, RZ ;  /* 0x0000007a7f227210 */ /* 0x080fe20007f5e0ff */
[----:B------:R0:W3:Y:S01]  /*0ae0*/  LDG.E.U16 R113, desc[UR6][R16.64] ;  /* 0x0000000610717981 */ /* 0x0000e2000c1e1500 */
[----:B------:R-:W-:Y:S01]  /*0af0*/  SHF.L.U32 R15, R3, 0x1, RZ ;  /* 0x00000001030f7819 */ /* 0x000fe200000006ff */
[----:B------:R-:W1:Y:S01]  /*0b00*/  LDC R150, c[0x0][0x248] ;  /* 0x00009200ff967b82 */ /* 0x000e620000000800 */
[----:B------:R-:W-:Y:S01]  /*0b10*/  LEA.HI.X.SX32 R33, R35, R123, 0x1, P0 ;  /* 0x0000007b23217211 */ /* 0x000fe200000f0eff */
[----:B------:R0:W3:Y:S02]  /*0b20*/  LDG.E.U16 R112, desc[UR6][R30.64] ;  /* 0x000000061e707981 */ /* 0x0000e4000c1e1500 */
[----:B0-----:R-:W-:Y:S01]  /*0b30*/  IMAD R9, R3, 0x79, RZ ;  /* 0x0000007903097824 */ /* 0x001fe200078e02ff */
[----:B------:R-:W-:-:S02]  /*0b40*/  IADD3 R8, P0, R15, R122, RZ ;  /* 0x0000007a0f087210 */ /* 0x000fc40007f1e0ff */
[CC--:B------:R-:W-:Y:S01]  /*0b50*/  LEA R14, P1, R3.reuse, R122.reuse, 0x2 ;  /* 0x0000007a030e7211 */ /* 0x0c0fe200078210ff */
[----:B------:R-:W-:Y:S01]  /*0b60*/  IMAD R17, R3, 0x5, RZ ;  /* 0x0000000503117824 */ /* 0x000fe200078e02ff */
[-C--:B------:R-:W-:Y:S01]  /*0b70*/  LEA.HI.X.SX32 R35, R9, R123.reuse, 0x1, P2 ;  /* 0x0000007b09237211 */ /* 0x080fe200010f0eff */
[----:B------:R0:W3:Y:S01]  /*0b80*/  LDG.E.U16 R111, desc[UR6][R28.64] ;  /* 0x000000061c6f7981 */ /* 0x0000e2000c1e1500 */
[CC--:B------:R-:W-:Y:S01]  /*0b90*/  LEA.HI.X.SX32 R9, R3.reuse, R123.reuse, 0x1, P0 ;  /* 0x0000007b03097211 */ /* 0x0c0fe200000f0eff */
[----:B------:R-:W1:Y:S01]  /*0ba0*/  LDC R138, c[0x0][0x248] ;  /* 0x00009200ff8a7b82 */ /* 0x000e620000000800 */
[----:B------:R-:W-:Y:S01]  /*0bb0*/  IMAD R31, R3, 0x14, RZ ;  /* 0x00000014031f7824 */ /* 0x000fe200078e02ff */
[-C--:B------:R-:W-:Y:S01]  /*0bc0*/  IADD3 R16, P0, R27, R122.reuse, RZ ;  /* 0x0000007a1b107210 */ /* 0x080fe20007f1e0ff */
[----:B------:R0:W3:Y:S01]  /*0bd0*/  LDG.E.U16 R110, desc[UR6][R34.64] ;  /* 0x00000006226e7981 */ /* 0x0000e2000c1e1500 */
[-C--:B------:R-:W-:Y:S02]  /*0be0*/  LEA.HI.X.SX32 R15, R15, R123.reuse, 0x1, P1 ;  /* 0x0000007b0f0f7211 */ /* 0x080fe400008f0eff */
[-C--:B------:R-:W-:Y:S01]  /*0bf0*/  LEA.HI.X.SX32 R17, R17, R123.reuse, 0x1, P0 ;  /* 0x0000007b11117211 */ /* 0x080fe200000f0eff */
[----:B------:R0:W3:Y:S02]  /*0c00*/  LDG.E.U16 R87, desc[UR6][R32.64] ;  /* 0x0000000620577981 */ /* 0x0000e4000c1e1500 */
[----:B0-----:R-:W-:Y:S01]  /*0c10*/  IADD3 R28, P1, R31, R122, RZ ;  /* 0x0000007a1f1c7210 */ /* 0x001fe20007f3e0ff */
[----:B------:R-:W0:Y:S01]  /*0c20*/  LDC R144, c[0x0][0x248] ;  /* 0x00009200ff907b82 */ /* 0x000e220000000800 */
[----:B------:R1:W3:Y:S01]  /*0c30*/  LDG.E.U16 R167, desc[UR6][R16.64] ;  /* 0x0000000610a77981 */ /* 0x0002e2000c1e1500 */
[----:B------:R-:W-:Y:S01]  /*0c40*/  IMAD R35, R3, 0x24, RZ ;  /* 0x0000002403237824 */ /* 0x000fe200078e02ff */
[----:B------:R-:W-:-:S02]  /*0c50*/  LEA.HI.X.SX32 R29, R27, R123, 0x1, P1 ;  /* 0x0000007b1b1d7211 */ /* 0x000fc400008f0eff */
[----:B------:R1:W3:Y:S01]  /*0c60*/  LDG.E.U16 R173, desc[UR6][R14.64] ;  /* 0x000000060ead7981 */ /* 0x0002e2000c1e1500 */
[-C--:B------:R-:W-:Y:S02]  /*0c70*/  IADD3 R34, P1, R47, R122.reuse, RZ ;  /* 0x0000007a2f227210 */ /* 0x080fe40007f3e0ff */
[----:B------:R-:W0:Y:S01]  /*0c80*/  LDC R142, c[0x0][0x248] ;  /* 0x00009200ff8e7b82 */ /* 0x000e220000000800 */
[-C--:B------:R-:W-:Y:S01]  /*0c90*/  IADD3 R32, P2, R45, R122.reuse, RZ ;  /* 0x0000007a2d207210 */ /* 0x080fe20007f5e0ff */
[----:B------:R-:W-:Y:S01]  /*0ca0*/  IMAD R103, R3, 0x88, RZ ;  /* 0x0000008803677824 */ /* 0x000fe200078e02ff */
[-C--:B------:R-:W-:Y:S01]  /*0cb0*/  IADD3 R30, P0, R35, R122.reuse, RZ ;  /* 0x0000007a231e7210 */ /* 0x080fe20007f1e0ff */
[----:B-1----:R-:W-:Y:S01]  /*0cc0*/  IMAD R17, R3, 0x34, RZ ;  /* 0x0000003403117824 */ /* 0x002fe200078e02ff */
[-C--:B------:R-:W-:Y:S01]  /*0cd0*/  LEA.HI.X.SX32 R33, R31, R123.reuse, 0x1, P2 ;  /* 0x0000007b1f217211 */ /* 0x080fe200010f0eff */
[----:B------:R1:W3:Y:S01]  /*0ce0*/  LDG.E.U16 R175, desc[UR6][R8.64] ;  /* 0x0000000608af7981 */ /* 0x0002e2000c1e1500 */
[-C--:B------:R-:W-:Y:S01]  /*0cf0*/  LEA.HI.X.SX32 R31, R37, R123.reuse, 0x1, P0 ;  /* 0x0000007b251f7211 */ /* 0x080fe200000f0eff */
[----:B------:R-:W-:Y:S01]  /*0d00*/  IMAD R15, R3, 0x1a, RZ ;  /* 0x0000001a030f7824 */ /* 0x000fe200078e02ff */
[-C--:B------:R-:W-:Y:S01]  /*0d10*/  LEA.HI.X.SX32 R35, R35, R123.reuse, 0x1, P1 ;  /* 0x0000007b23237211 */ /* 0x080fe200008f0eff */
[----:B------:R-:W-:Y:S01]  /*0d20*/  IMAD R27, R3, 0x44, RZ ;  /* 0x00000044031b7824 */ /* 0x000fe200078e02ff */
[-C--:B------:R-:W-:Y:S01]  /*0d30*/  IADD3 R14, P1, R17, R122.reuse, RZ ;  /* 0x0000007a110e7210 */ /* 0x080fe20007f3e0ff */
[----:B------:R1:W3:Y:S01]  /*0d40*/  LDG.E.U16 R147, desc[UR6][R30.64] ;  /* 0x000000061e937981 */ /* 0x0002e2000c1e1500 */
[----:B------:R-:W0:Y:S01]  /*0d50*/  LDC R146, c[0x0][0x248] ;  /* 0x00009200ff927b82 */ /* 0x000e220000000800 */
[----:B-1----:R-:W-:Y:S01]  /*0d60*/  IMAD R9, R3, 0xd, RZ ;  /* 0x0000000d03097824 */ /* 0x002fe200078e02ff */
[C---:B------:R-:W-:Y:S01]  /*0d70*/  IADD3 R8, P0, R15.reuse, R122, RZ ;  /* 0x0000007a0f087210 */ /* 0x040fe20007f1e0ff */
[----:B------:R1:W3:Y:S01]  /*0d80*/  LDG.E.U16 R159, desc[UR6][R28.64] ;  /* 0x000000061c9f7981 */ /* 0x0002e2000c1e1500 */
[----:B------:R-:W-:-:S04]  /*0d90*/  LEA.HI.X.SX32 R15, R15, R123, 0x1, P1 ;  /* 0x0000007b0f0f7211 */ /* 0x000fc800008f0eff */
[----:B------:R-:W0:Y:S01]  /*0da0*/  LDC R152, c[0x0][0x248] ;  /* 0x00009200ff987b82 */ /* 0x000e220000000800 */
[-C--:B------:R-:W-:Y:S01]  /*0db0*/  IADD3 R30, P1, R103, R122.reuse, RZ ;  /* 0x0000007a671e7210 */ /* 0x080fe20007f3e0ff */
[----:B------:R1:W3:Y:S01]  /*0dc0*/  LDG.E.U16 R143, desc[UR6][R32.64] ;  /* 0x00000006208f7981 */ /* 0x0002e2000c1e1500 */
[-C--:B------:R-:W-:Y:S02]  /*0dd0*/  LEA.HI.X.SX32 R9, R9, R123.reuse, 0x1, P0 ;  /* 0x0000007b09097211 */ /* 0x080fe400000f0eff */
[-C--:B------:R-:W-:Y:S01]  /*0de0*/  IADD3 R16, P0, R27, R122.reuse, RZ ;  /* 0x0000007a1b107210 */ /* 0x080fe20007f1e0ff */
[----:B------:R1:W3:Y:S02]  /*0df0*/  LDG.E.U16 R60, desc[UR6][R34.64] ;  /* 0x00000006223c7981 */ /* 0x0002e4000c1e1500 */
[----:B-1----:R-:W-:Y:S01]  /*0e00*/  IADD3 R28, P2, R49, R122, RZ ;  /* 0x0000007a311c7210 */ /* 0x002fe20007f5e0ff */
[----:B------:R-:W1:Y:S01]  /*0e10*/  LDC R156, c[0x0][0x248] ;  /* 0x00009200ff9c7b82 */ /* 0x000e620000000800 */
[-C--:B------:R-:W-:Y:S01]  /*0e20*/  LEA.HI.X.SX32 R31, R27, R123.reuse, 0x1, P1 ;  /* 0x0000007b1b1f7211 */ /* 0x080fe200008f0eff */
[C---:B------:R-:W-:Y:S01]  /*0e30*/  IMAD R27, R3.reuse, 0x2a, RZ ;  /* 0x0000002a031b7824 */ /* 0x040fe200078e02ff */
[----:B------:R0:W3:Y:S01]  /*0e40*/  LDG.E.U16 R153, desc[UR6][R8.64] ;  /* 0x0000000608997981 */ /* 0x0000e2000c1e1500 */
[----:B------:R-:W-:Y:S01]  /*0e50*/  IMAD R33, R3, 0x54, RZ ;  /* 0x0000005403217824 */ /* 0x000fe200078e02ff */
[----:B------:R-:W-:-:S02]  /*0e60*/  LEA.HI.X.SX32 R29, R17, R123, 0x1, P2 ;  /* 0x0000007b111d7211 */ /* 0x000fc400010f0eff */
[-C--:B------:R-:W-:Y:S01]  /*0e70*/  LEA.HI.X.SX32 R17, R39, R123.reuse, 0x1, P0 ;  /* 0x0000007b27117211 */ /* 0x080fe200000f0eff */
[----:B------:R0:W3:Y:S01]  /*0e80*/  LDG.E.U16 R133, desc[UR6][R14.64] ;  /* 0x000000060e857981 */ /* 0x0000e2000c1e1500 */
[C---:B------:R-:W-:Y:S01]  /*0e90*/  IMAD R35, R3.reuse, 0x64, RZ ;  /* 0x0000006403237824 */ /* 0x040fe200078e02ff */
[----:B------:R-:W1:Y:S01]  /*0ea0*/  LDC R154, c[0x0][0x248] ;  /* 0x00009200ff9a7b82 */ /* 0x000e620000000800 */
[C---:B------:R-:W-:Y:S01]  /*0eb0*/  IMAD R109, R3.reuse, 0xa8, RZ ;  /* 0x000000a8036d7824 */ /* 0x040fe200078e02ff */
[----:B------:R-:W3:Y:S01]  /*0ec0*/  LDG.E.U16 R58, desc[UR6][R58.64] ;  /* 0x000000063a3a7981 */ /* 0x000ee2000c1e1500 */
[----:B0-----:R-:W-:Y:S01]  /*0ed0*/  IMAD R9, R3, 0x15, RZ ;  /* 0x0000001503097824 */ /* 0x001fe200078e02ff */
[-C--:B------:R-:W-:Y:S02]  /*0ee0*/  IADD3 R8, P0, R27, R122.reuse, RZ ;  /* 0x0000007a1b087210 */ /* 0x080fe40007f1e0ff */
[----:B------:R0:W3:Y:S01]  /*0ef0*/  LDG.E.U16 R99, desc[UR6][R16.64] ;  /* 0x0000000610637981 */ /* 0x0000e2000c1e1500 */
[-C--:B------:R-:W-:Y:S01]  /*0f00*/  IADD3 R14, P1, R33, R122.reuse, RZ ;  /* 0x0000007a210e7210 */ /* 0x080fe20007f3e0ff */
[----:B------:R-:W1:Y:S01]  /*0f10*/  LDC R158, c[0x0][0x248] ;  /* 0x00009200ff9e7b82 */ /* 0x000e620000000800 */
[-C--:B------:R-:W-:Y:S01]  /*0f20*/  LEA.HI.X.SX32 R9, R9, R123.reuse, 0x1, P0 ;  /* 0x0000007b09097211 */ /* 0x080fe200000f0eff */
[----:B------:R-:W-:Y:S01]  /*0f30*/  IMAD R49, R3, 0xc8, RZ ;  /* 0x000000c803317824 */ /* 0x000fe200078e02ff */
[----:B------:R0:W3:Y:S01]  /*0f40*/  LDG.E.U16 R59, desc[UR6][R28.64] ;  /* 0x000000061c3b7981 */ /* 0x0000e2000c1e1500 */
[----:B------:R-:W-:Y:S01]  /*0f50*/  LEA.HI.X.SX32 R15, R27, R123, 0x1, P1 ;  /* 0x0000007b1b0f7211 */ /* 0x000fe200008f0eff */
[----:B------:R-:W-:Y:S01]  /*0f60*/  IMAD R27, R3, 0x3a, RZ ;  /* 0x0000003a031b7824 */ /* 0x000fe200078e02ff */
[-C--:B0-----:R-:W-:Y:S01]  /*0f70*/  IADD3 R16, P0, R35, R122.reuse, RZ ;  /* 0x0000007a23107210 */ /* 0x081fe20007f1e0ff */
[----:B------:R0:W3:Y:S01]  /*0f80*/  LDG.E.U16 R141, desc[UR6][R8.64] ;  /* 0x00000006088d7981 */ /* 0x0000e2000c1e1500 */
[----:B------:R-:W-:Y:S01]  /*0f90*/  IMAD R128, R3, 0x8a, RZ ;  /* 0x0000008a03807824 */ /* 0x000fe200078e02ff */
[----:B------:R-:W1:Y:S02]  /*0fa0*/  LDC R162, c[0x0][0x248] ;  /* 0x00009200ffa27b82 */ /* 0x000e640000000800 */
[----:B------:R0:W3:Y:S01]  /*0fb0*/  LDG.E.U16 R57, desc[UR6][R30.64] ;  /* 0x000000061e397981 */ /* 0x0000e2000c1e1500 */
[----:B------:R-:W-:-:S02]  /*0fc0*/  IADD3 R28, P2, R109, R122, RZ ;  /* 0x0000007a6d1c7210 */ /* 0x000fc40007f5e0ff */
[-C--:B------:R-:W-:Y:S01]  /*0fd0*/  LEA.HI.X.SX32 R17, R41, R123.reuse, 0x1, P0 ;  /* 0x0000007b29117211 */ /* 0x080fe200000f0eff */
[----:B------:R0:W3:Y:S01]  /*0fe0*/  LDG.E.U16 R98, desc[UR6][R14.64] ;  /* 0x000000060e627981 */ /* 0x0000e2000c1e1500 */
[-C--:B------:R-:W-:Y:S01]  /*0ff0*/  LEA.HI.X.SX32 R29, R33, R123.reuse, 0x1, P2 ;  /* 0x0000007b211d7211 */ /* 0x080fe200010f0eff */
[----:B0-----:R-:W-:Y:S01]  /*1000*/  IMAD R9, R3, 0x1d, RZ ;  /* 0x0000001d03097824 */ /* 0x001fe200078e02ff */
[-C--:B------:R-:W-:Y:S01]  /*1010*/  IADD3 R8, P0, R27, R122.reuse, RZ ;  /* 0x0000007a1b087210 */ /* 0x080fe20007f1e0ff */
[----:B------:R-:W-:Y:S01]  /*1020*/  IMAD R33, R3, 0x74, RZ ;  /* 0x0000007403217824 */ /* 0x000fe200078e02ff */
[----:B------:R0:W3:Y:S01]  /*1030*/  LDG.E.U16 R97, desc[UR6][R16.64] ;  /* 0x0000000610617981 */ /* 0x0000e2000c1e1500 */
[-C--:B------:R-:W-:Y:S01]  /*1040*/  IADD3 R30, P1, R49, R122.reuse, RZ ;  /* 0x0000007a311e7210 */ /* 0x080fe20007f3e0ff */
[----:B------:R-:W-:Y:S01]  /*1050*/  IMAD R107, R3, 0xe8, RZ ;  /* 0x000000e8036b7824 */ /* 0x000fe200078e02ff */
[-C--:B------:R-:W-:Y:S01]  /*1060*/  LEA.HI.X.SX32 R9, R9, R123.reuse, 0x1, P0 ;  /* 0x0000007b09097211 */ /* 0x080fe200000f0eff */
[----:B------:R-:W-:Y:S01]  /*1070*/  IMAD R125, R3, 0x9a, RZ ;  /* 0x0000009a037d7824 */ /* 0x000fe200078e02ff */
[-C--:B------:R-:W-:Y:S01]  /*1080*/  LEA.HI.X.SX32 R31, R35, R123.reuse, 0x1, P1 ;  /* 0x0000007b231f7211 */ /* 0x080fe200008f0eff */
[----:B------:R0:W3:Y:S01]  /*1090*/  LDG.E.U16 R120, desc[UR6][R120.64] ;  /* 0x0000000678787981 */ /* 0x0000e2000c1e1500 */
[-C--:B------:R-:W-:Y:S01]  /*10a0*/  IADD3 R14, P1, R33, R122.reuse, RZ ;  /* 0x0000007a210e7210 */ /* 0x080fe20007f3e0ff */
[----:B------:R-:W1:Y:S01]  /*10b0*/  LDC R160, c[0x0][0x248] ;  /* 0x00009200ffa07b82 */ /* 0x000e620000000800 */
[-C--:B------:R-:W-:Y:S01]  /*10c0*/  IADD3 R34, P0, R128, R122.reuse, RZ ;  /* 0x0000007a80227210 */ /* 0x080fe20007f1e0ff */
[----:B0-----:R-:W-:Y:S01]  /*10d0*/  IMAD R17, R3, 0x45, RZ ;  /* 0x0000004503117824 */ /* 0x001fe200078e02ff */
[-C--:B------:R-:W-:Y:S01]  /*10e0*/  LEA.HI.X.SX32 R15, R27, R123.reuse, 0x1, P1 ;  /* 0x0000007b1b0f7211 */ /* 0x080fe200008f0eff */
[----:B------:R0:W3:Y:S01]  /*10f0*/  LDG.E.U16 R39, desc[UR6][R8.64] ;  /* 0x0000000608277981 */ /* 0x0000e2000c1e1500 */
[-C--:B------:R-:W-:Y:S01]  /*1100*/  IADD3 R32, P2, R107, R122.reuse, RZ ;  /* 0x0000007a6b207210 */ /* 0x080fe20007f5e0ff */
[----:B------:R-:W-:Y:S01]  /*1110*/  IMAD R129, R3, 0xaa, RZ ;  /* 0x000000aa03817824 */ /* 0x000fe200078e02ff */
[-C--:B------:R-:W-:Y:S01]  /*1120*/  LEA.HI.X.SX32 R35, R17, R123.reuse, 0x1, P0 ;  /* 0x0000007b11237211 */ /* 0x080fe200000f0eff */
[C---:B------:R-:W-:Y:S01]  /*1130*/  IMAD R17, R3.reuse, 0x4d, RZ ;  /* 0x0000004d03117824 */ /* 0x040fe200078e02ff */
[----:B------:R0:W3:Y:S01]  /*1140*/  LDG.E.U16 R56, desc[UR6][R28.64] ;  /* 0x000000061c387981 */ /* 0x0000e2000c1e1500 */
[C---:B------:R-:W-:Y:S01]  /*1150*/  IMAD R121, R3.reuse, 0xba, RZ ;  /* 0x000000ba03797824 */ /* 0x040fe200078e02ff */
[----:B------:R-:W1:Y:S01]  /*1160*/  LDC R164, c[0x0][0x248] ;  /* 0x00009200ffa47b82 */ /* 0x000e620000000800 */
[----:B------:R-:W-:Y:S01]  /*1170*/  IMAD R136, R3, 0xca, RZ ;  /* 0x000000ca03887824 */ /* 0x000fe200078e02ff */
[----:B------:R0:W3:Y:S02]  /*1180*/  LDG.E.U16 R54, desc[UR6][R30.64] ;  /* 0x000000061e367981 */ /* 0x0000e4000c1e1500 */
[-C--:B0-----:R-:W-:Y:S01]  /*1190*/  IADD3 R8, P0, R125, R122.reuse, RZ ;  /* 0x0000007a7d087210 */ /* 0x081fe20007f1e0ff */
[----:B------:R-:W-:Y:S01]  /*11a0*/  IMAD R27, R3, 0x55, RZ ;  /* 0x00000055031b7824 */ /* 0x000fe200078e02ff */
[-C--:B------:R-:W-:Y:S01]  /*11b0*/  LEA.HI.X.SX32 R33, R33, R123.reuse, 0x1, P2 ;  /* 0x0000007b21217211 */ /* 0x080fe200010f0eff */
[----:B------:R0:W3:Y:S01]  /*11c0*/  LDG.E.U16 R96, desc[UR6][R14.64] ;  /* 0x000000060e607981 */ /* 0x0000e2000c1e1500 */
[-C--:B------:R-:W-:Y:S01]  /*11d0*/  IADD3 R16, P2, R121, R122.reuse, RZ ;  /* 0x0000007a79107210 */ /* 0x080fe20007f5e0ff */
[----:B------:R-:W-:Y:S01]  /*11e0*/  IMAD R29, R3, 0x5d, RZ ;  /* 0x0000005d031d7824 */ /* 0x000fe200078e02ff */
[-C--:B------:R-:W-:Y:S01]  /*11f0*/  LEA.HI.X.SX32 R9, R17, R123.reuse, 0x1, P0 ;  /* 0x0000007b11097211 */ /* 0x080fe200000f0eff */
[C---:B------:R-:W-:Y:S01]  /*1200*/  IMAD R132, R3.reuse, 0xda, RZ ;  /* 0x000000da03847824 */ /* 0x040fe200078e02ff */
[-C--:B------:R-:W-:Y:S01]  /*1210*/  IADD3 R28, P0, R136, R122.reuse, RZ ;  /* 0x0000007a881c7210 */ /* 0x080fe20007f1e0ff */
[----:B------:R-:W-:Y:S01]  /*1220*/  IMAD R31, R3, 0x65, RZ ;  /* 0x00000065031f7824 */ /* 0x000fe200078e02ff */
[----:B------:R0:W3:Y:S01]  /*1230*/  LDG.E.U16 R34, desc[UR6][R34.64] ;  /* 0x0000000622227981 */ /* 0x0000e2000c1e1500 */
[----:B------:R-:W1:Y:S01]  /*1240*/  LDC R166, c[0x0][0x248] ;  /* 0x00009200ffa67b82 */ /* 0x000e620000000800 */
[-C--:B0-----:R-:W-:Y:S01]  /*1250*/  IADD3 R14, P1, R129, R122.reuse, RZ ;  /* 0x0000007a810e7210 */ /* 0x081fe20007f3e0ff */
[----:B------:R-:W-:Y:S01]  /*1260*/  IMAD R134, R3, 0xea, RZ ;  /* 0x000000ea03867824 */ /* 0x000fe200078e02ff */
[-C--:B------:R-:W-:Y:S01]  /*1270*/  LEA.HI.X.SX32 R17, R29, R123.reuse, 0x1, P2 ;  /* 0x0000007b1d117211 */ /* 0x080fe200010f0eff */
[----:B------:R-:W-:Y:S01]  /*1280*/  IMAD R174, R3, 0x84, RZ ;  /* 0x0000008403ae7824 */ /* 0x000fe200078e02ff */
[-C--:B------:R-:W-:Y:S01]  /*1290*/  LEA.HI.X.SX32 R15, R27, R123.reuse, 0x1, P1 ;  /* 0x0000007b1b0f7211 */ /* 0x080fe200008f0eff */
[----:B------:R-:W-:Y:S01]  /*12a0*/  IMAD R27, R3, 0x6d, RZ ;  /* 0x0000006d031b7824 */ /* 0x000fe200078e02ff */
[-C--:B------:R-:W-:Y:S01]  /*12b0*/  LEA.HI.X.SX32 R29, R31, R123.reuse, 0x1, P0 ;  /* 0x0000007b1f1d7211 */ /* 0x080fe200000f0eff */
[C---:B------:R-:W-:Y:S01]  /*12c0*/  IMAD R35, R3.reuse, 0x4a, RZ ;  /* 0x0000004a03237824 */ /* 0x040fe200078e02ff */
[-C--:B------:R-:W-:Y:S01]  /*12d0*/  IADD3 R36, P0, R132, R122.reuse, RZ ;  /* 0x0000007a84247210 */ /* 0x080fe20007f1e0ff */
[----:B------:R-:W3:Y:S01]  /*12e0*/  LDG.E.U16 R52, desc[UR6][R52.64] ;  /* 0x0000000634347981 */ /* 0x000ee2000c1e1500 */
[C---:B------:R-:W-:Y:S01]  /*12f0*/  IMAD R41, R3.reuse, 0x75, RZ ;  /* 0x0000007503297824 */ /* 0x040fe200078e02ff */
[----:B------:R-:W-:Y:S01]  /*1300*/  IADD3 R46, P2, R134, R122, RZ ;  /* 0x0000007a862e7210 */ /* 0x000fe20007f5e0ff */
[----:B------:R-:W-:Y:S01]  /*1310*/  IMAD R172, R3, 0x94, RZ ;  /* 0x0000009403ac7824 */ /* 0x000fe200078e02ff */
[-C--:B------:R-:W-:Y:S01]  /*1320*/  LEA.HI.X.SX32 R37, R27, R123.reuse, 0x1, P0 ;  /* 0x0000007b1b257211 */ /* 0x080fe200000f0eff */
[----:B------:R-:W3:Y:S01]  /*1330*/  LDG.E.U16 R31, desc[UR6][R16.64] ;  /* 0x00000006101f7981 */ /* 0x000ee2000c1e1500 */
[C---:B------:R-:W-:Y:S01]  /*1340*/  IMAD R180, R3.reuse, 0xb4, RZ ;  /* 0x000000b403b47824 */ /* 0x040fe200078e02ff */
[----:B------:R-:W0:Y:S01]  /*1350*/  LDC R170, c[0x0][0x248] ;  /* 0x00009200ffaa7b82 */ /* 0x000e220000000800 */
[----:B------:R-:W-:Y:S01]  /*1360*/  IMAD R179, R3, 0xa4, RZ ;  /* 0x000000a403b37824 */ /* 0x000fe200078e02ff */
[----:B------:R-:W3:Y:S04]  /*1370*/  LDG.E.U16 R30, desc[UR6][R28.64] ;  /* 0x000000061c1e7981 */ /* 0x000ee8000c1e1500 */
[----:B------:R-:W3:Y:S01]  /*1380*/  LDG.E.U16 R53, desc[UR6][R32.64] ;  /* 0x0000000620357981 */ /* 0x000ee2000c1e1500 */
[----:B------:R-:W-:Y:S01]  /*1390*/  LEA.HI.X.SX32 R47, R41, R123, 0x1, P2 ;  /* 0x0000007b292f7211 */ /* 0x000fe200010f0eff */
[C---:B------:R-:W-:Y:S01]  /*13a0*/  IMAD R41, R3.reuse, 0x5a, RZ ;  /* 0x0000005a03297824 */ /* 0x040fe200078e02ff */
[----:B------:R-:W0:Y:S01]  /*13b0*/  LDC R168, c[0x0][0x248] ;  /* 0x00009200ffa87b82 */ /* 0x000e220000000800 */
[C---:B------:R-:W-:Y:S01]  /*13c0*/  IMAD R27, R3.reuse, 0x2d, RZ ;  /* 0x0000002d031b7824 */ /* 0x040fe200078e02ff */
[----:B------:R4:W3:Y:S01]  /*13d0*/  LDG.E.U16 R11, desc[UR6][R10.64] ;  /* 0x000000060a0b7981 */ /* 0x0008e2000c1e1500 */
[----:B------:R-:W-:-:S03]  /*13e0*/  IMAD R181, R3, 0xc4, RZ ;  /* 0x000000c403b57824 */ /* 0x000fc600078e02ff */
[----:B------:R-:W3:Y:S02]  /*13f0*/  LDG.E.U16 R28, desc[UR6][R46.64] ;  /* 0x000000062e1c7981 */ /* 0x000ee4000c1e1500 */
[----:B------:R-:W0:Y:S02]  /*1400*/  LDC R188, c[0x0][0x248] ;  /* 0x00009200ffbc7b82 */ /* 0x000e240000000800 */
[----:B------:R5:W3:Y:S04]  /*1410*/  LDG.E.U16 R33, desc[UR6][R8.64] ;  /* 0x0000000608217981 */ /* 0x000ae8000c1e1500 */
[----:B------:R1:W3:Y:S01]  /*1420*/  LDG.E.U16 R32, desc[UR6][R14.64] ;  /* 0x000000060e207981 */ /* 0x0002e2000c1e1500 */
[C---:B------:R-:W-:Y:S01]  /*1430*/  IMAD R191, R3.reuse, 0xe4, RZ ;  /* 0x000000e403bf7824 */ /* 0x040fe200078e02ff */
[----:B----4-:R-:W4:Y:S01]  /*1440*/  LDC R10, c[0x0][0x248] ;  /* 0x00009200ff0a7b82 */ /* 0x010f220000000800 */
[C---:B------:R-:W-:Y:S01]  /*1450*/  IMAD R183, R3.reuse, 0xd4, RZ ;  /* 0x000000d403b77824 */ /* 0x040fe200078e02ff */
[----:B------:R-:W3:Y:S01]  /*1460*/  LDG.E.U16 R29, desc[UR6][R36.64] ;  /* 0x00000006241d7981 */ /* 0x000ee2000c1e1500 */
[----:B-----5:R-:W-:Y:S01]  /*1470*/  IMAD R9, R3, 0x25, RZ ;  /* 0x0000002503097824 */ /* 0x020fe200078e02ff */
[-C--:B------:R-:W-:Y:S01]  /*1480*/  IADD3 R8, P0, R35, R122.reuse, RZ ;  /* 0x0000007a23087210 */ /* 0x080fe20007f1e0ff */
[----:B------:R-:W-:Y:S01]  /*1490*/  IMAD R140, R3, 0xfa, RZ ;  /* 0x000000fa038c7824 */ /* 0x000fe200078e02ff */
[----:B------:R-:W5:Y:S01]  /*14a0*/  LDG.E.U16 R13, desc[UR6][R12.64] ;  /* 0x000000060c0d7981 */ /* 0x000f62000c1e1500 */
[----:B-1----:R-:W-:Y:S01]  /*14b0*/  IADD3 R14, P1, R174, R122, RZ ;  /* 0x0000007aae0e7210 */ /* 0x002fe20007f3e0ff */
[----:B------:R-:W1:Y:S01]  /*14c0*/  LDC R178, c[0x0][0x248] ;  /* 0x00009200ffb27b82 */ /* 0x000e620000000800 */
[----:B------:R-:W-:-:S02]  /*14d0*/  LEA.HI.X.SX32 R9, R9, R123, 0x1, P0 ;  /* 0x0000007b09097211 */ /* 0x000fc400000f0eff */
[-C--:B------:R-:W-:Y:S02]  /*14e0*/  LEA.HI.X.SX32 R15, R63, R123.reuse, 0x1, P1 ;  /* 0x0000007b3f0f7211 */ /* 0x080fe400008f0eff */
[-C--:B------:R-:W-:Y:S01]  /*14f0*/  IADD3 R16, P0, R172, R122.reuse, RZ ;  /* 0x0000007aac107210 */ /* 0x080fe20007f1e0ff */
[----:B------:R-:W5:Y:S02]  /*1500*/  LDG.E.U16 R38, desc[UR6][R8.64] ;  /* 0x0000000608267981 */ /* 0x000f64000c1e1500 */
[----:B------:R-:W1:Y:S01]  /*1510*/  LDC R182, c[0x0][0x248] ;  /* 0x00009200ffb67b82 */ /* 0x000e620000000800 */
[----:B------:R-:W-:Y:S01]  /*1520*/  LEA.HI.X.SX32 R17, R35, R123, 0x1, P0 ;  /* 0x0000007b23117211 */ /* 0x000fe200000f0eff */
[----:B------:R2:W5:Y:S01]  /*1530*/  LDG.E.U16 R93, desc[UR6][R14.64] ;  /* 0x000000060e5d7981 */ /* 0x000562000c1e1500 */
[-C--:B------:R-:W-:Y:S02]  /*1540*/  IADD3 R46, P2, R180, R122.reuse, RZ ;  /* 0x0000007ab42e7210 */ /* 0x080fe40007f5e0ff */
[-C--:B------:R-:W-:Y:S01]  /*1550*/  IADD3 R44, P1, R179, R122.reuse, RZ ;  /* 0x0000007ab32c7210 */ /* 0x080fe20007f3e0ff */
[----:B------:R-:W5:Y:S02]  /*1560*/  LDG.E.U16 R92, desc[UR6][R16.64] ;  /* 0x00000006105c7981 */ /* 0x000f64000c1e1500 */
[----:B------:R-:W1:Y:S01]  /*1570*/  LDC R176, c[0x0][0x248] ;  /* 0x00009200ffb07b82 */ /* 0x000e620000000800 */
[----:B--2---:R-:W-:-:S04]  /*1580*/  IADD3 R14, P0, R41, R122, RZ ;  /* 0x0000007a290e7210 */ /* 0x004fc80007f1e0ff */
[-C--:B------:R-:W-:Y:S01]  /*1590*/  LEA.HI.X.SX32 R15, R27, R123.reuse, 0x1, P0 ;  /* 0x0000007b1b0f7211 */ /* 0x080fe200000f0eff */
[----:B------:R-:W-:Y:S01]  /*15a0*/  IMAD R27, R3, 0x6a, RZ ;  /* 0x0000006a031b7824 */ /* 0x000fe200078e02ff */
[-C--:B------:R-:W-:Y:S01]  /*15b0*/  LEA.HI.X.SX32 R47, R41, R123.reuse, 0x1, P2 ;  /* 0x0000007b292f7211 */ /* 0x080fe200010f0eff */
[----:B------:R-:W-:Y:S01]  /*15c0*/  IMAD R9, R3, 0x35, RZ ;  /* 0x0000003503097824 */ /* 0x000fe200078e02ff */
[-C--:B------:R-:W-:Y:S01]  /*15d0*/  LEA.HI.X.SX32 R45, R65, R123.reuse, 0x1, P1 ;  /* 0x0000007b412d7211 */ /* 0x080fe200008f0eff */
[----:B------:R-:W-:Y:S01]  /*15e0*/  IMAD R41, R3, 0x7a, RZ ;  /* 0x0000007a03297824 */ /* 0x000fe200078e02ff */
[-C--:B------:R-:W-:Y:S01]  /*15f0*/  IADD3 R8, P0, R27, R122.reuse, RZ ;  /* 0x0000007a1b087210 */ /* 0x080fe20007f1e0ff */
[----:B------:R2:W5:Y:S01]  /*1600*/  LDG.E.U16 R37, desc[UR6][R14.64] ;  /* 0x000000060e257981 */ /* 0x000562000c1e1500 */
[-C--:B------:R-:W-:Y:S01]  /*1610*/  IADD3 R62, P1, R181, R122.reuse, RZ ;  /* 0x0000007ab53e7210 */ /* 0x080fe20007f3e0ff */
[----:B------:R-:W1:Y:S01]  /*1620*/  LDC R194, c[0x0][0x248] ;  /* 0x00009200ffc27b82 */ /* 0x000e620000000800 */
[----:B------:R-:W-:Y:S01]  /*1630*/  IADD3 R64, P2, R191, R122, RZ ;  /* 0x0000007abf407210 */ /* 0x000fe20007f5e0ff */
[----:B------:R0:W5:Y:S01]  /*1640*/  LDG.E.U16 R91, desc[UR6][R44.64] ;  /* 0x000000062c5b7981 */ /* 0x000162000c1e1500 */
[----:B------:R-:W-:-:S02]  /*1650*/  LEA.HI.X.SX32 R9, R9, R123, 0x1, P0 ;  /* 0x0000007b09097211 */ /* 0x000fc400000f0eff */
[-C--:B------:R-:W-:Y:S01]  /*1660*/  LEA.HI.X.SX32 R63, R67, R123.reuse, 0x1, P1 ;  /* 0x0000007b433f7211 */ /* 0x080fe200008f0eff */
[----:B------:R4:W5:Y:S01]  /*1670*/  LDG.E.U16 R90, desc[UR6][R46.64] ;  /* 0x000000062e5a7981 */ /* 0x000962000c1e1500 */
[-C--:B------:R-:W-:Y:S01]  /*1680*/  IADD3 R6, P0, R41, R122.reuse, RZ ;  /* 0x0000007a29067210 */ /* 0x080fe20007f1e0ff */
[----:B--2---:R-:W-:Y:S01]  /*1690*/  IMAD R15, R3, 0x3d, RZ ;  /* 0x0000003d030f7824 */ /* 0x004fe200078e02ff */
[-C--:B------:R-:W-:Y:S01]  /*16a0*/  LEA.HI.X.SX32 R65, R7, R123.reuse, 0x1, P2 ;  /* 0x0000007b07417211 */ /* 0x080fe200010f0eff */
[----:B------:R-:W-:Y:S01]  /*16b0*/  IMAD R189, R3, 0xf4, RZ ;  /* 0x000000f403bd7824 */ /* 0x000fe200078e02ff */
[----:B------:R2:W5:Y:S01]  /*16c0*/  LDG.E.U16 R36, desc[UR6][R8.64] ;  /* 0x0000000608247981 */ /* 0x000562000c1e1500 */
[-C--:B0-----:R-:W-:Y:S01]  /*16d0*/  IADD3 R44, P1, R183, R122.reuse, RZ ;  /* 0x0000007ab72c7210 */ /* 0x081fe20007f3e0ff */
[----:B------:R-:W0:Y:S01]  /*16e0*/  LDC R186, c[0x0][0x248] ;  /* 0x00009200ffba7b82 */ /* 0x000e220000000800 */
[-C--:B------:R-:W-:Y:S01]  /*16f0*/  LEA.HI.X.SX32 R7, R15, R123.reuse, 0x1, P0 ;  /* 0x0000007b0f077211 */ /* 0x080fe200000f0eff */
[----:B------:R-:W-:Y:S01]  /*1700*/  IMAD R15, R3, 0x7d, RZ ;  /* 0x0000007d030f7824 */ /* 0x000fe200078e02ff */
[----:B------:R-:W-:Y:S01]  /*1710*/  LEA.HI.X.SX32 R45, R27, R123, 0x1, P1 ;  /* 0x0000007b1b2d7211 */ /* 0x000fe200008f0eff */
[C---:B----4-:R-:W-:Y:S01]  /*1720*/  IMAD R47, R3.reuse, 0x6, RZ ;  /* 0x00000006032f7824 */ /* 0x050fe200078e02ff */
[-C--:B------:R-:W-:Y:S01]  /*1730*/  IADD3 R16, P1, R140, R122.reuse, RZ ;  /* 0x0000007a8c107210 */ /* 0x080fe20007f3e0ff */
[C---:B------:R-:W-:Y:S01]  /*1740*/  IMAD R139, R3.reuse, 0x16, RZ ;  /* 0x00000016038b7824 */ /* 0x040fe200078e02ff */
[----:B------:R4:W5:Y:S01]  /*1750*/  LDG.E.U16 R35, desc[UR6][R6.64] ;  /* 0x0000000606237981 */ /* 0x000962000c1e1500 */
[----:B------:R-:W-:Y:S01]  /*1760*/  LEA R27, R3, R3, 0x1 ;  /* 0x00000003031b7211 */ /* 0x000fe200078e08ff */
[----:B------:R-:W0:Y:S01]  /*1770*/  LDC R202, c[0x0][0x248] ;  /* 0x00009200ffca7b82 */ /* 0x000e220000000800 */
[-C--:B------:R-:W-:Y:S01]  /*1780*/  LEA.HI.X.SX32 R17, R15, R123.reuse, 0x1, P1 ;  /* 0x0000007b0f117211 */ /* 0x080fe200008f0eff */
[----:B------:R-:W-:Y:S01]  /*1790*/  IMAD R151, R3, 0x26, RZ ;  /* 0x0000002603977824 */ /* 0x000fe200078e02ff */
[-C--:B------:R-:W-:Y:S01]  /*17a0*/  IADD3 R14, P2, R189, R122.reuse, RZ ;  /* 0x0000007abd0e7210 */ /* 0x080fe20007f5e0ff */
[----:B------:R-:W-:Y:S01]  /*17b0*/  IMAD R210, R3, 0x56, RZ ;  /* 0x0000005603d27824 */ /* 0x000fe200078e02ff */
[-C--:B--2---:R-:W-:Y:S01]  /*17c0*/  IADD3 R8, P0, R47, R122.reuse, RZ ;  /* 0x0000007a2f087210 */ /* 0x084fe20007f1e0ff */
[C---:B------:R-:W-:Y:S01]  /*17d0*/  IMAD R214, R3.reuse, 0x66, RZ ;  /* 0x0000006603d67824 */ /* 0x040fe200078e02ff */
[----:B------:R-:W2:Y:S01]  /*17e0*/  LDG.E.U16 R89, desc[UR6][R62.64] ;  /* 0x000000063e597981 */ /* 0x000ea2000c1e1500 */
[----:B----4-:R-:W-:Y:S01]  /*17f0*/  IMAD R7, R3, 0xb, RZ ;  /* 0x0000000b03077824 */ /* 0x010fe200078e02ff */
[----:B------:R-:W-:Y:S01]  /*1800*/  IADD3 R6, P1, R139, R122, RZ ;  /* 0x0000007a8b067210 */ /* 0x000fe20007f3e0ff */
[----:B------:R-:W4:Y:S01]  /*1810*/  LDC R204, c[0x0][0x248] ;  /* 0x00009200ffcc7b82 */ /* 0x000f220000000800 */
[-C--:B------:R-:W-:Y:S01]  /*1820*/  LEA.HI.X.SX32 R15, R41, R123.reuse, 0x1, P2 ;  /* 0x0000007b290f7211 */ /* 0x080fe200010f0eff */
[----:B------:R-:W-:Y:S01]  /*1830*/  IMAD R41, R3, 0x13, RZ ;  /* 0x0000001303297824 */ /* 0x000fe200078e02ff */
[-C--:B------:R-:W-:Y:S01]  /*1840*/  LEA.HI.X.SX32 R9, R27, R123.reuse, 0x1, P0 ;  /* 0x0000007b1b097211 */ /* 0x080fe200000f0eff */
[----:B------:R-:W-:Y:S01]  /*1850*/  IMAD R185, R3, 0x36, RZ ;  /* 0x0000003603b97824 */ /* 0x000fe200078e02ff */
[----:B------:R-:W-:Y:S01]  /*1860*/  LEA.HI.X.SX32 R7, R7, R123, 0x1, P1 ;  /* 0x0000007b07077211 */ /* 0x000fe200008f0eff */
[----:B------:R1:W2:Y:S02]  /*1870*/  LDG.E.U16 R27, desc[UR6][R16.64] ;  /* 0x00000006101b7981 */ /* 0x0002a4000c1e1500 */
[----:B------:R-:W4:Y:S02]  /*1880*/  LDC R213, c[0x0][0x248] ;  /* 0x00009200ffd57b82 */ /* 0x000f240000000800 */
[----:B------:R1:W2:Y:S01]  /*1890*/  LDG.E.U16 R157, desc[UR6][R6.64] ;  /* 0x00000006069d7981 */ /* 0x0002a2000c1e1500 */
[----:B------:R-:W-:-:S02]  /*18a0*/  IMAD R228, R3, 0x96, RZ ;  /* 0x0000009603e47824 */ /* 0x000fc400078e02ff */
[----:B------:R-:W-:Y:S01]  /*18b0*/  IMAD R203, R3, 0x46, RZ ;  /* 0x0000004603cb7824 */ /* 0x000fe200078e02ff */
[----:B------:R1:W2:Y:S02]  /*18c0*/  LDG.E.U16 R63, desc[UR6][R44.64] ;  /* 0x000000062c3f7981 */ /* 0x0002a4000c1e1500 */
[-C--:B-1----:R-:W-:Y:S01]  /*18d0*/  IADD3 R16, P0, R151, R122.reuse, RZ ;  /* 0x0000007a97107210 */ /* 0x082fe20007f1e0ff */
[----:B------:R-:W1:Y:S01]  /*18e0*/  LDC R211, c[0x0][0x248] ;  /* 0x00009200ffd37b82 */ /* 0x000e620000000800 */
[----:B------:R0:W2:Y:S02]  /*18f0*/  LDG.E.U16 R86, desc[UR6][R14.64] ;  /* 0x000000060e567981 */ /* 0x0000a4000c1e1500 */
[-C--:B------:R-:W-:Y:S01]  /*1900*/  LEA.HI.X.SX32 R17, R41, R123.reuse, 0x1, P0 ;  /* 0x0000007b29117211 */ /* 0x080fe200000f0eff */
[C---:B------:R-:W-:Y:S01]  /*1910*/  IMAD R7, R3.reuse, 0x2b, RZ ;  /* 0x0000002b03077824 */ /* 0x040fe200078e02ff */
[-C--:B------:R-:W-:Y:S01]  /*1920*/  IADD3 R6, P0, R210, R122.reuse, RZ ;  /* 0x0000007ad2067210 */ /* 0x080fe20007f1e0ff */
[C---:B------:R-:W-:Y:S01]  /*1930*/  IMAD R41, R3.reuse, 0x33, RZ ;  /* 0x0000003303297824 */ /* 0x040fe200078e02ff */
[----:B------:R-:W2:Y:S01]  /*1940*/  LDG.E.U16 R88, desc[UR6][R64.64] ;  /* 0x0000000640587981 */ /* 0x000ea2000c1e1500 */
[----:B------:R-:W-:Y:S01]  /*1950*/  IMAD R45, R3, 0x1b, RZ ;  /* 0x0000001b032d7824 */ /* 0x000fe200078e02ff */
[-C--:B------:R-:W-:Y:S01]  /*1960*/  LEA.HI.X.SX32 R7, R7, R123.reuse, 0x1, P0 ;  /* 0x0000007b07077211 */ /* 0x080fe200000f0eff */
[----:B------:R-:W-:Y:S01]  /*1970*/  IMAD R226, R3, 0xa6, RZ ;  /* 0x000000a603e27824 */ /* 0x000fe200078e02ff */
[----:B------:R0:W2:Y:S02]  /*1980*/  LDG.E.U16 R145, desc[UR6][R16.64] ;  /* 0x0000000610917981 */ /* 0x0000a4000c1e1500 */
[-C--:B0-----:R-:W-:Y:S01]  /*1990*/  IADD3 R14, P1, R185, R122.reuse, RZ ;  /* 0x0000007ab90e7210 */ /* 0x081fe20007f3e0ff */
[C---:B------:R-:W-:Y:S01]  /*19a0*/  IMAD R212, R3.reuse, 0x76, RZ ;  /* 0x0000007603d47824 */ /* 0x040fe200078e02ff */
[----:B------:R-:W0:Y:S01]  /*19b0*/  LDC R44, c[0x0][0x248] ;  /* 0x00009200ff2c7b82 */ /* 0x000e220000000800 */
[----:B------:R4:W2:Y:S04]  /*19c0*/  LDG.E.U16 R72, desc[UR6][R6.64] ;  /* 0x0000000606487981 */ /* 0x0008a8000c1e1500 */
[----:B------:R4:W2:Y:S01]  /*19d0*/  LDG.E.U16 R171, desc[UR6][R8.64] ;  /* 0x0000000608ab7981 */ /* 0x0008a2000c1e1500 */
[-C--:B------:R-:W-:Y:S01]  /*19e0*/  IADD3 R16, P0, R214, R122.reuse, RZ ;  /* 0x0000007ad6107210 */ /* 0x080fe20007f1e0ff */
[----:B------:R-:W-:Y:S01]  /*19f0*/  IMAD R65, R3, 0x23, RZ ;  /* 0x0000002303417824 */ /* 0x000fe200078e02ff */
[-C--:B------:R-:W-:Y:S01]  /*1a00*/  LEA.HI.X.SX32 R15, R45, R123.reuse, 0x1, P1 ;  /* 0x0000007b2d0f7211 */ /* 0x080fe200008f0eff */
[----:B------:R-:W1:Y:S01]  /*1a10*/  LDC R209, c[0x0][0x248] ;  /* 0x00009200ffd17b82 */ /* 0x000e620000000800 */
[----:B------:R-:W-:Y:S01]  /*1a20*/  LEA.HI.X.SX32 R17, R41, R123, 0x1, P0 ;  /* 0x0000007b29117211 */ /* 0x000fe200000f0eff */
[----:B----4-:R-:W-:Y:S01]  /*1a30*/  IMAD R7, R3, 0x4b, RZ ;  /* 0x0000004b03077824 */ /* 0x010fe200078e02ff */
[----:B------:R-:W-:-:S02]  /*1a40*/  IADD3 R6, P0, R228, R122, RZ ;  /* 0x0000007ae4067210 */ /* 0x000fc40007f1e0ff */
[-C--:B------:R-:W-:Y:S01]  /*1a50*/  IADD3 R8, P2, R203, R122.reuse, RZ ;  /* 0x0000007acb087210 */ /* 0x080fe20007f5e0ff */
[----:B------:R4:W2:Y:S01]  /*1a60*/  LDG.E.U16 R71, desc[UR6][R16.64] ;  /* 0x0000000610477981 */ /* 0x0008a2000c1e1500 */
[-C--:B------:R-:W-:Y:S01]  /*1a70*/  LEA.HI.X.SX32 R7, R7, R123.reuse, 0x1, P0 ;  /* 0x0000007b07077211 */ /* 0x080fe200000f0eff */
[----:B------:R-:W-:Y:S01]  /*1a80*/  IMAD R41, R3, 0x53, RZ ;  /* 0x0000005303297824 */ /* 0x000fe200078e02ff */
[-C--:B------:R-:W-:Y:S01]  /*1a90*/  LEA.HI.X.SX32 R9, R65, R123.reuse, 0x1, P2 ;  /* 0x0000007b41097211 */ /* 0x080fe200010f0eff */
[----:B------:R4:W2:Y:S01]  /*1aa0*/  LDG.E.U16 R74, desc[UR6][R14.64] ;  /* 0x000000060e4a7981 */ /* 0x0008a2000c1e1500 */
[C---:B------:R-:W-:Y:S01]  /*1ab0*/  IMAD R45, R3.reuse, 0x3b, RZ ;  /* 0x0000003b032d7824 */ /* 0x040fe200078e02ff */
[----:B------:R-:W1:Y:S01]  /*1ac0*/  LDC R215, c[0x0][0x248] ;  /* 0x00009200ffd77b82 */ /* 0x000e620000000800 */
[C---:B------:R-:W-:Y:S01]  /*1ad0*/  IMAD R230, R3.reuse, 0x86, RZ ;  /* 0x0000008603e67824 */ /* 0x040fe200078e02ff */
[----:B------:R4:W2:Y:S01]  /*1ae0*/  LDG.E.U16 R68, desc[UR6][R6.64] ;  /* 0x0000000606447981 */ /* 0x0008a2000c1e1500 */
[C---:B------:R-:W-:Y:S01]  /*1af0*/  IMAD R220, R3.reuse, 0xd6, RZ ;  /* 0x000000d603dc7824 */ /* 0x040fe200078e02ff */
[-C--:B----4-:R-:W-:Y:S01]  /*1b00*/  IADD3 R16, P0, R226, R122.reuse, RZ ;  /* 0x0000007ae2107210 */ /* 0x090fe20007f1e0ff */
[----:B------:R-:W-:Y:S01]  /*1b10*/  IMAD R65, R3, 0x43, RZ ;  /* 0x0000004303417824 */ /* 0x000fe200078e02ff */
[----:B------:R4:W2:Y:S01]  /*1b20*/  LDG.E.U16 R73, desc[UR6][R8.64] ;  /* 0x0000000608497981 */ /* 0x0008a2000c1e1500 */
[-C--:B------:R-:W-:Y:S01]  /*1b30*/  IADD3 R14, P1, R212, R122.reuse, RZ ;  /* 0x0000007ad40e7210 */ /* 0x080fe20007f3e0ff */
[----:B------:R-:W1:Y:S01]  /*1b40*/  LDC R223, c[0x0][0x248] ;  /* 0x00009200ffdf7b82 */ /* 0x000e620000000800 */
[-C--:B------:R-:W-:Y:S01]  /*1b50*/  LEA.HI.X.SX32 R17, R41, R123.reuse, 0x1, P0 ;  /* 0x0000007b29117211 */ /* 0x080fe200000f0eff */
[----:B------:R-:W-:Y:S01]  /*1b60*/  IMAD R7, R3, 0x6b, RZ ;  /* 0x0000006b03077824 */ /* 0x000fe200078e02ff */
[----:B------:R-:W-:Y:S01]  /*1b70*/  LEA.HI.X.SX32 R15, R45, R123, 0x1, P1 ;  /* 0x0000007b2d0f7211 */ /* 0x000fe200008f0eff */
[----:B------:R-:W-:Y:S01]  /*1b80*/  IMAD R224, R3, 0xb6, RZ ;  /* 0x000000b603e07824 */ /* 0x000fe200078e02ff */
[----:B------:R-:W-:-:S02]  /*1b90*/  IADD3 R6, P0, R220, R122, RZ ;  /* 0x0000007adc067210 */ /* 0x000fc40007f1e0ff */
[-C--:B----4-:R-:W-:Y:S01]  /*1ba0*/  IADD3 R8, P2, R230, R122.reuse, RZ ;  /* 0x0000007ae6087210 */ /* 0x090fe20007f5e0ff */
[----:B------:R4:W2:Y:S01]  /*1bb0*/  LDG.E.U16 R70, desc[UR6][R14.64] ;  /* 0x000000060e467981 */ /* 0x0008a2000c1e1500 */
[-C--:B------:R-:W-:Y:S01]  /*1bc0*/  LEA.HI.X.SX32 R7, R7, R123.reuse, 0x1, P0 ;  /* 0x0000007b07077211 */ /* 0x080fe200000f0eff */
[----:B------:R-:W-:Y:S01]  /*1bd0*/  IMAD R45, R3, 0x5b, RZ ;  /* 0x0000005b032d7824 */ /* 0x000fe200078e02ff */
[----:B------:R-:W-:Y:S01]  /*1be0*/  LEA.HI.X.SX32 R9, R65, R123, 0x1, P2 ;  /* 0x0000007b41097211 */ /* 0x000fe200010f0eff */
[C---:B------:R-:W-:Y:S01]  /*1bf0*/  IMAD R222, R3.reuse, 0xc6, RZ ;  /* 0x000000c603de7824 */ /* 0x040fe200078e02ff */
[----:B------:R-:W2:Y:S01]  /*1c00*/  LDG.E.U16 R67, desc[UR6][R16.64] ;  /* 0x0000000610437981 */ /* 0x000ea2000c1e1500 */
[C---:B------:R-:W-:Y:S01]  /*1c10*/  IMAD R218, R3.reuse, 0xe6, RZ ;  /* 0x000000e603da7824 */ /* 0x040fe200078e02ff */
[----:B------:R-:W1:Y:S01]  /*1c20*/  LDC R221, c[0x0][0x248] ;  /* 0x00009200ffdd7b82 */ /* 0x000e620000000800 */
[----:B----4-:R-:W-:Y:S01]  /*1c30*/  IADD3 R14, P1, R224, R122, RZ ;  /* 0x0000007ae00e7210 */ /* 0x010fe20007f3e0ff */
[----:B------:R4:W2:Y:S01]  /*1c40*/  LDG.E.U16 R69, desc[UR6][R8.64] ;  /* 0x0000000608457981 */ /* 0x0008a2000c1e1500 */
[----:B------:R-:W-:-:S02]  /*1c50*/  IMAD R65, R3, 0x63, RZ ;  /* 0x0000006303417824 */ /* 0x000fc400078e02ff */
[----:B------:R-:W-:Y:S01]  /*1c60*/  IMAD R155, R3, 0x73, RZ ;  /* 0x00000073039b7824 */ /* 0x000fe200078e02ff */
[----:B------:R0:W2:Y:S01]  /*1c70*/  LDG.E.U16 R41, desc[UR6][R6.64] ;  /* 0x0000000606297981 */ /* 0x0000a2000c1e1500 */
[----:B------:R-:W-:Y:S01]  /*1c80*/  LEA.HI.X.SX32 R15, R45, R123, 0x1, P1 ;  /* 0x0000007b2d0f7211 */ /* 0x000fe200008f0eff */
[C---:B------:R-:W-:Y:S01]  /*1c90*/  IMAD R216, R3.reuse, 0xf6, RZ ;  /* 0x000000f603d87824 */ /* 0x040fe200078e02ff */
[----:B------:R-:W1:Y:S01]  /*1ca0*/  LDC R217, c[0x0][0x248] ;  /* 0x00009200ffd97b82 */ /* 0x000e620000000800 */
[-C--:B----4-:R-:W-:Y:S01]  /*1cb0*/  IADD3 R8, P2, R222, R122.reuse, RZ ;  /* 0x0000007ade087210 */ /* 0x090fe20007f5e0ff */
[----:B------:R-:W-:Y:S01]  /*1cc0*/  IMAD R165, R3, 0x7b, RZ ;  /* 0x0000007b03a57824 */ /* 0x000fe200078e02ff */
[----:B------:R4:W2:Y:S01]  /*1cd0*/  LDG.E.U16 R66, desc[UR6][R14.64] ;  /* 0x000000060e427981 */ /* 0x0008a2000c1e1500 */
[----:B0-----:R-:W-:-:S04]  /*1ce0*/  IADD3 R6, P0, R218, R122, RZ ;  /* 0x0000007ada067210 */ /* 0x001fc80007f1e0ff */
[----:B------:R-:W0:Y:S01]  /*1cf0*/  LDC R225, c[0x0][0x248] ;  /* 0x00009200ffe17b82 */ /* 0x000e220000000800 */
[-C--:B------:R-:W-:Y:S02]  /*1d00*/  LEA.HI.X.SX32 R9, R65, R123.reuse, 0x1, P2 ;  /* 0x0000007b41097211 */ /* 0x080fe400010f0eff */
[-C--:B------:R-:W-:Y:S01]  /*1d10*/  LEA.HI.X.SX32 R7, R155, R123.reuse, 0x1, P0 ;  /* 0x0000007b9b077211 */ /* 0x080fe200000f0eff */
[C---:B------:R-:W-:Y:S01]  /*1d20*/  IMAD R45, R3.reuse, 0xc, RZ ;  /* 0x0000000c032d7824 */ /* 0x040fe200078e02ff */
[-C--:B------:R-:W-:Y:S01]  /*1d30*/  IADD3 R16, P2, R216, R122.reuse, RZ ;  /* 0x0000007ad8107210 */ /* 0x080fe20007f5e0ff */
[----:B------:R4:W2:Y:S02]  /*1d40*/  LDG.E.U16 R65, desc[UR6][R8.64] ;  /* 0x0000000608417981 */ /* 0x0008a4000c1e1500 */
[C---:B----4-:R-:W-:Y:S01]  /*1d50*/  SHF.L.U32 R15, R3.reuse, 0x2, RZ ;  /* 0x00000002030f7819 */ /* 0x050fe200000006ff */
[----:B------:R-:W4:Y:S01]  /*1d60*/  LDC R229, c[0x0][0x248] ;  /* 0x00009200ffe57b82 */ /* 0x000f220000000800 */
[----:B------:R-:W-:Y:S01]  /*1d70*/  LEA R14, P0, R3, R122, 0x3 ;  /* 0x0000007a030e7211 */ /* 0x000fe200078018ff */
[----:B------:R1:W2:Y:S01]  /*1d80*/  LDG.E.U16 R64, desc[UR6][R6.64] ;  /* 0x0000000606407981 */ /* 0x0002a2000c1e1500 */
[----:B------:R-:W-:-:S02]  /*1d90*/  LEA.HI.X.SX32 R17, R165, R123, 0x1, P2 ;  /* 0x0000007ba5117211 */ /* 0x000fc400010f0eff */
[-C--:B------:R-:W-:Y:S02]  /*1da0*/  LEA.HI.X.SX32 R15, R15, R123.reuse, 0x1, P0 ;  /* 0x0000007b0f0f7211 */ /* 0x080fe400000f0eff */
[-C--:B------:R-:W-:Y:S01]  /*1db0*/  IADD3 R8, P1, R45, R122.reuse, RZ ;  /* 0x0000007a2d087210 */ /* 0x080fe20007f3e0ff */
[----:B------:R1:W2:Y:S01]  /*1dc0*/  LDG.E.U16 R62, desc[UR6][R16.64] ;  /* 0x00000006103e7981 */ /* 0x0002a2000c1e1500 */
[----:B------:R-:W4:Y:S01]  /*1dd0*/  LDC R231, c[0x0][0x248] ;  /* 0x00009200ffe77b82 */ /* 0x000f220000000800 */
[----:B-1----:R-:W-:Y:S01]  /*1de0*/  IADD3 R6, P2, R23, R122, RZ ;  /* 0x0000007a17067210 */ /* 0x002fe20007f5e0ff */
[----:B------:R-:W-:Y:S01]  /*1df0*/  IMAD R23, R3, 0x2c, RZ ;  /* 0x0000002c03177824 */ /* 0x000fe200078e02ff */
[-C--:B------:R-:W-:Y:S01]  /*1e00*/  LEA.HI.X.SX32 R9, R47, R123.reuse, 0x1, P1 ;  /* 0x0000007b2f097211 */ /* 0x080fe200008f0eff */
[----:B------:R1:W2:Y:S01]  /*1e10*/  LDG.E.U16 R169, desc[UR6][R14.64] ;  /* 0x000000060ea97981 */ /* 0x0002a2000c1e1500 */
[----:B------:R-:W-:Y:S01]  /*1e20*/  LEA.HI.X.SX32 R7, R45, R123, 0x1, P2 ;  /* 0x0000007b2d077211 */ /* 0x000fe200010f0eff */
[----:B------:R-:W-:-:S02]  /*1e30*/  IMAD R45, R3, 0x4c, RZ ;  /* 0x0000004c032d7824 */ /* 0x000fc400078e02ff */
[----:B------:R-:W4:Y:S01]  /*1e40*/  LDC R232, c[0x0][0x248] ;  /* 0x00009200ffe87b82 */ /* 0x000f220000000800 */
[-C--:B------:R-:W-:Y:S01]  /*1e50*/  IADD3 R16, P0, R23, R122.reuse, RZ ;  /* 0x0000007a17107210 */ /* 0x080fe20007f1e0ff */
[----:B------:R-:W-:Y:S01]  /*1e60*/  IMAD R187, R3, 0x98, RZ ;  /* 0x0000009803bb7824 */ /* 0x000fe200078e02ff */
[----:B------:R0:W2:Y:S01]  /*1e70*/  LDG.E.U16 R165, desc[UR6][R8.64] ;  /* 0x0000000608a57981 */ /* 0x0000a2000c1e1500 */
[----:B-1----:R-:W-:-:S03]  /*1e80*/  IADD3 R14, P2, R19, R122, RZ ;  /* 0x0000007a130e7210 */ /* 0x002fc60007f5e0ff */
[----:B------:R1:W2:Y:S01]  /*1e90*/  LDG.E.U16 R155, desc[UR6][R6.64] ;  /* 0x00000006069b7981 */ /* 0x0002a2000c1e1500 */
[-C--:B------:R-:W-:Y:S01]  /*1ea0*/  LEA.HI.X.SX32 R17, R139, R123.reuse, 0x1, P0 ;  /* 0x0000007b8b117211 */ /* 0x080fe200000f0eff */
[----:B------:R-:W4:Y:S01]  /*1eb0*/  LDC R233, c[0x0][0x248] ;  /* 0x00009200ffe97b82 */ /* 0x000f220000000800 */
[----:B------:R-:W-:Y:S01]  /*1ec0*/  LEA.HI.X.SX32 R15, R23, R123, 0x1, P2 ;  /* 0x0000007b170f7211 */ /* 0x000fe200010f0eff */
[----:B------:R-:W-:Y:S01]  /*1ed0*/  IMAD R23, R3, 0x6c, RZ ;  /* 0x0000006c03177824 */ /* 0x000fe200078e02ff */
[-C--:B0-----:R-:W-:Y:S01]  /*1ee0*/  IADD3 R8, P1, R45, R122.reuse, RZ ;  /* 0x0000007a2d087210 */ /* 0x081fe20007f3e0ff */
[----:B------:R-:W-:Y:S01]  /*1ef0*/  IMAD R193, R3, 0xd8, RZ ;  /* 0x000000d803c17824 */ /* 0x000fe200078e02ff */
[----:B------:R0:W2:Y:S01]  /*1f00*/  LDG.E.U16 R139, desc[UR6][R16.64] ;  /* 0x00000006108b7981 */ /* 0x0000a2000c1e1500 */
[----:B-1----:R-:W-:-:S03]  /*1f10*/  IADD3 R6, P0, R187, R122, RZ ;  /* 0x0000007abb067210 */ /* 0x002fc60007f1e0ff */
[----:B------:R1:W2:Y:S01]  /*1f20*/  LDG.E.U16 R47, desc[UR6][R14.64] ;  /* 0x000000060e2f7981 */ /* 0x0002a2000c1e1500 */
[-C--:B------:R-:W-:Y:S01]  /*1f30*/  LEA.HI.X.SX32 R9, R151, R123.reuse, 0x1, P1 ;  /* 0x0000007b97097211 */ /* 0x080fe200008f0eff */
[----:B------:R-:W4:Y:S01]  /*1f40*/  LDC R234, c[0x0][0x248] ;  /* 0x00009200ffea7b82 */ /* 0x000f220000000800 */
[-C--:B------:R-:W-:Y:S02]  /*1f50*/  LEA.HI.X.SX32 R7, R45, R123.reuse, 0x1, P0 ;  /* 0x0000007b2d077211 */ /* 0x080fe400000f0eff */
[-C--:B------:R-:W-:Y:S02]  /*1f60*/  IADD3 R18, P1, R23, R122.reuse, RZ ;  /* 0x0000007a17127210 */ /* 0x080fe40007f3e0ff */
[-C--:B0-----:R-:W-:Y:S01]  /*1f70*/  IADD3 R16, P2, R193, R122.reuse, RZ ;  /* 0x0000007ac1107210 */ /* 0x081fe20007f5e0ff */
[----:B------:R0:W2:Y:S01]  /*1f80*/  LDG.E.U16 R46, desc[UR6][R6.64] ;  /* 0x00000006062e7981 */ /* 0x0000a2000c1e1500 */
[----:B------:R-:W-:Y:S01]  /*1f90*/  LEA.HI.X.SX32 R19, R185, R123, 0x1, P1 ;  /* 0x0000007bb9137211 */ /* 0x000fe200008f0eff */
[----:B------:R-:W4:Y:S01]  /*1fa0*/  LDC R227, c[0x0][0x248] ;  /* 0x00009200ffe37b82 */ /* 0x000f220000000800 */
[----:B-1----:R-:W-:Y:S01]  /*1fb0*/  SHF.L.U32 R15, R3, 0x4, RZ ;  /* 0x00000004030f7819 */ /* 0x002fe200000006ff */
[----:B------:R-:W2:Y:S01]  /*1fc0*/  LDG.E.U16 R9, desc[UR6][R8.64] ;  /* 0x0000000608097981 */ /* 0x000ea2000c1e1500 */
[----:B------:R-:W-:-:S02]  /*1fd0*/  LEA R14, P0, R195, R122, 0x5 ;  /* 0x0000007ac30e7211 */ /* 0x000fc400078028ff */
[----:B0-----:R-:W-:Y:S01]  /*1fe0*/  SHF.L.U32 R7, R3, 0x5, RZ ;  /* 0x0000000503077819 */ /* 0x001fe200000006ff */
[----:B------:R0:W2:Y:S01]  /*1ff0*/  LDG.E.U16 R12, desc[UR6][R18.64] ;  /* 0x00000006120c7981 */ /* 0x0000a2000c1e1500 */
[----:B------:R-:W-:Y:S01]  /*2000*/  LEA R6, P1, R197, R122, 0x6 ;  /* 0x0000007ac5067211 */ /* 0x000fe200078230ff */
[----:B------:R-:W1:Y:S01]  /*2010*/  LDC R238, c[0x0][0x280] ;  /* 0x0000a000ffee7b82 */ /* 0x000e620000000800 */
[-C--:B------:R-:W-:Y:S02]  /*2020*/  LEA.HI.X.SX32 R17, R23, R123.reuse, 0x1, P2 ;  /* 0x0000007b17117211 */ /* 0x080fe400010f0eff */
[-C--:B------:R-:W-:Y:S02]  /*2030*/  LEA.HI.X.SX32 R7, R7, R123.reuse, 0x1, P1 ;  /* 0x0000007b07077211 */ /* 0x080fe400008f0eff */
[----:B------:R-:W-:Y:S01]  /*2040*/  LEA.HI.X.SX32 R15, R15, R123, 0x1, P0 ;  /* 0x0000007b0f0f7211 */ /* 0x000fe200000f0eff */
[----:B------:R0:W2:Y:S01]  /*2050*/  LDG.E.U16 R45, desc[UR6][R16.64] ;  /* 0x00000006102d7981 */ /* 0x0000a2000c1e1500 */
[----:B------:R-:W-:Y:S01]  /*2060*/  SHF.L.U32 R23, R3, 0x6, RZ ;  /* 0x0000000603177819 */ /* 0x000fe200000006ff */
[----:B0-----:R-:W-:-:S02]  /*2070*/  IMAD R19, R0, 0x110, RZ ;  /* 0x0000011000137824 */ /* 0x001fc400078e02ff */
[----:B------:R0:W5:Y:S01]  /*2080*/  LDG.E.U16 R2, desc[UR6][R6.64] ;  /* 0x0000000606027981 */ /* 0x000162000c1e1500 */
[----:B------:R-:W-:Y:S01]  /*2090*/  SHF.L.U32 R185, R3, 0x7, RZ ;  /* 0x0000000703b97819 */ /* 0x000fe200000006ff */
[----:B------:R-:W4:Y:S01]  /*20a0*/  LDC R0, c[0x0][0x248] ;  /* 0x00009200ff007b82 */ /* 0x000f220000000800 */
[-C--:B------:R-:W-:Y:S01]  /*20b0*/  LEA R22, P1, R201, R122.reuse, 0x8 ;  /* 0x0000007ac9167211 */ /* 0x080fe200078240ff */
[----:B------:R-:W-:Y:S01]  /*20c0*/  IMAD R195, R20, 0x150, RZ ;  /* 0x0000015014c37824 */ /* 0x000fe200078e02ff */
[----:B------:R-:W2:Y:S01]  /*20d0*/  LDG.E.U16 R151, desc[UR6][R14.64] ;  /* 0x000000060e977981 */ /* 0x000ea2000c1e1500 */
[----:B------:R-:W-:Y:S01]  /*20e0*/  IMAD R17, R10, 0x130, RZ ;  /* 0x000001300a117824 */ /* 0x000fe200078e02ff */
[----:B0-----:R-:W-:-:S03]  /*20f0*/  LEA R6, P0, R199, R122, 0x7 ;  /* 0x0000007ac7067211 */ /* 0x001fc600078038ff */
[----:B------:R-:W0:Y:S01]  /*2100*/  LDC R10, c[0x0][0x248] ;  /* 0x00009200ff0a7b82 */ /* 0x000e220000000800 */
[-C--:B------:R-:W-:Y:S02]  /*2110*/  IADD3 R16, P2, R17, R122.reuse, RZ ;  /* 0x0000007a11107210 */ /* 0x080fe40007f5e0ff */
[-C--:B------:R-:W-:Y:S02]  /*2120*/  LEA.HI.X.SX32 R7, R23, R123.reuse, 0x1, P0 ;  /* 0x0000007b17077211 */ /* 0x080fe400000f0eff */
[-C--:B------:R-:W-:Y:S02]  /*2130*/  LEA.HI.X.SX32 R23, R185, R123.reuse, 0x1, P1 ;  /* 0x0000007bb9177211 */ /* 0x080fe400008f0eff */
[----:B------:R-:W-:Y:S01]  /*2140*/  IADD3 R18, P0, R19, R122, RZ ;  /* 0x0000007a13127210 */ /* 0x000fe20007f1e0ff */
[----:B------:R1:W2:Y:S01]  /*2150*/  LDG.E.U16 R15, desc[UR6][R6.64] ;  /* 0x00000006060f7981 */ /* 0x0002a2000c1e1500 */
[-C--:B------:R-:W-:Y:S02]  /*2160*/  LEA.HI.X.SX32 R17, R187, R123.reuse, 0x1, P2 ;  /* 0x0000007bbb117211 */ /* 0x080fe400010f0eff */
[----:B------:R-:W-:Y:S01]  /*2170*/  LEA.HI.X.SX32 R19, R103, R123, 0x1, P0 ;  /* 0x0000007b67137211 */ /* 0x000fe200000f0eff */
[----:B------:R1:W2:Y:S01]  /*2180*/  LDG.E.U16 R14, desc[UR6][R22.64] ;  /* 0x00000006160e7981 */ /* 0x0002a2000c1e1500 */
[----:B------:R-:W-:-:S02]  /*2190*/  IMAD R103, R24, 0x190, RZ ;  /* 0x0000019018677824 */ /* 0x000fc400078e02ff */
[----:B------:R-:W-:Y:S01]  /*21a0*/  IMAD R185, R48, 0x1d0, RZ ;  /* 0x000001d030b97824 */ /* 0x000fe200078e02ff */
[----:B------:R1:W2:Y:S02]  /*21b0*/  LDG.E.U16 R20, desc[UR6][R16.64] ;  /* 0x0000000610147981 */ /* 0x0002a4000c1e1500 */
[-C--:B-1----:R-:W-:Y:S02]  /*21c0*/  IADD3 R6, P1, R195, R122.reuse, RZ ;  /* 0x0000007ac3067210 */ /* 0x082fe40007f3e0ff */
[----:B------:R-:W2:Y:S01]  /*21d0*/  LDG.E.U16 R8, desc[UR6][R18.64] ;  /* 0x0000000612087981 */ /* 0x000ea2000c1e1500 */
[----:B------:R-:W-:Y:S02]  /*21e0*/  IMAD R23, R50, 0x1e0, RZ ;  /* 0x000001e032177824 */ /* 0x000fe400078e02ff */
[----:B------:R-:W1:Y:S01]  /*21f0*/  LDC R50, c[0x0][0x248] ;  /* 0x00009200ff327b82 */ /* 0x000e620000000800 */
[----:B------:R-:W-:Y:S01]  /*2200*/  LEA.HI.X.SX32 R7, R109, R123, 0x1, P1 ;  /* 0x0000007b6d077211 */ /* 0x000fe200008f0eff */
[----:B------:R-:W-:Y:S01]  /*2210*/  IMAD R109, R44, 0x1b0, RZ ;  /* 0x000001b02c6d7824 */ /* 0x000fe200078e02ff */
[----:B------:R-:W-:-:S02]  /*2220*/  IADD3 R16, P0, R103, R122, RZ ;  /* 0x0000007a67107210 */ /* 0x000fc40007f1e0ff */
[-C--:B------:R-:W-:Y:S01]  /*2230*/  IADD3 R22, P2, R185, R122.reuse, RZ ;  /* 0x0000007ab9167210 */ /* 0x080fe20007f5e0ff */
[----:B------:R3:W2:Y:S02]  /*2240*/  LDG.E.U16 R19, desc[UR6][R6.64] ;  /* 0x0000000606137981 */ /* 0x0006a4000c1e1500 */
[----:B------:R-:W1:Y:S01]  /*2250*/  LDC R44, c[0x0][0x248] ;  /* 0x00009200ff2c7b82 */ /* 0x000e620000000800 */
[----:B------:R-:W-:Y:S01]  /*2260*/  LEA.HI.X.SX32 R17, R49, R123, 0x1, P0 ;  /* 0x0000007b31117211 */ /* 0x000fe200000f0eff */
[----:B0-----:R-:W-:Y:S01]  /*2270*/  IMAD R103, R10, 0x140, RZ ;  /* 0x000001400a677824 */ /* 0x001fe200078e02ff */
[----:B------:R-:W-:-:S04]  /*2280*/  IADD3 R48, P1, R109, R122, RZ ;  /* 0x0000007a6d307210 */ /* 0x000fc80007f3e0ff */
[----:B------:R-:W2:Y:S01]  /*2290*/  LDG.E.U16 R17, desc[UR6][R16.64] ;  /* 0x0000000610117981 */ /* 0x000ea2000c1e1500 */
[-C--:B---3--:R-:W-:Y:S01]  /*22a0*/  IADD3 R6, P0, R23, R122.reuse, RZ ;  /* 0x0000007a17067210 */ /* 0x088fe20007f1e0ff */
[----:B------:R-:W0:Y:S01]  /*22b0*/  LDC R10, c[0x0][0x248] ;  /* 0x00009200ff0a7b82 */ /* 0x000e220000000800 */
[-C--:B------:R-:W-:Y:S02]  /*22c0*/  LEA.HI.X.SX32 R23, R107, R123.reuse, 0x1, P2 ;  /* 0x0000007b6b177211 */ /* 0x080fe400010f0eff */
[-C--:B------:R-:W-:Y:S01]  /*22d0*/  LEA.HI.X.SX32 R7, R101, R123.reuse, 0x1, P0 ;  /* 0x0000007b65077211 */ /* 0x080fe200000f0eff */
[----:B----4-:R-:W-:Y:S02]  /*22e0*/  IMAD R101, R0, 0x120, RZ ;  /* 0x0000012000657824 */ /* 0x010fe400078e02ff */
[----:B------:R-:W3:Y:S01]  /*22f0*/  LDG.E.U16 R24, desc[UR6][R22.64] ;  /* 0x0000000616187981 */ /* 0x000ee2000c1e1500 */
[----:B------:R-:W-:Y:S01]  /*2300*/  LEA.HI.X.SX32 R49, R193, R123, 0x1, P1 ;  /* 0x0000007bc1317211 */ /* 0x000fe200008f0eff */
[----:B------:R-:W4:Y:S01]  /*2310*/  LDC R107, c[0x0][0x248] ;  /* 0x00009200ff6b7b82 */ /* 0x000f220000000800 */
[----:B------:R-:W-:-:S03]  /*2320*/  IADD3 R78, P1, R103, R122, RZ ;  /* 0x0000007a674e7210 */ /* 0x000fc60007f3e0ff */
[----:B------:R-:W3:Y:S04]  /*2330*/  LDG.E.U16 R18, desc[UR6][R48.64] ;  /* 0x0000000630127981 */ /* 0x000ee8000c1e1500 */
[----:B------:R1:W3:Y:S01]  /*2340*/  LDG.E.U16 R23, desc[UR6][R6.64] ;  /* 0x0000000606177981 */ /* 0x0002e2000c1e1500 */
[----:B------:R-:W-:Y:S01]  /*2350*/  LEA.HI.X.SX32 R79, R79, R123, 0x1, P1 ;  /* 0x0000007b4f4f7211 */ /* 0x000fe200008f0eff */
[----:B------:R-:W4:Y:S01]  /*2360*/  LDC R103, c[0x0][0x248] ;  /* 0x00009200ff677b82 */ /* 0x000f220000000800 */
[----:B-1----:R-:W-:-:S04]  /*2370*/  IADD3 R6, P0, R101, R122, RZ ;  /* 0x0000007a65067210 */ /* 0x002fc80007f1e0ff */
[-C--:B------:R-:W-:Y:S01]  /*2380*/  LEA.HI.X.SX32 R7, R95, R123.reuse, 0x1, P0 ;  /* 0x0000007b5f077211 */ /* 0x080fe200000f0eff */
[----:B------:R-:W-:Y:S02]  /*2390*/  IMAD R95, R50, 0x1a0, RZ ;  /* 0x000001a0325f7824 */ /* 0x000fe400078e02ff */
[----:B------:R-:W-:Y:S01]  /*23a0*/  IMAD R101, R42, 0x160, RZ ;  /* 0x000001602a657824 */ /* 0x000fe200078e02ff */
[----:B------:R-:W1:Y:S01]  /*23b0*/  LDC R50, c[0x0][0x248] ;  /* 0x00009200ff327b82 */ /* 0x000e620000000800 */
[----:B------:R0:W3:Y:S01]  /*23c0*/  LDG.E.U16 R22, desc[UR6][R6.64] ;  /* 0x0000000606167981 */ /* 0x0000e2000c1e1500 */
[----:B------:R-:W-:Y:S02]  /*23d0*/  IMAD R49, R44, 0x180, RZ ;  /* 0x000001802c317824 */ /* 0x000fe400078e02ff */
[-C--:B------:R-:W-:Y:S02]  /*23e0*/  IADD3 R76, P0, R101, R122.reuse, RZ ;  /* 0x0000007a654c7210 */ /* 0x080fe40007f1e0ff */
[-C--:B0-----:R-:W-:Y:S01]  /*23f0*/  IADD3 R6, P1, R95, R122.reuse, RZ ;  /* 0x0000007a5f067210 */ /* 0x081fe20007f3e0ff */
[----:B------:R-:W-:Y:S01]  /*2400*/  IMAD R95, R82, 0x1c0, RZ ;  /* 0x000001c0525f7824 */ /* 0x000fe200078e02ff */
[----:B------:R-:W-:Y:S01]  /*2410*/  IADD3 R48, P2, R49, R122, RZ ;  /* 0x0000007a31307210 */ /* 0x000fe20007f5e0ff */
[----:B------:R-:W0:Y:S01]  /*2420*/  LDC R82, c[0x0][0x248] ;  /* 0x00009200ff527b82 */ /* 0x000e220000000800 */
[-C--:B------:R-:W-:Y:S01]  /*2430*/  LEA.HI.X.SX32 R7, R85, R123.reuse, 0x1, P1 ;  /* 0x0000007b55077211 */ /* 0x080fe200008f0eff */
[----:B------:R-:W-:Y:S01]  /*2440*/  IMAD R85, R84, 0x170, RZ ;  /* 0x0000017054557824 */ /* 0x000fe200078e02ff */
[----:B------:R-:W-:-:S02]  /*2450*/  LEA.HI.X.SX32 R77, R77, R123, 0x1, P0 ;  /* 0x0000007b4d4d7211 */ /* 0x000fc400000f0eff */
[----:B------:R-:W-:Y:S01]  /*2460*/  LEA.HI.X.SX32 R49, R5, R123, 0x1, P2 ;  /* 0x0000007b05317211 */ /* 0x000fe200010f0eff */
[----:B------:R-:W-:Y:S01]  /*2470*/  IMAD R101, R94, 0x1f0, RZ ;  /* 0x000001f05e657824 */ /* 0x000fe200078e02ff */
[----:B------:R4:W2:Y:S01]  /*2480*/  LDG.E.U16 R0, desc[UR6][R6.64] ;  /* 0x0000000606007981 */ /* 0x0008a2000c1e1500 */
[----:B------:R-:W0:Y:S03]  /*2490*/  LDC R84, c[0x0][0x248] ;  /* 0x00009200ff547b82 */ /* 0x000e260000000800 */
[----:B------:R4:W3:Y:S04]  /*24a0*/  LDG.E.U16 R16, desc[UR6][R76.64] ;  /* 0x000000064c107981 */ /* 0x0008e8000c1e1500 */
[----:B------:R4:W3:Y:S01]  /*24b0*/  LDG.E.U16 R44, desc[UR6][R48.64] ;  /* 0x00000006302c7981 */ /* 0x0008e2000c1e1500 */
[----:B------:R-:W0:Y:S01]  /*24c0*/  LDC R94, c[0x0][0x248] ;  /* 0x00009200ff5e7b82 */ /* 0x000e220000000800 */
[----:B----4-:R-:W-:-:S02]  /*24d0*/  IMAD R7, R3, 0x81, RZ ;  /* 0x0000008103077824 */ /* 0x010fc400078e02ff */
[----:B------:R4:W3:Y:S01]  /*24e0*/  LDG.E.U16 R5, desc[UR6][R78.64] ;  /* 0x000000064e057981 */ /* 0x0008e2000c1e1500 */
[----:B------:R-:W-:Y:S01]  /*24f0*/  IMAD R77, R10, 0x102, RZ ;  /* 0x000001020a4d7824 */ /* 0x000fe200078e02ff */
[----:B------:R-:W-:-:S03]  /*2500*/  IADD3 R48, P0, R95, R122, RZ ;  /* 0x0000007a5f307210 */ /* 0x000fc60007f1e0ff */
[----:B------:R-:W0:Y:S01]  /*2510*/  LDC R95, c[0x0][0x248] ;  /* 0x00009200ff5f7b82 */ /* 0x000e220000000800 */
[-C--:B------:R-:W-:Y:S02]  /*2520*/  LEA.HI.X.SX32 R49, R83, R123.reuse, 0x1, P0 ;  /* 0x0000007b53317211 */ /* 0x080fe400000f0eff */
[-C--:B------:R-:W-:Y:S02]  /*2530*/  IADD3 R6, P0, R77, R122.reuse, RZ ;  /* 0x0000007a4d067210 */ /* 0x080fe40007f1e0ff */
[-C--:B----4-:R-:W-:Y:S02]  /*2540*/  IADD3 R78, P1, R85, R122.reuse, RZ ;  /* 0x0000007a554e7210 */ /* 0x090fe40007f3e0ff */
[----:B------:R-:W-:Y:S01]  /*2550*/  IADD3 R76, P2, R101, R122, RZ ;  /* 0x0000007a654c7210 */ /* 0x000fe20007f5e0ff */
[----:B------:R-:W4:Y:S01]  /*2560*/  LDG.E.U16 R49, desc[UR6][R48.64] ;  /* 0x0000000630317981 */ /* 0x000f22000c1e1500 */
[-C--:B------:R-:W-:Y:S01]  /*2570*/  LEA.HI.X.SX32 R7, R7, R123.reuse, 0x1, P0 ;  /* 0x0000007b07077211 */ /* 0x080fe200000f0eff */
[----:B------:R-:W0:Y:S01]  /*2580*/  LDC R101, c[0x0][0x248] ;  /* 0x00009200ff657b82 */ /* 0x000e220000000800 */
[----:B------:R-:W-:-:S02]  /*2590*/  LEA.HI.X.SX32 R79, R75, R123, 0x1, P1 ;  /* 0x0000007b4b4f7211 */ /* 0x000fc400008f0eff */
[----:B------:R-:W-:Y:S01]  /*25a0*/  LEA.HI.X.SX32 R77, R81, R123, 0x1, P2 ;  /* 0x0000007b514d7211 */ /* 0x000fe200010f0eff */
[----:B-1----:R-:W-:Y:S01]  /*25b0*/  IMAD R81, R50, 0x112, RZ ;  /* 0x0000011232517824 */ /* 0x002fe200078e02ff */
[----:B------:R0:W4:Y:S01]  /*25c0*/  LDG.E.U16 R42, desc[UR6][R6.64] ;  /* 0x00000006062a7981 */ /* 0x000122000c1e1500 */
[----:B------:R-:W-:Y:S02]  /*25d0*/  IMAD R85, R80, 0x122, RZ ;  /* 0x0000012250557824 */ /* 0x000fe400078e02ff */
[----:B------:R-:W-:Y:S01]  /*25e0*/  IMAD R75, R3, 0x89, RZ ;  /* 0x00000089034b7824 */ /* 0x000fe200078e02ff */
[----:B------:R1:W4:Y:S01]  /*25f0*/  LDG.E.U16 R10, desc[UR6][R78.64] ;  /* 0x000000064e0a7981 */ /* 0x000322000c1e1500 */
[----:B------:R-:W-:Y:S01]  /*2600*/  IADD3 R80, P0, R81, R122, RZ ;  /* 0x0000007a51507210 */ /* 0x000fe20007f1e0ff */
[----:B------:R-:W-:Y:S02]  /*2610*/  IMAD R83, R3, 0x91, RZ ;  /* 0x0000009103537824 */ /* 0x000fe400078e02ff */
[----:B------:R1:W4:Y:S01]  /*2620*/  LDG.E.U16 R48, desc[UR6][R76.64] ;  /* 0x000000064c307981 */ /* 0x000322000c1e1500 */
[----:B0-----:R-:W-:-:S02]  /*2630*/  IMAD R7, R84, 0x142, RZ ;  /* 0x0000014254077824 */ /* 0x001fc400078e02ff */
[----:B------:R-:W0:Y:S01]  /*2640*/  LDC R84, c[0x0][0x248] ;  /* 0x00009200ff547b82 */ /* 0x000e220000000800 */
[----:B-1----:R-:W-:Y:S01]  /*2650*/  IMAD R79, R82, 0x132, RZ ;  /* 0x00000132524f7824 */ /* 0x002fe200078e02ff */
[-C--:B------:R-:W-:Y:S02]  /*2660*/  IADD3 R6, P1, R85, R122.reuse, RZ ;  /* 0x0000007a55067210 */ /* 0x080fe40007f3e0ff */
[-C--:B------:R-:W-:Y:S01]  /*2670*/  LEA.HI.X.SX32 R81, R75, R123.reuse, 0x1, P0 ;  /* 0x0000007b4b517211 */ /* 0x080fe200000f0eff */
[----:B------:R-:W-:Y:S01]  /*2680*/  IMAD R77, R3, 0x99, RZ ;  /* 0x00000099034d7824 */ /* 0x000fe200078e02ff */
[-C--:B------:R-:W-:Y:S02]  /*2690*/  IADD3 R78, P2, R79, R122.reuse, RZ ;  /* 0x0000007a4f4e7210 */ /* 0x080fe40007f5e0ff */
[----:B------:R-:W-:Y:S01]  /*26a0*/  IADD3 R76, P0, R7, R122, RZ ;  /* 0x0000007a074c7210 */ /* 0x000fe20007f1e0ff */
[----:B------:R-:W-:Y:S01]  /*26b0*/  IMAD R85, R3, 0xa1, RZ ;  /* 0x000000a103557824 */ /* 0x000fe200078e02ff */
[-C--:B------:R-:W-:Y:S01]  /*26c0*/  LEA.HI.X.SX32 R7, R83, R123.reuse, 0x1, P1 ;  /* 0x0000007b53077211 */ /* 0x080fe200008f0eff */
[----:B------:R-:W-:Y:S01]  /*26d0*/  IMAD R109, R94, 0x152, RZ ;  /* 0x000001525e6d7824 */ /* 0x000fe200078e02ff */
[-C--:B------:R-:W-:Y:S01]  /*26e0*/  LEA.HI.X.SX32 R79, R77, R123.reuse, 0x1, P2 ;  /* 0x0000007b4d4f7211 */ /* 0x080fe200010f0eff */
[----:B------:R-:W-:Y:S01]  /*26f0*/  IMAD R95, R95, 0x162, RZ ;  /* 0x000001625f5f7824 */ /* 0x000fe200078e02ff */
[----:B------:R-:W-:Y:S01]  /*2700*/  LEA.HI.X.SX32 R77, R85, R123, 0x1, P0 ;  /* 0x0000007b554d7211 */ /* 0x000fe200000f0eff */
[----:B------:R1:W4:Y:S01]  /*2710*/  LDG.E.U16 R75, desc[UR6][R80.64] ;  /* 0x00000006504b7981 */ /* 0x000322000c1e1500 */
[----:B------:R-:W-:-:S03]  /*2720*/  IMAD R83, R3, 0xa9, RZ ;  /* 0x000000a903537824 */ /* 0x000fc600078e02ff */
[----:B------:R-:W4:Y:S01]  /*2730*/  LDG.E.U16 R7, desc[UR6][R6.64] ;  /* 0x0000000606077981 */ /* 0x000f22000c1e1500 */
[----:B------:R-:W-:Y:S01]  /*2740*/  IMAD R185, R100, 0x172, RZ ;  /* 0x0000017264b97824 */ /* 0x000fe200078e02ff */
[----:B------:R-:W-:Y:S01]  /*2750*/  IADD3 R82, P1, R95, R122, RZ ;  /* 0x0000007a5f527210 */ /* 0x000fe20007f3e0ff */
[----:B------:R-:W-:Y:S01]  /*2760*/  IMAD R101, R101, 0x182, RZ ;  /* 0x0000018265657824 */ /* 0x000fe200078e02ff */
[----:B------:R-:W5:Y:S01]  /*2770*/  LDC R100, c[0x0][0x248] ;  /* 0x00009200ff647b82 */ /* 0x000f620000000800 */
[----:B------:R-:W4:Y:S01]  /*2780*/  LDG.E.U16 R50, desc[UR6][R76.64] ;  /* 0x000000064c327981 */ /* 0x000f22000c1e1500 */
[----:B-1----:R-:W-:-:S03]  /*2790*/  IMAD R81, R3, 0xb1, RZ ;  /* 0x000000b103517824 */ /* 0x002fc600078e02ff */
[----:B------:R1:W4:Y:S01]  /*27a0*/  LDG.E.U16 R6, desc[UR6][R78.64] ;  /* 0x000000064e067981 */ /* 0x000322000c1e1500 */
[----:B------:R-:W-:Y:S01]  /*27b0*/  IMAD R85, R3, 0xb9, RZ ;  /* 0x000000b903557824 */ /* 0x000fe200078e02ff */
[-C--:B-1----:R-:W-:Y:S02]  /*27c0*/  IADD3 R78, P0, R109, R122.reuse, RZ ;  /* 0x0000007a6d4e7210 */ /* 0x082fe40007f1e0ff */
[----:B------:R-:W1:Y:S02]  /*27d0*/  LDC R109, c[0x0][0x248] ;  /* 0x00009200ff6d7b82 */ /* 0x000e640000000800 */
[-C--:B------:R-:W-:Y:S01]  /*27e0*/  LEA.HI.X.SX32 R79, R83, R123.reuse, 0x1, P0 ;  /* 0x0000007b534f7211 */ /* 0x080fe200000f0eff */
[----:B------:R-:W-:Y:S01]  /*27f0*/  IMAD R95, R3, 0xc1, RZ ;  /* 0x000000c1035f7824 */ /* 0x000fe200078e02ff */
[----:B------:R-:W-:Y:S01]  /*2800*/  IADD3 R76, P2, R185, R122, RZ ;  /* 0x0000007ab94c7210 */ /* 0x000fe20007f5e0ff */
[----:B0-----:R-:W-:Y:S01]  /*2810*/  IMAD R185, R84, 0x192, RZ ;  /* 0x0000019254b97824 */ /* 0x001fe200078e02ff */
[----:B------:R-:W-:-:S02]  /*2820*/  LEA.HI.X.SX32 R83, R81, R123, 0x1, P1 ;  /* 0x0000007b51537211 */ /* 0x000fc400008f0eff */
[----:B------:R-:W-:Y:S01]  /*2830*/  IADD3 R80, P0, R101, R122, RZ ;  /* 0x0000007a65507210 */ /* 0x000fe20007f1e0ff */
[----:B------:R-:W4:Y:S01]  /*2840*/  LDG.E.U16 R79, desc[UR6][R78.64] ;  /* 0x000000064e4f7981 */ /* 0x000f22000c1e1500 */
[-C--:B------:R-:W-:Y:S01]  /*2850*/  LEA.HI.X.SX32 R77, R85, R123.reuse, 0x1, P2 ;  /* 0x0000007b554d7211 */ /* 0x080fe200010f0eff */
[----:B------:R-:W-:Y:S01]  /*2860*/  IMAD R85, R3, 0xc9, RZ ;  /* 0x000000c903557824 */ /* 0x000fe200078e02ff */
[----:B------:R-:W-:Y:S01]  /*2870*/  LEA.HI.X.SX32 R81, R95, R123, 0x1, P0 ;  /* 0x0000007b5f517211 */ /* 0x000fe200000f0eff */
[----:B------:R-:W-:Y:S02]  /*2880*/  IMAD R103, R103, 0x1b2, RZ ;  /* 0x000001b267677824 */ /* 0x000fe400078e02ff */
[----:B------:R-:W-:Y:S01]  /*2890*/  IMAD R107, R107, 0x1c2, RZ ;  /* 0x000001c26b6b7824 */ /* 0x000fe200078e02ff */
[----:B------:R-:W4:Y:S04]  /*28a0*/  LDG.E.U16 R76, desc[UR6][R76.64] ;  /* 0x000000064c4c7981 */ /* 0x000f28000c1e1500 */
[----:B------:R0:W4:Y:S01]  /*28b0*/  LDG.E.U16 R78, desc[UR6][R82.64] ;  /* 0x00000006524e7981 */ /* 0x000122000c1e1500 */
[----:B------:R-:W-:-:S02]  /*28c0*/  IMAD R187, R102, 0x1a2, RZ ;  /* 0x000001a266bb7824 */ /* 0x000fc400078e02ff */
[----:B------:R-:W-:Y:S01]  /*28d0*/  IMAD R101, R3, 0xd9, RZ ;  /* 0x000000d903657824 */ /* 0x000fe200078e02ff */
[----:B------:R0:W4:Y:S02]  /*28e0*/  LDG.E.U16 R77, desc[UR6][R80.64] ;  /* 0x00000006504d7981 */ /* 0x000124000c1e1500 */
[----:B0-----:R-:W-:-:S04]  /*28f0*/  IADD3 R82, P0, R185, R122, RZ ;  /* 0x0000007ab9527210 */ /* 0x001fc80007f1e0ff */
[-C--:B------:R-:W-:Y:S01]  /*2900*/  LEA.HI.X.SX32 R83, R85, R123.reuse, 0x1, P0 ;  /* 0x0000007b55537211 */ /* 0x080fe200000f0eff */
[----:B------:R-:W-:Y:S01]  /*2910*/  IMAD R85, R3, 0xe1, RZ ;  /* 0x000000e103557824 */ /* 0x000fe200078e02ff */
[-C--:B------:R-:W-:Y:S02]  /*2920*/  IADD3 R80, P2, R103, R122.reuse, RZ ;  /* 0x0000007a67507210 */ /* 0x080fe40007f5e0ff */
[-C--:B------:R-:W-:Y:S01]  /*2930*/  IADD3 R84, P0, R107, R122.reuse, RZ ;  /* 0x0000007a6b547210 */ /* 0x080fe20007f1e0ff */
[----:B------:R-:W-:Y:S01]  /*2940*/  IMAD R95, R3, 0xd1, RZ ;  /* 0x000000d1035f7824 */ /* 0x000fe200078e02ff */
[----:B------:R-:W-:Y:S01]  /*2950*/  IADD3 R94, P1, R187, R122, RZ ;  /* 0x0000007abb5e7210 */ /* 0x000fe20007f3e0ff */
[----:B-1----:R-:W-:Y:S01]  /*2960*/  IMAD R109, R109, 0x1d2, RZ ;  /* 0x000001d26d6d7824 */ /* 0x002fe200078e02ff */
[-C--:B------:R-:W-:Y:S01]  /*2970*/  LEA.HI.X.SX32 R81, R101, R123.reuse, 0x1, P2 ;  /* 0x0000007b65517211 */ /* 0x080fe200010f0eff */
[----:B------:R-:W-:Y:S01]  /*2980*/  IMAD R185, R148, 0x1e2, RZ ;  /* 0x000001e294b97824 */ /* 0x000fe200078e02ff */
[-C--:B------:R-:W-:Y:S01]  /*2990*/  LEA.HI.X.SX32 R85, R85, R123.reuse, 0x1, P0 ;  /* 0x0000007b55557211 */ /* 0x080fe200000f0eff */
[----:B------:R-:W4:Y:S01]  /*29a0*/  LDG.E.U16 R83, desc[UR6][R82.64] ;  /* 0x0000000652537981 */ /* 0x000f22000c1e1500 */
[----:B------:R-:W-:Y:S01]  /*29b0*/  LEA.HI.X.SX32 R95, R95, R123, 0x1, P1 ;  /* 0x0000007b5f5f7211 */ /* 0x000fe200008f0eff */
[----:B------:R-:W-:Y:S01]  /*29c0*/  IMAD R101, R3, 0xe9, RZ ;  /* 0x000000e903657824 */ /* 0x000fe200078e02ff */
[----:B------:R-:W0:Y:S01]  /*29d0*/  LDC R148, c[0x0][0x248] ;  /* 0x00009200ff947b82 */ /* 0x000e220000000800 */
[----:B------:R-:W4:Y:S01]  /*29e0*/  LDG.E.U16 R80, desc[UR6][R80.64] ;  /* 0x0000000650507981 */ /* 0x000f22000c1e1500 */
[----:B------:R-:W-:-:S02]  /*29f0*/  IMAD R187, R150, 0x1f2, RZ ;  /* 0x000001f296bb7824 */ /* 0x000fc400078e02ff */
[----:B-----5:R-:W-:Y:S01]  /*2a00*/  IMAD R107, R100, 0x104, RZ ;  /* 0x00000104646b7824 */ /* 0x020fe200078e02ff */
[----:B------:R1:W5:Y:S04]  /*2a10*/  LDG.E.U16 R82, desc[UR6][R94.64] ;  /* 0x000000065e527981 */ /* 0x000368000c1e1500 */
[----:B------:R1:W5:Y:S01]  /*2a20*/  LDG.E.U16 R81, desc[UR6][R84.64] ;  /* 0x0000000654517981 */ /* 0x000362000c1e1500 */
[-C--:B------:R-:W-:Y:S01]  /*2a30*/  IADD3 R100, P2, R187, R122.reuse, RZ ;  /* 0x0000007abb647210 */ /* 0x080fe20007f5e0ff */
[----:B------:R-:W-:Y:S01]  /*2a40*/  IMAD R103, R3, 0xf1, RZ ;  /* 0x000000f103677824 */ /* 0x000fe200078e02ff */
[-C--:B------:R-:W-:Y:S01]  /*2a50*/  IADD3 R102, P1, R185, R122.reuse, RZ ;  /* 0x0000007ab9667210 */ /* 0x080fe20007f3e0ff */
[----:B------:R-:W0:Y:S01]  /*2a60*/  LDC R150, c[0x0][0x248] ;  /* 0x00009200ff967b82 */ /* 0x000e220000000800 */
[----:B-1----:R-:W-:Y:S01]  /*2a70*/  IMAD R95, R3, 0xf9, RZ ;  /* 0x000000f9035f7824 */ /* 0x002fe200078e02ff */
[----:B------:R-:W-:-:S04]  /*2a80*/  IADD3 R84, P0, R109, R122, RZ ;  /* 0x0000007a6d547210 */ /* 0x000fc80007f1e0ff */
[-C--:B------:R-:W-:Y:S02]  /*2a90*/  LEA.HI.X.SX32 R85, R101, R123.reuse, 0x1, P0 ;  /* 0x0000007b65557211 */ /* 0x080fe400000f0eff */
[----:B------:R-:W-:Y:S01]  /*2aa0*/  IADD3 R94, P0, R107, R122, RZ ;  /* 0x0000007a6b5e7210 */ /* 0x000fe20007f1e0ff */
[----:B------:R-:W-:Y:S01]  /*2ab0*/  IMAD R185, R138, 0x124, RZ ;  /* 0x000001248ab97824 */ /* 0x000fe200078e02ff */
[-C--:B------:R-:W-:Y:S01]  /*2ac0*/  LEA.HI.X.SX32 R101, R95, R123.reuse, 0x1, P2 ;  /* 0x0000007b5f657211 */ /* 0x080fe200010f0eff */
[----:B------:R-:W1:Y:S01]  /*2ad0*/  LDC R138, c[0x0][0x248] ;  /* 0x00009200ff8a7b82 */ /* 0x000e620000000800 */
[-C--:B------:R-:W-:Y:S01]  /*2ae0*/  LEA.HI.X.SX32 R95, R104, R123.reuse, 0x1, P0 ;  /* 0x0000007b685f7211 */ /* 0x080fe200000f0eff */
[----:B------:R-:W5:Y:S01]  /*2af0*/  LDG.E.U16 R85, desc[UR6][R84.64] ;  /* 0x0000000654557981 */ /* 0x000f62000c1e1500 */
[----:B------:R-:W-:-:S03]  /*2b00*/  LEA.HI.X.SX32 R103, R103, R123, 0x1, P1 ;  /* 0x0000007b67677211 */ /* 0x000fc600008f0eff */
[----:B------:R0:W5:Y:S01]  /*2b10*/  LDG.E.U16 R107, desc[UR6][R94.64] ;  /* 0x000000065e6b7981 */ /* 0x000162000c1e1500 */
[----:B------:R-:W-:Y:S02]  /*2b20*/  IMAD R187, R142, 0x144, RZ ;  /* 0x000001448ebb7824 */ /* 0x000fe400078e02ff */
[----:B------:R-:W1:Y:S01]  /*2b30*/  LDC R142, c[0x0][0x248] ;  /* 0x00009200ff8e7b82 */ /* 0x000e620000000800 */
[----:B------:R-:W5:Y:S04]  /*2b40*/  LDG.E.U16 R109, desc[UR6][R100.64] ;  /* 0x00000006646d7981 */ /* 0x000f68000c1e1500 */
[----:B------:R0:W5:Y:S02]  /*2b50*/  LDG.E.U16 R84, desc[UR6][R102.64] ;  /* 0x0000000666547981 */ /* 0x000164000c1e1500 */
[-C--:B0-----:R-:W-:Y:S01]  /*2b60*/  IADD3 R94, P0, R185, R122.reuse, RZ ;  /* 0x0000007ab95e7210 */ /* 0x081fe20007f1e0ff */
[----:B------:R-:W-:Y:S01]  /*2b70*/  IMAD R185, R144, 0x164, RZ ;  /* 0x0000016490b97824 */ /* 0x000fe200078e02ff */
[-C--:B------:R-:W-:Y:S01]  /*2b80*/  IADD3 R104, P1, R187, R122.reuse, RZ ;  /* 0x0000007abb687210 */ /* 0x080fe20007f3e0ff */
[----:B------:R-:W-:Y:S01]  /*2b90*/  IMAD R193, R152, 0x1e4, RZ ;  /* 0x000001e498c17824 */ /* 0x000fe200078e02ff */
[-C--:B------:R-:W-:Y:S01]  /*2ba0*/  LEA.HI.X.SX32 R95, R106, R123.reuse, 0x1, P0 ;  /* 0x0000007b6a5f7211 */ /* 0x080fe200000f0eff */
[----:B------:R-:W-:Y:S01]  /*2bb0*/  IMAD R103, R146, 0x184, RZ ;  /* 0x0000018492677824 */ /* 0x000fe200078e02ff */
[-C--:B------:R-:W-:Y:S01]  /*2bc0*/  IADD3 R102, P0, R185, R122.reuse, RZ ;  /* 0x0000007ab9667210 */ /* 0x080fe20007f1e0ff */
[----:B------:R-:W-:Y:S01]  /*2bd0*/  IMAD R101, R148, 0x1a4, RZ ;  /* 0x000001a494657824 */ /* 0x000fe200078e02ff */
[-C--:B------:R-:W-:Y:S01]  /*2be0*/  LEA.HI.X.SX32 R105, R105, R123.reuse, 0x1, P1 ;  /* 0x0000007b69697211 */ /* 0x080fe200008f0eff */
[----:B------:R0:W5:Y:S01]  /*2bf0*/  LDG.E.U16 R106, desc[UR6][R94.64] ;  /* 0x000000065e6a7981 */ /* 0x000162000c1e1500 */
[-C--:B------:R-:W-:Y:S01]  /*2c00*/  IADD3 R100, P2, R103, R122.reuse, RZ ;  /* 0x0000007a67647210 */ /* 0x080fe20007f5e0ff */
[----:B------:R-:W2:Y:S01]  /*2c10*/  LDC R148, c[0x0][0x248] ;  /* 0x00009200ff947b82 */ /* 0x000ea20000000800 */
[----:B------:R-:W-:Y:S01]  /*2c20*/  LEA.HI.X.SX32 R103, R130, R123, 0x1, P0 ;  /* 0x0000007b82677211 */ /* 0x000fe200000f0eff */
[----:B------:R-:W-:Y:S01]  /*2c30*/  IMAD R187, R150, 0x1c4, RZ ;  /* 0x000001c496bb7824 */ /* 0x000fe200078e02ff */
[----:B------:R-:W5:Y:S05]  /*2c40*/  LDG.E.U16 R105, desc[UR6][R104.64] ;  /* 0x0000000668697981 */ /* 0x000f6a000c1e1500 */
[----:B------:R-:W2:Y:S01]  /*2c50*/  LDC R130, c[0x0][0x248] ;  /* 0x00009200ff827b82 */ /* 0x000ea20000000800 */
[----:B0-----:R-:W-:-:S02]  /*2c60*/  IADD3 R94, P1, R101, R122, RZ ;  /* 0x0000007a655e7210 */ /* 0x001fc40007f3e0ff */
[-C--:B------:R-:W-:Y:S01]  /*2c70*/  LEA.HI.X.SX32 R101, R131, R123.reuse, 0x1, P2 ;  /* 0x0000007b83657211 */ /* 0x080fe200010f0eff */
[----:B-1----:R-:W-:Y:S01]  /*2c80*/  IMAD R185, R138, 0x114, RZ ;  /* 0x000001148ab97824 */ /* 0x002fe200078e02ff */
[----:B------:R-:W5:Y:S03]  /*2c90*/  LDG.E.U16 R104, desc[UR6][R102.64] ;  /* 0x0000000666687981 */ /* 0x000f66000c1e1500 */
[----:B------:R-:W0:Y:S01]  /*2ca0*/  LDC R131, c[0x0][0x248] ;  /* 0x00009200ff837b82 */ /* 0x000e220000000800 */
[----:B------:R-:W-:Y:S01]  /*2cb0*/  LEA.HI.X.SX32 R95, R126, R123, 0x1, P1 ;  /* 0x0000007b7e5f7211 */ /* 0x000fe200008f0eff */
[----:B------:R1:W5:Y:S06]  /*2cc0*/  LDG.E.U16 R103, desc[UR6][R100.64] ;  /* 0x0000000664677981 */ /* 0x00036c000c1e1500 */
[----:B------:R-:W3:Y:S01]  /*2cd0*/  LDC R138, c[0x0][0x248] ;  /* 0x00009200ff8a7b82 */ /* 0x000ee20000000800 */
[----:B------:R1:W5:Y:S07]  /*2ce0*/  LDG.E.U16 R102, desc[UR6][R94.64] ;  /* 0x000000065e667981 */ /* 0x00036e000c1e1500 */
[----:B------:R-:W3:Y:S01]  /*2cf0*/  LDC R150, c[0x0][0x248] ;  /* 0x00009200ff967b82 */ /* 0x000ee20000000800 */
[-C--:B-1----:R-:W-:Y:S01]  /*2d00*/  IADD3 R100, P1, R187, R122.reuse, RZ ;  /* 0x0000007abb647210 */ /* 0x082fe20007f3e0ff */
[----:B------:R-:W-:Y:S01]  /*2d10*/  IMAD R187, R142, 0x134, RZ ;  /* 0x000001348ebb7824 */ /* 0x000fe200078e02ff */
[----:B------:R-:W-:-:S02]  /*2d20*/  IADD3 R126, P2, R193, R122, RZ ;  /* 0x0000007ac17e7210 */ /* 0x000fc40007f5e0ff */
[-C--:B------:R-:W-:Y:S02]  /*2d30*/  IADD3 R94, P0, R185, R122.reuse, RZ ;  /* 0x0000007ab95e7210 */ /* 0x080fe40007f1e0ff */
[-C--:B------:R-:W-:Y:S01]  /*2d40*/  LEA.HI.X.SX32 R101, R124, R123.reuse, 0x1, P1 ;  /* 0x0000007b7c657211 */ /* 0x080fe200008f0eff */
[----:B--2---:R-:W-:Y:S01]  /*2d50*/  IMAD R185, R130, 0x154, RZ ;  /* 0x0000015482b97824 */ /* 0x004fe200078e02ff */
[-C--:B------:R-:W-:Y:S01]  /*2d60*/  IADD3 R124, P1, R187, R122.reuse, RZ ;  /* 0x0000007abb7c7210 */ /* 0x080fe20007f3e0ff */
[----:B------:R-:W1:Y:S01]  /*2d70*/  LDC R142, c[0x0][0x248] ;  /* 0x00009200ff8e7b82 */ /* 0x000e620000000800 */
[-C--:B------:R-:W-:Y:S02]  /*2d80*/  LEA.HI.X.SX32 R95, R128, R123.reuse, 0x1, P0 ;  /* 0x0000007b805f7211 */ /* 0x080fe400000f0eff */
[-C--:B------:R-:W-:Y:S01]  /*2d90*/  LEA.HI.X.SX32 R127, R127, R123.reuse, 0x1, P2 ;  /* 0x0000007b7f7f7211 */ /* 0x080fe200010f0eff */
[----:B0-----:R-:W-:Y:S01]  /*2da0*/  IMAD R131, R131, 0x174, RZ ;  /* 0x0000017483837824 */ /* 0x001fe200078e02ff */
[----:B------:R-:W-:Y:S01]  /*2db0*/  LEA.HI.X.SX32 R125, R125, R123, 0x1, P1 ;  /* 0x0000007b7d7d7211 */ /* 0x000fe200008f0eff */
[----:B------:R-:W2:Y:S02]  /*2dc0*/  LDG.E.U16 R101, desc[UR6][R100.64] ;  /* 0x0000000664657981 */ /* 0x000ea4000c1e1500 */
[----:B------:R-:W0:Y:S01]  /*2dd0*/  LDC R144, c[0x0][0x248] ;  /* 0x00009200ff907b82 */ /* 0x000e220000000800 */
[-C--:B------:R-:W-:Y:S01]  /*2de0*/  IADD3 R130, P0, R185, R122.reuse, RZ ;  /* 0x0000007ab9827210 */ /* 0x080fe20007f1e0ff */
[----:B------:R-:W-:Y:S01]  /*2df0*/  IMAD R185, R148, 0x194, RZ ;  /* 0x0000019494b97824 */ /* 0x000fe200078e02ff */
[----:B------:R-:W2:Y:S05]  /*2e00*/  LDG.E.U16 R95, desc[UR6][R94.64] ;  /* 0x000000065e5f7981 */ /* 0x000eaa000c1e1500 */
[----:B------:R-:W0:Y:S01]  /*2e10*/  LDC R146, c[0x0][0x248] ;  /* 0x00009200ff927b82 */ /* 0x000e220000000800 */
[----:B------:R3:W2:Y:S01]  /*2e20*/  LDG.E.U16 R100, desc[UR6][R126.64] ;  /* 0x000000067e647981 */ /* 0x0006a2000c1e1500 */
[----:B------:R-:W-:-:S03]  /*2e30*/  IADD3 R128, P1, R131, R122, RZ ;  /* 0x0000007a83807210 */ /* 0x000fc60007f3e0ff */
[----:B------:R3:W2:Y:S03]  /*2e40*/  LDG.E.U16 R94, desc[UR6][R124.64] ;  /* 0x000000067c5e7981 */ /* 0x0006a6000c1e1500 */
[----:B------:R-:W0:Y:S01]  /*2e50*/  LDC R148, c[0x0][0x248] ;  /* 0x00009200ff947b82 */ /* 0x000e220000000800 */
[----:B------:R-:W-:Y:S01]  /*2e60*/  LEA.HI.X.SX32 R131, R129, R123, 0x1, P0 ;  /* 0x0000007b81837211 */ /* 0x000fe200000f0eff */
[----:B---3--:R-:W-:Y:S02]  /*2e70*/  IMAD R127, R138, 0x1b4, RZ ;  /* 0x000001b48a7f7824 */ /* 0x008fe400078e02ff */
[----:B------:R-:W-:-:S04]  /*2e80*/  IMAD R125, R150, 0x1d4, RZ ;  /* 0x000001d4967d7824 */ /* 0x000fc800078e02ff */
[----:B------:R-:W3:Y:S01]  /*2e90*/  LDC R152, c[0x0][0x248] ;  /* 0x00009200ff987b82 */ /* 0x000ee20000000800 */
[-C--:B------:R-:W-:Y:S02]  /*2ea0*/  IADD3 R124, P2, R127, R122.reuse, RZ ;  /* 0x0000007a7f7c7210 */ /* 0x080fe40007f5e0ff */
[----:B------:R-:W-:Y:S02]  /*2eb0*/  LEA.HI.X.SX32 R129, R121, R123, 0x1, P1 ;  /* 0x0000007b79817211 */ /* 0x000fe400008f0eff */
[----:B------:R1:W2:Y:S03]  /*2ec0*/  LDG.E.U16 R121, desc[UR6][R130.64] ;  /* 0x0000000682797981 */ /* 0x0002a6000c1e1500 */
[----:B------:R-:W3:Y:S01]  /*2ed0*/  LDC R150, c[0x0][0x248] ;  /* 0x00009200ff967b82 */ /* 0x000ee20000000800 */
[-C--:B------:R-:W-:Y:S01]  /*2ee0*/  IADD3 R126, P0, R185, R122.reuse, RZ ;  /* 0x0000007ab97e7210 */ /* 0x080fe20007f1e0ff */
[----:B------:R-:W-:Y:S01]  /*2ef0*/  IMAD R195, R156, 0x1f4, RZ ;  /* 0x000001f49cc37824 */ /* 0x000fe200078e02ff */
[----:B-1----:R-:W-:-:S05]  /*2f00*/  IADD3 R130, P1, R125, R122, RZ ;  /* 0x0000007a7d827210 */ /* 0x002fca0007f3e0ff */
[----:B------:R-:W1:Y:S01]  /*2f10*/  LDC R156, c[0x0][0x248] ;  /* 0x00009200ff9c7b82 */ /* 0x000e620000000800 */
[-C--:B------:R-:W-:Y:S02]  /*2f20*/  LEA.HI.X.SX32 R125, R132, R123.reuse, 0x1, P2 ;  /* 0x0000007b847d7211 */ /* 0x080fe400010f0eff */
[-C--:B------:R-:W-:Y:S01]  /*2f30*/  LEA.HI.X.SX32 R127, R136, R123.reuse, 0x1, P0 ;  /* 0x0000007b887f7211 */ /* 0x080fe200000f0eff */
[----:B------:R-:W-:Y:S01]  /*2f40*/  IMAD R187, R142, 0x106, RZ ;  /* 0x000001068ebb7824 */ /* 0x000fe200078e02ff */
[----:B------:R-:W-:Y:S01]  /*2f50*/  LEA.HI.X.SX32 R131, R134, R123, 0x1, P1 ;  /* 0x0000007b86837211 */ /* 0x000fe200008f0eff */
[----:B------:R0:W2:Y:S02]  /*2f60*/  LDG.E.U16 R136, desc[UR6][R124.64] ;  /* 0x000000067c887981 */ /* 0x0000a4000c1e1500 */
[----:B0-----:R-:W-:Y:S02]  /*2f70*/  IMAD R193, R144, 0x116, RZ ;  /* 0x0000011690c17824 */ /* 0x001fe400078e02ff */
[----:B------:R0:W2:Y:S01]  /*2f80*/  LDG.E.U16 R134, desc[UR6][R126.64] ;  /* 0x000000067e867981 */ /* 0x0000a2000c1e1500 */
[----:B------:R-:W-:-:S03]  /*2f90*/  IMAD R185, R3, 0x83, RZ ;  /* 0x0000008303b97824 */ /* 0x000fc600078e02ff */
[----:B------:R0:W2:Y:S01]  /*2fa0*/  LDG.E.U16 R132, desc[UR6][R128.64] ;  /* 0x0000000680847981 */ /* 0x0000a2000c1e1500 */
[----:B------:R-:W-:-:S03]  /*2fb0*/  IADD3 R124, P2, R195, R122, RZ ;  /* 0x0000007ac37c7210 */ /* 0x000fc60007f5e0ff */
[----:B------:R0:W2:Y:S01]  /*2fc0*/  LDG.E.U16 R138, desc[UR6][R130.64] ;  /* 0x00000006828a7981 */ /* 0x0000a2000c1e1500 */
[----:B------:R-:W-:Y:S01]  /*2fd0*/  IMAD R199, R188, 0x1f6, RZ ;  /* 0x000001f6bcc77824 */ /* 0x000fe200078e02ff */
[-C--:B------:R-:W-:Y:S01]  /*2fe0*/  LEA.HI.X.SX32 R125, R140, R123.reuse, 0x1, P2 ;  /* 0x0000007b8c7d7211 */ /* 0x080fe200010f0eff */
[----:B0-----:R-:W-:Y:S01]  /*2ff0*/  IMAD R127, R146, 0x126, RZ ;  /* 0x00000126927f7824 */ /* 0x001fe200078e02ff */
[-C--:B------:R-:W-:Y:S01]  /*3000*/  IADD3 R126, P0, R187, R122.reuse, RZ ;  /* 0x0000007abb7e7210 */ /* 0x080fe20007f1e0ff */
[----:B------:R-:W0:Y:S01]  /*3010*/  LDC R195, c[0x0][0x248] ;  /* 0x00009200ffc37b82 */ /* 0x000e220000000800 */
[-C--:B------:R-:W-:Y:S01]  /*3020*/  IADD3 R128, P1, R193, R122.reuse, RZ ;  /* 0x0000007ac1807210 */ /* 0x080fe20007f3e0ff */
[----:B------:R-:W-:Y:S01]  /*3030*/  IMAD R193, R148, 0x136, RZ ;  /* 0x0000013694c17824 */ /* 0x000fe200078e02ff */
[----:B------:R3:W2:Y:S01]  /*3040*/  LDG.E.U16 R140, desc[UR6][R124.64] ;  /* 0x000000067c8c7981 */ /* 0x0006a2000c1e1500 */
[----:B------:R-:W-:Y:S01]  /*3050*/  IMAD R131, R3, 0x93, RZ ;  /* 0x0000009303837824 */ /* 0x000fe200078e02ff */
[-C--:B------:R-:W-:Y:S01]  /*3060*/  IADD3 R130, P2, R127, R122.reuse, RZ ;  /* 0x0000007a7f827210 */ /* 0x080fe20007f5e0ff */
[----:B------:R-:W-:Y:S01]  /*3070*/  IMAD R129, R3, 0x8b, RZ ;  /* 0x0000008b03817824 */ /* 0x000fe200078e02ff */
[-C--:B------:R-:W-:Y:S01]  /*3080*/  LEA.HI.X.SX32 R127, R185, R123.reuse, 0x1, P0 ;  /* 0x0000007bb97f7211 */ /* 0x080fe200000f0eff */
[----:B------:R-:W-:Y:S01]  /*3090*/  IMAD R185, R3, 0x9b, RZ ;  /* 0x0000009b03b97824 */ /* 0x000fe200078e02ff */
[-C--:B------:R-:W-:Y:S01]  /*30a0*/  LEA.HI.X.SX32 R131, R131, R123.reuse, 0x1, P2 ;  /* 0x0000007b83837211 */ /* 0x080fe200010f0eff */
[----:B---3--:R-:W-:Y:S01]  /*30b0*/  IMAD R125, R150, 0x146, RZ ;  /* 0x00000146967d7824 */ /* 0x008fe200078e02ff */
[----:B------:R-:W-:Y:S01]  /*30c0*/  IADD3 R124, P0, R193, R122, RZ ;  /* 0x0000007ac17c7210 */ /* 0x000fe20007f1e0ff */
[----:B------:R-:W-:Y:S01]  /*30d0*/  IMAD R193, R154, 0x166, RZ ;  /* 0x000001669ac17824 */ /* 0x000fe200078e02ff */
[----:B------:R-:W-:Y:S01]  /*30e0*/  LEA.HI.X.SX32 R129, R129, R123, 0x1, P1 ;  /* 0x0000007b81817211 */ /* 0x000fe200008f0eff */
[----:B------:R3:W2:Y:S01]  /*30f0*/  LDG.E.U16 R142, desc[UR6][R126.64] ;  /* 0x000000067e8e7981 */ /* 0x0006a2000c1e1500 */
[----:B------:R-:W-:-:S03]  /*3100*/  IMAD R187, R3, 0xa3, RZ ;  /* 0x000000a303bb7824 */ /* 0x000fc600078e02ff */
[----:B------:R1:W2:Y:S04]  /*3110*/  LDG.E.U16 R146, desc[UR6][R130.64] ;  /* 0x0000000682927981 */ /* 0x0002a8000c1e1500 */
[----:B------:R1:W2:Y:S01]  /*3120*/  LDG.E.U16 R144, desc[UR6][R128.64] ;  /* 0x0000000680907981 */ /* 0x0002a2000c1e1500 */
[----:B---3--:R-:W-:Y:S01]  /*3130*/  IMAD R127, R152, 0x156, RZ ;  /* 0x00000156987f7824 */ /* 0x008fe200078e02ff */
[-C--:B------:R-:W-:Y:S02]  /*3140*/  IADD3 R126, P1, R125, R122.reuse, RZ ;  /* 0x0000007a7d7e7210 */ /* 0x080fe40007f3e0ff */
[-C--:B------:R-:W-:Y:S01]  /*3150*/  LEA.HI.X.SX32 R125, R185, R123.reuse, 0x1, P0 ;  /* 0x0000007bb97d7211 */ /* 0x080fe200000f0eff */
[----:B-1----:R-:W-:Y:S01]  /*3160*/  IMAD R131, R3, 0xb3, RZ ;  /* 0x000000b303837824 */ /* 0x002fe200078e02ff */
[-C--:B------:R-:W-:Y:S01]  /*3170*/  IADD3 R130, P0, R193, R122.reuse, RZ ;  /* 0x0000007ac1827210 */ /* 0x080fe20007f1e0ff */
[----:B------:R-:W-:Y:S01]  /*3180*/  IMAD R193, R156, 0x176, RZ ;  /* 0x000001769cc17824 */ /* 0x000fe200078e02ff */
[----:B------:R-:W-:Y:S01]  /*3190*/  IADD3 R128, P2, R127, R122, RZ ;  /* 0x0000007a7f807210 */ /* 0x000fe20007f5e0ff */
[----:B------:R-:W-:Y:S01]  /*31a0*/  IMAD R129, R3, 0xab, RZ ;  /* 0x000000ab03817824 */ /* 0x000fe200078e02ff */
[-C--:B------:R-:W-:Y:S01]  /*31b0*/  LEA.HI.X.SX32 R127, R187, R123.reuse, 0x1, P1 ;  /* 0x0000007bbb7f7211 */ /* 0x080fe200008f0eff */
[----:B------:R1:W3:Y:S01]  /*31c0*/  LDG.E.U16 R148, desc[UR6][R124.64] ;  /* 0x000000067c947981 */ /* 0x0002e2000c1e1500 */
[-C--:B------:R-:W-:Y:S01]  /*31d0*/  LEA.HI.X.SX32 R131, R131, R123.reuse, 0x1, P0 ;  /* 0x0000007b83837211 */ /* 0x080fe200000f0eff */
[----:B------:R-:W-:Y:S01]  /*31e0*/  IMAD R185, R3, 0xbb, RZ ;  /* 0x000000bb03b97824 */ /* 0x000fe200078e02ff */
[----:B------:R-:W-:Y:S01]  /*31f0*/  LEA.HI.X.SX32 R129, R129, R123, 0x1, P2 ;  /* 0x0000007b81817211 */ /* 0x000fe200010f0eff */
[----:B------:R0:W3:Y:S01]  /*3200*/  LDG.E.U16 R150, desc[UR6][R126.64] ;  /* 0x000000067e967981 */ /* 0x0000e2000c1e1500 */
[----:B------:R-:W-:-:S03]  /*3210*/  IMAD R187, R3, 0xc3, RZ ;  /* 0x000000c303bb7824 */ /* 0x000fc600078e02ff */
[----:B------:R0:W3:Y:S01]  /*3220*/  LDG.E.U16 R154, desc[UR6][R130.64] ;  /* 0x00000006829a7981 */ /* 0x0000e2000c1e1500 */
[----:B-1----:R-:W-:Y:S01]  /*3230*/  IMAD R125, R158, 0x186, RZ ;  /* 0x000001869e7d7824 */ /* 0x002fe200078e02ff */
[-C--:B------:R-:W-:Y:S01]  /*3240*/  IADD3 R124, P0, R193, R122.reuse, RZ ;  /* 0x0000007ac17c7210 */ /* 0x080fe20007f1e0ff */
[----:B------:R-:W-:Y:S01]  /*3250*/  IMAD R193, R162, 0x1a6, RZ ;  /* 0x000001a6a2c17824 */ /* 0x000fe200078e02ff */
[----:B------:R1:W3:Y:S01]  /*3260*/  LDG.E.U16 R152, desc[UR6][R128.64] ;  /* 0x0000000680987981 */ /* 0x0002e2000c1e1500 */
[----:B0-----:R-:W-:Y:S01]  /*3270*/  IMAD R127, R160, 0x196, RZ ;  /* 0x00000196a07f7824 */ /* 0x001fe200078e02ff */
[-C--:B------:R-:W-:Y:S02]  /*3280*/  IADD3 R126, P1, R125, R122.reuse, RZ ;  /* 0x0000007a7d7e7210 */ /* 0x080fe40007f3e0ff */
[----:B------:R-:W-:Y:S01]  /*3290*/  LEA.HI.X.SX32 R125, R185, R123, 0x1, P0 ;  /* 0x0000007bb97d7211 */ /* 0x000fe200000f0eff */
[----:B------:R-:W-:Y:S01]  /*32a0*/  IMAD R131, R3, 0xd3, RZ ;  /* 0x000000d303837824 */ /* 0x000fe200078e02ff */
[----:B------:R-:W-:Y:S01]  /*32b0*/  IADD3 R130, P0, R193, R122, RZ ;  /* 0x0000007ac1827210 */ /* 0x000fe20007f1e0ff */
[----:B------:R-:W-:-:S02]  /*32c0*/  IMAD R193, R164, 0x1b6, RZ ;  /* 0x000001b6a4c17824 */ /* 0x000fc400078e02ff */
[----:B------:R0:W3:Y:S01]  /*32d0*/  LDG.E.U16 R156, desc[UR6][R124.64] ;  /* 0x000000067c9c7981 */ /* 0x0000e2000c1e1500 */
[-C--:B-1----:R-:W-:Y:S02]  /*32e0*/  IADD3 R128, P2, R127, R122.reuse, RZ ;  /* 0x0000007a7f807210 */ /* 0x082fe40007f5e0ff */
[-C--:B------:R-:W-:Y:S01]  /*32f0*/  LEA.HI.X.SX32 R127, R187, R123.reuse, 0x1, P1 ;  /* 0x0000007bbb7f7211 */ /* 0x080fe200008f0eff */
[----:B------:R-:W-:Y:S01]  /*3300*/  IMAD R129, R3, 0xcb, RZ ;  /* 0x000000cb03817824 */ /* 0x000fe200078e02ff */
[-C--:B------:R-:W-:Y:S01]  /*3310*/  LEA.HI.X.SX32 R131, R131, R123.reuse, 0x1, P0 ;  /* 0x0000007b83837211 */ /* 0x080fe200000f0eff */
[----:B------:R-:W-:Y:S02]  /*3320*/  IMAD R185, R3, 0xdb, RZ ;  /* 0x000000db03b97824 */ /* 0x000fe400078e02ff */
[----:B------:R1:W3:Y:S01]  /*3330*/  LDG.E.U16 R158, desc[UR6][R126.64] ;  /* 0x000000067e9e7981 */ /* 0x0002e2000c1e1500 */
[----:B0-----:R-:W-:Y:S01]  /*3340*/  IMAD R125, R166, 0x1c6, RZ ;  /* 0x000001c6a67d7824 */ /* 0x001fe200078e02ff */
[-C--:B------:R-:W-:Y:S01]  /*3350*/  IADD3 R124, P0, R193, R122.reuse, RZ ;  /* 0x0000007ac17c7210 */ /* 0x080fe20007f1e0ff */
[----:B------:R-:W-:Y:S01]  /*3360*/  IMAD R193, R170, 0x1e6, RZ ;  /* 0x000001e6aac17824 */ /* 0x000fe200078e02ff */
[-C--:B------:R-:W-:Y:S01]  /*3370*/  LEA.HI.X.SX32 R129, R129, R123.reuse, 0x1, P2 ;  /* 0x0000007b81817211 */ /* 0x080fe200010f0eff */
[----:B------:R0:W3:Y:S01]  /*3380*/  LDG.E.U16 R162, desc[UR6][R130.64] ;  /* 0x0000000682a27981 */ /* 0x0000e2000c1e1500 */
[-C--:B-1----:R-:W-:Y:S01]  /*3390*/  IADD3 R126, P1, R125, R122.reuse, RZ ;  /* 0x0000007a7d7e7210 */ /* 0x082fe20007f3e0ff */
[----:B------:R-:W-:Y:S01]  /*33a0*/  IMAD R127, R168, 0x1d6, RZ ;  /* 0x000001d6a87f7824 */ /* 0x000fe200078e02ff */
[----:B------:R-:W-:Y:S01]  /*33b0*/  LEA.HI.X.SX32 R125, R185, R123, 0x1, P0 ;  /* 0x0000007bb97d7211 */ /* 0x000fe200000f0eff */
[----:B------:R1:W3:Y:S01]  /*33c0*/  LDG.E.U16 R160, desc[UR6][R128.64] ;  /* 0x0000000680a07981 */ /* 0x0002e2000c1e1500 */
[----:B------:R-:W4:Y:S01]  /*33d0*/  LDC R185, c[0x0][0x248] ;  /* 0x00009200ffb97b82 */ /* 0x000f220000000800 */
[----:B0-----:R-:W-:Y:S01]  /*33e0*/  IMAD R131, R3, 0xf3, RZ ;  /* 0x000000f303837824 */ /* 0x001fe200078e02ff */
[-C--:B------:R-:W-:Y:S01]  /*33f0*/  IADD3 R130, P0, R193, R122.reuse, RZ ;  /* 0x0000007ac1827210 */ /* 0x080fe20007f1e0ff */
[C---:B------:R-:W-:Y:S01]  /*3400*/  IMAD R187, R3.reuse, 0xe3, RZ ;  /* 0x000000e303bb7824 */ /* 0x040fe200078e02ff */
[----:B------:R0:W3:Y:S01]  /*3410*/  LDG.E.U16 R164, desc[UR6][R124.64] ;  /* 0x000000067ca47981 */ /* 0x0000e2000c1e1500 */
[----:B-1----:R-:W-:Y:S01]  /*3420*/  IMAD R129, R3, 0xeb, RZ ;  /* 0x000000eb03817824 */ /* 0x002fe200078e02ff */
[----:B------:R-:W-:-:S02]  /*3430*/  IADD3 R128, P2, R127, R122, RZ ;  /* 0x0000007a7f807210 */ /* 0x000fc40007f5e0ff */
[-C--:B------:R-:W-:Y:S01]  /*3440*/  LEA.HI.X.SX32 R131, R131, R123.reuse, 0x1, P0 ;  /* 0x0000007b83837211 */ /* 0x080fe200000f0eff */
[----:B------:R-:W-:Y:S01]  /*3450*/  IMAD R197, R178, 0x128, RZ ;  /* 0x00000128b2c57824 */ /* 0x000fe200078e02ff */
[-C--:B------:R-:W-:Y:S01]  /*3460*/  LEA.HI.X.SX32 R129, R129, R123.reuse, 0x1, P2 ;  /* 0x0000007b81817211 */ /* 0x080fe200010f0eff */
[----:B0-----:R-:W-:Y:S01]  /*3470*/  IMAD R125, R3, 0xfb, RZ ;  /* 0x000000fb037d7824 */ /* 0x001fe200078e02ff */
[-C--:B------:R-:W-:Y:S01]  /*3480*/  IADD3 R124, P2, R199, R122.reuse, RZ ;  /* 0x0000007ac77c7210 */ /* 0x080fe20007f5e0ff */
[----:B------:R0:W3:Y:S01]  /*3490*/  LDG.E.U16 R170, desc[UR6][R130.64] ;  /* 0x0000000682aa7981 */ /* 0x0000e2000c1e1500 */
[-C--:B------:R-:W-:Y:S01]  /*34a0*/  LEA.HI.X.SX32 R127, R187, R123.reuse, 0x1, P1 ;  /* 0x0000007bbb7f7211 */ /* 0x080fe200008f0eff */
[----:B------:R-:W-:Y:S02]  /*34b0*/  IMAD R190, R3, 0x9c, RZ ;  /* 0x0000009c03be7824 */ /* 0x000fe400078e02ff */
[----:B------:R1:W3:Y:S01]  /*34c0*/  LDG.E.U16 R168, desc[UR6][R128.64] ;  /* 0x0000000680a87981 */ /* 0x0002e2000c1e1500 */
[----:B------:R-:W-:Y:S01]  /*34d0*/  LEA.HI.X.SX32 R125, R125, R123, 0x1, P2 ;  /* 0x0000007b7d7d7211 */ /* 0x000fe200010f0eff */
[----:B------:R-:W-:Y:S01]  /*34e0*/  IMAD R193, R176, 0x108, RZ ;  /* 0x00000108b0c17824 */ /* 0x000fe200078e02ff */
[----:B------:R-:W4:Y:S01]  /*34f0*/  LDC R187, c[0x0][0x248] ;  /* 0x00009200ffbb7b82 */ /* 0x000f220000000800 */
[----:B------:R4:W3:Y:S01]  /*3500*/  LDG.E.U16 R166, desc[UR6][R126.64] ;  /* 0x000000067ea67981 */ /* 0x0008e2000c1e1500 */
[----:B0-----:R-:W-:Y:S01]  /*3510*/  IMAD R131, R182, 0x138, RZ ;  /* 0x00000138b6837824 */ /* 0x001fe200078e02ff */
[----:B-1----:R-:W-:Y:S01]  /*3520*/  IADD3 R128, P1, R197, R122, RZ ;  /* 0x0000007ac5807210 */ /* 0x002fe20007f3e0ff */
[----:B----4-:R-:W-:-:S04]  /*3530*/  IMAD R185, R185, 0x148, RZ ;  /* 0x00000148b9b97824 */ /* 0x010fc800078e02ff */
[----:B------:R-:W0:Y:S01]  /*3540*/  LDC R197, c[0x0][0x248] ;  /* 0x00009200ffc57b82 */ /* 0x000e220000000800 */
[-C--:B------:R-:W-:Y:S02]  /*3550*/  IADD3 R130, P2, R131, R122.reuse, RZ ;  /* 0x0000007a83827210 */ /* 0x080fe40007f5e0ff */
[----:B------:R-:W-:Y:S02]  /*3560*/  IADD3 R126, P0, R193, R122, RZ ;  /* 0x0000007ac17e7210 */ /* 0x000fe40007f1e0ff */
[-C--:B------:R-:W-:Y:S02]  /*3570*/  LEA.HI.X.SX32 R131, R190, R123.reuse, 0x1, P2 ;  /* 0x0000007bbe837211 */ /* 0x080fe400010f0eff */
[-C--:B------:R-:W-:Y:S01]  /*3580*/  LEA.HI.X.SX32 R129, R172, R123.reuse, 0x1, P1 ;  /* 0x0000007bac817211 */ /* 0x080fe200008f0eff */
[----:B------:R-:W-:Y:S01]  /*3590*/  IMAD R201, R186, 0x168, RZ ;  /* 0x00000168bac97824 */ /* 0x000fe200078e02ff */
[----:B------:R1:W4:Y:S01]  /*35a0*/  LDG.E.U16 R172, desc[UR6][R124.64] ;  /* 0x000000067cac7981 */ /* 0x000322000c1e1500 */
[----:B------:R-:W-:Y:S01]  /*35b0*/  LEA.HI.X.SX32 R127, R174, R123, 0x1, P0 ;  /* 0x0000007bae7f7211 */ /* 0x000fe200000f0eff */
[----:B------:R-:W5:Y:S02]  /*35c0*/  LDC R199, c[0x0][0x248] ;  /* 0x00009200ffc77b82 */ /* 0x000f640000000800 */
[----:B------:R1:W4:Y:S01]  /*35d0*/  LDG.E.U16 R178, desc[UR6][R130.64] ;  /* 0x0000000682b27981 */ /* 0x000322000c1e1500 */
[----:B------:R-:W-:-:S03]  /*35e0*/  IMAD R195, R195, 0x1a8, RZ ;  /* 0x000001a8c3c37824 */ /* 0x000fc600078e02ff */
[----:B------:R1:W4:Y:S02]  /*35f0*/  LDG.E.U16 R176, desc[UR6][R128.64] ;  /* 0x0000000680b07981 */ /* 0x000324000c1e1500 */
[----:B-1----:R-:W-:Y:S01]  /*3600*/  IMAD R125, R194, 0x188, RZ ;  /* 0x00000188c27d7824 */ /* 0x002fe200078e02ff */
[----:B------:R-:W1:Y:S01]  /*3610*/  LDC R193, c[0x0][0x248] ;  /* 0x00009200ffc17b82 */ /* 0x000e620000000800 */
[----:B------:R-:W-:Y:S01]  /*3620*/  IMAD R187, R187, 0x178, RZ ;  /* 0x00000178bbbb7824 */ /* 0x000fe200078e02ff */
[----:B------:R0:W4:Y:S01]  /*3630*/  LDG.E.U16 R174, desc[UR6][R126.64] ;  /* 0x000000067eae7981 */ /* 0x000122000c1e1500 */
[-C--:B------:R-:W-:Y:S02]  /*3640*/  IADD3 R130, P0, R185, R122.reuse, RZ ;  /* 0x0000007ab9827210 */ /* 0x080fe40007f1e0ff */
[-C--:B------:R-:W-:Y:S02]  /*3650*/  IADD3 R124, P2, R125, R122.reuse, RZ ;  /* 0x0000007a7d7c7210 */ /* 0x080fe40007f5e0ff */
[----:B------:R-:W-:-:S02]  /*3660*/  IADD3 R128, P1, R201, R122, RZ ;  /* 0x0000007ac9807210 */ /* 0x000fc40007f3e0ff */
[-C--:B------:R-:W-:Y:S01]  /*3670*/  LEA.HI.X.SX32 R131, R179, R123.reuse, 0x1, P0 ;  /* 0x0000007bb3837211 */ /* 0x080fe200000f0eff */
[----:B------:R-:W1:Y:S01]  /*3680*/  LDC R201, c[0x0][0x248] ;  /* 0x00009200ffc97b82 */ /* 0x000e620000000800 */
[-C--:B------:R-:W-:Y:S02]  /*3690*/  LEA.HI.X.SX32 R125, R181, R123.reuse, 0x1, P2 ;  /* 0x0000007bb57d7211 */ /* 0x080fe400010f0eff */
[----:B------:R-:W-:Y:S02]  /*36a0*/  LEA.HI.X.SX32 R129, R180, R123, 0x1, P1 ;  /* 0x0000007bb4817211 */ /* 0x000fe400008f0eff */
[----:B------:R0:W4:Y:S03]  /*36b0*/  LDG.E.U16 R180, desc[UR6][R130.64] ;  /* 0x0000000682b47981 */ /* 0x000126000c1e1500 */
[----:B------:R-:W1:Y:S01]  /*36c0*/  LDC R181, c[0x0][0x248] ;  /* 0x00009200ffb57b82 */ /* 0x000e620000000800 */
[----:B0-----:R-:W-:Y:S01]  /*36d0*/  IMAD R179, R197, 0x1b8, RZ ;  /* 0x000001b8c5b37824 */ /* 0x001fe200078e02ff */
[-C--:B------:R-:W-:Y:S01]  /*36e0*/  IADD3 R126, P0, R187, R122.reuse, RZ ;  /* 0x0000007abb7e7210 */ /* 0x080fe20007f1e0ff */
[----:B------:R-:W-:Y:S01]  /*36f0*/  IMAD R188, R3, 0xbc, RZ ;  /* 0x000000bc03bc7824 */ /* 0x000fe200078e02ff */
[----:B------:R0:W4:Y:S01]  /*3700*/  LDG.E.U16 R182, desc[UR6][R128.64] ;  /* 0x0000000680b67981 */ /* 0x000122000c1e1500 */
[----:B------:R-:W-:-:S03]  /*3710*/  IADD3 R130, P1, R195, R122, RZ ;  /* 0x0000007ac3827210 */ /* 0x000fc60007f3e0ff */
[----:B------:R-:W1:Y:S01]  /*3720*/  LDC R197, c[0x0][0x248] ;  /* 0x00009200ffc57b82 */ /* 0x000e620000000800 */
[----:B-----5:R-:W-:Y:S01]  /*3730*/  IMAD R199, R199, 0x1c8, RZ ;  /* 0x000001c8c7c77824 */ /* 0x020fe200078e02ff */
[----:B------:R5:W4:Y:S06]  /*3740*/  LDG.E.U16 R185, desc[UR6][R124.64] ;  /* 0x000000067cb97981 */ /* 0x000b2c000c1e1500 */
[----:B------:R-:W1:Y:S01]  /*3750*/  LDC R195, c[0x0][0x248] ;  /* 0x00009200ffc37b82 */ /* 0x000e620000000800 */
[-C--:B------:R-:W-:Y:S01]  /*3760*/  LEA.HI.X.SX32 R127, R188, R123.reuse, 0x1, P0 ;  /* 0x0000007bbc7f7211 */ /* 0x080fe200000f0eff */
[----:B0-----:R-:W-:Y:S01]  /*3770*/  IMAD R129, R202, 0x1e8, RZ ;  /* 0x000001e8ca817824 */ /* 0x001fe200078e02ff */
[-C--:B------:R-:W-:Y:S01]  /*3780*/  LEA.HI.X.SX32 R131, R183, R123.reuse, 0x1, P1 ;  /* 0x0000007bb7837211 */ /* 0x080fe200008f0eff */
[----:B------:R-:W-:Y:S01]  /*3790*/  IMAD R187, R3, 0xdc, RZ ;  /* 0x000000dc03bb7824 */ /* 0x000fe200078e02ff */
[-C--:B-----5:R-:W-:Y:S01]  /*37a0*/  IADD3 R124, P0, R179, R122.reuse, RZ ;  /* 0x0000007ab37c7210 */ /* 0x0a0fe20007f1e0ff */
[----:B-1----:R-:W-:Y:S01]  /*37b0*/  IMAD R193, R193, 0x118, RZ ;  /* 0x00000118c1c17824 */ /* 0x002fe200078e02ff */
[----:B------:R0:W5:Y:S01]  /*37c0*/  LDG.E.U16 R183, desc[UR6][R126.64] ;  /* 0x000000067eb77981 */ /* 0x000162000c1e1500 */
[----:B------:R-:W-:Y:S01]  /*37d0*/  IADD3 R128, P2, R129, R122, RZ ;  /* 0x0000007a81807210 */ /* 0x000fe20007f5e0ff */
[----:B------:R-:W-:Y:S01]  /*37e0*/  IMAD R179, R3, 0x8c, RZ ;  /* 0x0000008c03b37824 */ /* 0x000fe200078e02ff */
[-C--:B------:R-:W-:Y:S01]  /*37f0*/  LEA.HI.X.SX32 R125, R187, R123.reuse, 0x1, P0 ;  /* 0x0000007bbb7d7211 */ /* 0x080fe200000f0eff */
[----:B------:R1:W5:Y:S01]  /*3800*/  LDG.E.U16 R186, desc[UR6][R130.64] ;  /* 0x0000000682ba7981 */ /* 0x000362000c1e1500 */
[----:B------:R-:W-:Y:S01]  /*3810*/  LEA.HI.X.SX32 R129, R189, R123, 0x1, P2 ;  /* 0x0000007bbd817211 */ /* 0x000fe200010f0eff */
[----:B------:R-:W-:-:S02]  /*3820*/  IMAD R208, R3, 0xac, RZ ;  /* 0x000000ac03d07824 */ /* 0x000fc400078e02ff */
[----:B------:R1:W5:Y:S01]  /*3830*/  LDG.E.U16 R189, desc[UR6][R124.64] ;  /* 0x000000067cbd7981 */ /* 0x000362000c1e1500 */
[-C--:B0-----:R-:W-:Y:S01]  /*3840*/  IADD3 R126, P1, R199, R122.reuse, RZ ;  /* 0x0000007ac77e7210 */ /* 0x081fe20007f3e0ff */
[----:B------:R-:W-:Y:S01]  /*3850*/  IMAD R199, R181, 0x158, RZ ;  /* 0x00000158b5c77824 */ /* 0x000fe200078e02ff */
[-C--:B-1----:R-:W-:Y:S02]  /*3860*/  IADD3 R130, P0, R193, R122.reuse, RZ ;  /* 0x0000007ac1827210 */ /* 0x082fe40007f1e0ff */
[-C--:B------:R-:W-:Y:S01]  /*3870*/  LEA.HI.X.SX32 R127, R191, R123.reuse, 0x1, P1 ;  /* 0x0000007bbf7f7211 */ /* 0x080fe200008f0eff */
[----:B------:R-:W-:Y:S01]  /*3880*/  IMAD R195, R195, 0x198, RZ ;  /* 0x00000198c3c37824 */ /* 0x000fe200078e02ff */
[----:B------:R-:W-:Y:S01]  /*3890*/  LEA.HI.X.SX32 R131, R179, R123, 0x1, P0 ;  /* 0x0000007bb3837211 */ /* 0x000fe200000f0eff */
[----:B------:R-:W-:Y:S01]  /*38a0*/  IMAD R197, R197, 0x1f8, RZ ;  /* 0x000001f8c5c57824 */ /* 0x000fe200078e02ff */
[----:B------:R-:W-:Y:S01]  /*38b0*/  IADD3 R124, P0, R199, R122, RZ ;  /* 0x0000007ac77c7210 */ /* 0x000fe20007f1e0ff */
[----:B------:R0:W5:Y:S01]  /*38c0*/  LDG.E.U16 R191, desc[UR6][R126.64] ;  /* 0x000000067ebf7981 */ /* 0x000162000c1e1500 */
[----:B------:R-:W-:-:S02]  /*38d0*/  IMAD R201, R201, 0x1d8, RZ ;  /* 0x000001d8c9c97824 */ /* 0x000fc400078e02ff */
[----:B------:R-:W-:Y:S01]  /*38e0*/  LEA.HI.X.SX32 R125, R208, R123, 0x1, P0 ;  /* 0x0000007bd07d7211 */ /* 0x000fe200000f0eff */
[----:B------:R1:W5:Y:S01]  /*38f0*/  LDG.E.U16 R194, desc[UR6][R130.64] ;  /* 0x0000000682c27981 */ /* 0x000362000c1e1500 */
[----:B------:R-:W-:Y:S02]  /*3900*/  IMAD R219, R204, 0x10a, RZ ;  /* 0x0000010accdb7824 */ /* 0x000fe400078e02ff */
[----:B------:R-:W-:Y:S01]  /*3910*/  IMAD R181, R3, 0xec, RZ ;  /* 0x000000ec03b57824 */ /* 0x000fe200078e02ff */
[----:B------:R1:W5:Y:S01]  /*3920*/  LDG.E.U16 R193, desc[UR6][R128.64] ;  /* 0x0000000680c17981 */ /* 0x000362000c1e1500 */
[-C--:B0-----:R-:W-:Y:S01]  /*3930*/  IADD3 R126, P1, R195, R122.reuse, RZ ;  /* 0x0000007ac37e7210 */ /* 0x081fe20007f3e0ff */
[----:B------:R-:W-:Y:S01]  /*3940*/  IMAD R195, R3, 0xfc, RZ ;  /* 0x000000fc03c37824 */ /* 0x000fe200078e02ff */
[-C--:B-1----:R-:W-:Y:S01]  /*3950*/  IADD3 R130, P0, R197, R122.reuse, RZ ;  /* 0x0000007ac5827210 */ /* 0x082fe20007f1e0ff */
[----:B------:R-:W-:Y:S01]  /*3960*/  IMAD R206, R3, 0xcc, RZ ;  /* 0x000000cc03ce7824 */ /* 0x000fe200078e02ff */
[----:B------:R0:W5:Y:S01]  /*3970*/  LDG.E.U16 R197, desc[UR6][R124.64] ;  /* 0x000000067cc57981 */ /* 0x000162000c1e1500 */
[----:B------:R-:W-:-:S02]  /*3980*/  IADD3 R128, P2, R201, R122, RZ ;  /* 0x0000007ac9807210 */ /* 0x000fc40007f5e0ff */
[-C--:B------:R-:W-:Y:S01]  /*3990*/  LEA.HI.X.SX32 R131, R195, R123.reuse, 0x1, P0 ;  /* 0x0000007bc3837211 */ /* 0x080fe200000f0eff */
[----:B------:R-:W-:Y:S01]  /*39a0*/  IMAD R205, R3, 0x85, RZ ;  /* 0x0000008503cd7824 */ /* 0x000fe200078e02ff */
[-C--:B------:R-:W-:Y:S01]  /*39b0*/  LEA.HI.X.SX32 R129, R181, R123.reuse, 0x1, P2 ;  /* 0x0000007bb5817211 */ /* 0x080fe200010f0eff */
[----:B------:R-:W-:Y:S01]  /*39c0*/  IMAD R213, R213, 0x13a, RZ ;  /* 0x0000013ad5d57824 */ /* 0x000fe200078e02ff */
[-C--:B------:R-:W-:Y:S01]  /*39d0*/  LEA.HI.X.SX32 R127, R206, R123.reuse, 0x1, P1 ;  /* 0x0000007bce7f7211 */ /* 0x080fe200008f0eff */
[----:B------:R-:W-:Y:S01]  /*39e0*/  IMAD R211, R211, 0x12a, RZ ;  /* 0x0000012ad3d37824 */ /* 0x000fe200078e02ff */
[----:B0-----:R-:W-:Y:S01]  /*39f0*/  IADD3 R124, P0, R219, R122, RZ ;  /* 0x0000007adb7c7210 */ /* 0x001fe20007f1e0ff */
[----:B------:R0:W5:Y:S01]  /*3a00*/  LDG.E.U16 R202, desc[UR6][R130.64] ;  /* 0x0000000682ca7981 */ /* 0x000162000c1e1500 */
[----:B------:R-:W1:Y:S01]  /*3a10*/  LDC R219, c[0x0][0x248] ;  /* 0x00009200ffdb7b82 */ /* 0x000e620000000800 */
[----:B------:R-:W-:Y:S01]  /*3a20*/  IMAD R209, R209, 0x11a, RZ ;  /* 0x0000011ad1d17824 */ /* 0x000fe200078e02ff */
[----:B------:R-:W-:Y:S01]  /*3a30*/  LEA.HI.X.SX32 R125, R205, R123, 0x1, P0 ;  /* 0x0000007bcd7d7211 */ /* 0x000fe200000f0eff */
[----:B------:R0:W5:Y:S01]  /*3a40*/  LDG.E.U16 R201, desc[UR6][R128.64] ;  /* 0x0000000680c97981 */ /* 0x000162000c1e1500 */
[----:B------:R-:W-:-:S02]  /*3a50*/  IMAD R215, R215, 0x14a, RZ ;  /* 0x0000014ad7d77824 */ /* 0x000fc400078e02ff */
[C---:B------:R-:W-:Y:S01]  /*3a60*/  IMAD R207, R3.reuse, 0x8d, RZ ;  /* 0x0000008d03cf7824 */ /* 0x040fe200078e02ff */
[----:B------:R0:W5:Y:S02]  /*3a70*/  LDG.E.U16 R199, desc[UR6][R126.64] ;  /* 0x000000067ec77981 */ /* 0x000164000c1e1500 */
[----:B0-----:R-:W-:Y:S01]  /*3a80*/  IMAD R131, R3, 0x9d, RZ ;  /* 0x0000009d03837824 */ /* 0x001fe200078e02ff */
[-C--:B------:R-:W-:Y:S01]  /*3a90*/  IADD3 R130, P0, R213, R122.reuse, RZ ;  /* 0x0000007ad5827210 */ /* 0x080fe20007f1e0ff */
[----:B------:R0:W5:Y:S01]  /*3aa0*/  LDG.E.U16 R204, desc[UR6][R124.64] ;  /* 0x000000067ccc7981 */ /* 0x000162000c1e1500 */
[----:B------:R-:W-:Y:S01]  /*3ab0*/  IMAD R129, R3, 0x95, RZ ;  /* 0x0000009503817824 */ /* 0x000fe200078e02ff */
[-C--:B------:R-:W-:Y:S01]  /*3ac0*/  IADD3 R128, P2, R211, R122.reuse, RZ ;  /* 0x0000007ad3807210 */ /* 0x080fe20007f5e0ff */
[----:B------:R-:W-:Y:S01]  /*3ad0*/  IMAD R211, R3, 0xa5, RZ ;  /* 0x000000a503d37824 */ /* 0x000fe200078e02ff */
[-C--:B------:R-:W-:Y:S02]  /*3ae0*/  LEA.HI.X.SX32 R131, R131, R123.reuse, 0x1, P0 ;  /* 0x0000007b83837211 */ /* 0x080fe400000f0eff */
[-C--:B------:R-:W-:Y:S01]  /*3af0*/  IADD3 R126, P1, R209, R122.reuse, RZ ;  /* 0x0000007ad17e7210 */ /* 0x080fe20007f3e0ff */
[----:B------:R-:W-:Y:S01]  /*3b00*/  IMAD R223, R223, 0x17a, RZ ;  /* 0x0000017adfdf7824 */ /* 0x000fe200078e02ff */
[-C--:B------:R-:W-:Y:S01]  /*3b10*/  LEA.HI.X.SX32 R129, R129, R123.reuse, 0x1, P2 ;  /* 0x0000007b81817211 */ /* 0x080fe200010f0eff */
[----:B------:R-:W-:Y:S01]  /*3b20*/  IMAD R221, R221, 0x16a, RZ ;  /* 0x0000016adddd7824 */ /* 0x000fe200078e02ff */
[----:B0-----:R-:W-:Y:S01]  /*3b30*/  IADD3 R124, P0, R215, R122, RZ ;  /* 0x0000007ad77c7210 */ /* 0x001fe20007f1e0ff */
[----:B------:R-:W-:Y:S01]  /*3b40*/  IMAD R217, R217, 0x15a, RZ ;  /* 0x0000015ad9d97824 */ /* 0x000fe200078e02ff */
[-C--:B------:R-:W-:Y:S01]  /*3b50*/  LEA.HI.X.SX32 R127, R207, R123.reuse, 0x1, P1 ;  /* 0x0000007bcf7f7211 */ /* 0x080fe200008f0eff */
[----:B------:R0:W5:Y:S01]  /*3b60*/  LDG.E.U16 R209, desc[UR6][R130.64] ;  /* 0x0000000682d17981 */ /* 0x000162000c1e1500 */
[----:B------:R-:W-:Y:S01]  /*3b70*/  LEA.HI.X.SX32 R125, R211, R123, 0x1, P0 ;  /* 0x0000007bd37d7211 */ /* 0x000fe200000f0eff */
[----:B------:R-:W-:-:S02]  /*3b80*/  IMAD R213, R3, 0xad, RZ ;  /* 0x000000ad03d57824 */ /* 0x000fc400078e02ff */
[----:B------:R0:W5:Y:S01]  /*3b90*/  LDG.E.U16 R207, desc[UR6][R128.64] ;  /* 0x0000000680cf7981 */ /* 0x000162000c1e1500 */
[----:B------:R-:W-:-:S03]  /*3ba0*/  IMAD R225, R225, 0x18a, RZ ;  /* 0x0000018ae1e17824 */ /* 0x000fc600078e02ff */
[----:B------:R2:W5:Y:S01]  /*3bb0*/  LDG.E.U16 R205, desc[UR6][R126.64] ;  /* 0x000000067ecd7981 */ /* 0x000562000c1e1500 */
[----:B0-----:R-:W-:Y:S01]  /*3bc0*/  IMAD R131, R3, 0xbd, RZ ;  /* 0x000000bd03837824 */ /* 0x001fe200078e02ff */
[-C--:B------:R-:W-:Y:S02]  /*3bd0*/  IADD3 R130, P0, R223, R122.reuse, RZ ;  /* 0x0000007adf827210 */ /* 0x080fe40007f1e0ff */
[----:B------:R0:W5:Y:S01]  /*3be0*/  LDG.E.U16 R211, desc[UR6][R124.64] ;  /* 0x000000067cd37981 */ /* 0x000162000c1e1500 */
[----:B------:R-:W-:Y:S01]  /*3bf0*/  IMAD R129, R3, 0xb5, RZ ;  /* 0x000000b503817824 */ /* 0x000fe200078e02ff */
[-C--:B------:R-:W-:Y:S02]  /*3c00*/  IADD3 R128, P2, R221, R122.reuse, RZ ;  /* 0x0000007add807210 */ /* 0x080fe40007f5e0ff */
[-C--:B--2---:R-:W-:Y:S01]  /*3c10*/  IADD3 R126, P1, R217, R122.reuse, RZ ;  /* 0x0000007ad97e7210 */ /* 0x084fe20007f3e0ff */
[----:B------:R-:W-:Y:S01]  /*3c20*/  IMAD R221, R3, 0xc5, RZ ;  /* 0x000000c503dd7824 */ /* 0x000fe200078e02ff */
[-C--:B------:R-:W-:Y:S01]  /*3c30*/  LEA.HI.X.SX32 R131, R131, R123.reuse, 0x1, P0 ;  /* 0x0000007b83837211 */ /* 0x080fe200000f0eff */
[----:B-1----:R-:W-:Y:S01]  /*3c40*/  IMAD R219, R219, 0x1ba, RZ ;  /* 0x000001badbdb7824 */ /* 0x002fe200078e02ff */
[-C--:B------:R-:W-:Y:S01]  /*3c50*/  LEA.HI.X.SX32 R129, R129, R123.reuse, 0x1, P2 ;  /* 0x0000007b81817211 */ /* 0x080fe200010f0eff */
[----:B------:R-:W-:Y:S01]  /*3c60*/  IMAD R229, R229, 0x19a, RZ ;  /* 0x0000019ae5e57824 */ /* 0x000fe200078e02ff */
[----:B------:R-:W-:Y:S01]  /*3c70*/  LEA.HI.X.SX32 R127, R213, R123, 0x1, P1 ;  /* 0x0000007bd57f7211 */ /* 0x000fe200008f0eff */
[----:B------:R-:W-:Y:S01]  /*3c80*/  IMAD R231, R231, 0x1aa, RZ ;  /* 0x000001aae7e77824 */ /* 0x000fe200078e02ff */
[----:B0-----:R-:W-:Y:S01]  /*3c90*/  IADD3 R124, P0, R225, R122, RZ ;  /* 0x0000007ae17c7210 */ /* 0x001fe20007f1e0ff */
[----:B------:R0:W2:Y:S01]  /*3ca0*/  LDG.E.U16 R217, desc[UR6][R130.64] ;  /* 0x0000000682d97981 */ /* 0x0000a2000c1e1500 */
[----:B------:R-:W-:-:S02]  /*3cb0*/  IMAD R223, R3, 0xcd, RZ ;  /* 0x000000cd03df7824 */ /* 0x000fc400078e02ff */
[----:B------:R-:W-:Y:S01]  /*3cc0*/  LEA.HI.X.SX32 R125, R221, R123, 0x1, P0 ;  /* 0x0000007bdd7d7211 */ /* 0x000fe200000f0eff */
[----:B------:R1:W2:Y:S01]  /*3cd0*/  LDG.E.U16 R215, desc[UR6][R128.64] ;  /* 0x0000000680d77981 */ /* 0x0002a2000c1e1500 */
[----:B------:R-:W-:-:S03]  /*3ce0*/  IMAD R235, R232, 0x1ca, RZ ;  /* 0x000001cae8eb7824 */ /* 0x000fc600078e02ff */
[----:B------:R1:W2:Y:S01]  /*3cf0*/  LDG.E.U16 R213, desc[UR6][R126.64] ;  /* 0x000000067ed57981 */ /* 0x0002a2000c1e1500 */
[----:B0-----:R-:W-:Y:S01]  /*3d00*/  IMAD R131, R3, 0xdd, RZ ;  /* 0x000000dd03837824 */ /* 0x001fe200078e02ff */
[-C--:B------:R-:W-:Y:S01]  /*3d10*/  IADD3 R130, P0, R219, R122.reuse, RZ ;  /* 0x0000007adb827210 */ /* 0x080fe20007f1e0ff */
[----:B------:R-:W-:Y:S01]  /*3d20*/  IMAD R237, R233, 0x1da, RZ ;  /* 0x000001dae9ed7824 */ /* 0x000fe200078e02ff */
[----:B------:R0:W2:Y:S01]  /*3d30*/  LDG.E.U16 R219, desc[UR6][R124.64] ;  /* 0x000000067cdb7981 */ /* 0x0000a2000c1e1500 */
[----:B-1----:R-:W-:Y:S01]  /*3d40*/  IMAD R129, R3, 0xd5, RZ ;  /* 0x000000d503817824 */ /* 0x002fe200078e02ff */
[-C--:B------:R-:W-:Y:S02]  /*3d50*/  IADD3 R128, P2, R231, R122.reuse, RZ ;  /* 0x0000007ae7807210 */ /* 0x080fe40007f5e0ff */
[-C--:B------:R-:W-:Y:S01]  /*3d60*/  IADD3 R126, P1, R229, R122.reuse, RZ ;  /* 0x0000007ae57e7210 */ /* 0x080fe20007f3e0ff */
[----:B------:R-:W-:Y:S01]  /*3d70*/  IMAD R229, R3, 0xe5, RZ ;  /* 0x000000e503e57824 */ /* 0x000fe200078e02ff */
[-C--:B------:R-:W-:Y:S01]  /*3d80*/  LEA.HI.X.SX32 R131, R131, R123.reuse, 0x1, P0 ;  /* 0x0000007b83837211 */ /* 0x080fe200000f0eff */
[----:B------:R-:W-:Y:S01]  /*3d90*/  IMAD R239, R234, 0x1ea, RZ ;  /* 0x000001eaeaef7824 */ /* 0x000fe200078e02ff */
[-C--:B------:R-:W-:Y:S01]  /*3da0*/  LEA.HI.X.SX32 R127, R223, R123.reuse, 0x1, P1 ;  /* 0x0000007bdf7f7211 */ /* 0x080fe200008f0eff */
[----:B------:R-:W-:Y:S01]  /*3db0*/  IMAD R227, R227, 0x1fa, RZ ;  /* 0x000001fae3e37824 */ /* 0x000fe200078e02ff */
[----:B------:R-:W-:Y:S01]  /*3dc0*/  LEA.HI.X.SX32 R129, R129, R123, 0x1, P2 ;  /* 0x0000007b81817211 */ /* 0x000fe200010f0eff */
[----:B------:R1:W2:Y:S01]  /*3dd0*/  LDG.E.U16 R225, desc[UR6][R130.64] ;  /* 0x0000000682e17981 */ /* 0x0002a2000c1e1500 */
[----:B0-----:R-:W-:Y:S01]  /*3de0*/  IADD3 R124, P0, R235, R122, RZ ;  /* 0x0000007aeb7c7210 */ /* 0x001fe20007f1e0ff */
[----:B------:R-:W-:-:S02]  /*3df0*/  IMAD R231, R3, 0xed, RZ ;  /* 0x000000ed03e77824 */ /* 0x000fc400078e02ff */
[----:B------:R0:W2:Y:S01]  /*3e00*/  LDG.E.U16 R221, desc[UR6][R126.64] ;  /* 0x000000067edd7981 */ /* 0x0000a2000c1e1500 */
[----:B------:R-:W-:Y:S01]  /*3e10*/  IMAD R233, R3, 0xf5, RZ ;  /* 0x000000f503e97824 */ /* 0x000fe200078e02ff */
[-C--:B------:R-:W-:Y:S02]  /*3e20*/  LEA.HI.X.SX32 R125, R229, R123.reuse, 0x1, P0 ;  /* 0x0000007be57d7211 */ /* 0x080fe400000f0eff */
[----:B------:R0:W2:Y:S01]  /*3e30*/  LDG.E.U16 R223, desc[UR6][R128.64] ;  /* 0x0000000680df7981 */ /* 0x0000a2000c1e1500 */
[----:B-1----:R-:W-:Y:S01]  /*3e40*/  IMAD R131, R3, 0xfd, RZ ;  /* 0x000000fd03837824 */ /* 0x002fe200078e02ff */
[-C--:B------:R-:W-:Y:S02]  /*3e50*/  IADD3 R130, P0, R227, R122.reuse, RZ ;  /* 0x0000007ae3827210 */ /* 0x080fe40007f1e0ff */
[----:B------:R1:W2:Y:S01]  /*3e60*/  LDG.E.U16 R227, desc[UR6][R124.64] ;  /* 0x000000067ce37981 */ /* 0x0002a2000c1e1500 */
[-C--:B0-----:R-:W-:Y:S02]  /*3e70*/  IADD3 R126, P1, R237, R122.reuse, RZ ;  /* 0x0000007aed7e7210 */ /* 0x081fe40007f3e0ff */
[----:B------:R-:W-:Y:S01]  /*3e80*/  IADD3 R128, P2, R239, R122, RZ ;  /* 0x0000007aef807210 */ /* 0x000fe20007f5e0ff */
[----:B------:R-:W-:Y:S01]  /*3e90*/  IMAD R239, R3, 0xe, RZ ;  /* 0x0000000e03ef7824 */ /* 0x000fe200078e02ff */
[----:B------:R-:W-:-:S02]  /*3ea0*/  LEA.HI.X.SX32 R127, R231, R123, 0x1, P1 ;  /* 0x0000007be77f7211 */ /* 0x000fc400008f0eff */
[-C--:B------:R-:W-:Y:S02]  /*3eb0*/  LEA.HI.X.SX32 R129, R233, R123.reuse, 0x1, P2 ;  /* 0x0000007be9817211 */ /* 0x080fe400010f0eff */
[-C--:B------:R-:W-:Y:S01]  /*3ec0*/  LEA.HI.X.SX32 R131, R131, R123.reuse, 0x1, P0 ;  /* 0x0000007b83837211 */ /* 0x080fe200000f0eff */
[----:B------:R0:W2:Y:S01]  /*3ed0*/  LDG.E.U16 R229, desc[UR6][R126.64] ;  /* 0x000000067ee57981 */ /* 0x0000a2000c1e1500 */
[-C--:B-1----:R-:W-:Y:S01]  /*3ee0*/  IADD3 R124, P0, R192, R122.reuse, RZ ;  /* 0x0000007ac07c7210 */ /* 0x082fe20007f1e0ff */
[C---:B------:R-:W-:Y:S02]  /*3ef0*/  IMAD R237, R3.reuse, 0x1e, RZ ;  /* 0x0000001e03ed7824 */ /* 0x040fe400078e02ff */
[----:B------:R1:W2:Y:S01]  /*3f00*/  LDG.E.U16 R231, desc[UR6][R128.64] ;  /* 0x0000000680e77981 */ /* 0x0002a2000c1e1500 */
[----:B------:R-:W-:Y:S01]  /*3f10*/  IMAD R235, R3, 0x2e, RZ ;  /* 0x0000002e03eb7824 */ /* 0x000fe200078e02ff */
[----:B------:R-:W-:Y:S01]  /*3f20*/  LEA.HI.X.SX32 R125, R239, R123, 0x1, P0 ;  /* 0x0000007bef7d7211 */ /* 0x000fe200000f0eff */
[----:B------:R-:W-:Y:S01]  /*3f30*/  IMAD R233, R3, 0x3e, RZ ;  /* 0x0000003e03e97824 */ /* 0x000fe200078e02ff */
[----:B------:R1:W2:Y:S01]  /*3f40*/  LDG.E.U16 R232, desc[UR6][R130.64] ;  /* 0x0000000682e87981 */ /* 0x0002a2000c1e1500 */
[----:B0-----:R-:W-:-:S03]  /*3f50*/  IADD3 R126, P1, R196, R122, RZ ;  /* 0x0000007ac47e7210 */ /* 0x001fc60007f3e0ff */
[----:B------:R-:W2:Y:S01]  /*3f60*/  LDG.E.U16 R192, desc[UR6][R124.64] ;  /* 0x000000067cc07981 */ /* 0x000ea2000c1e1500 */
[-C--:B-1----:R-:W-:Y:S02]  /*3f70*/  IADD3 R128, P2, R198, R122.reuse, RZ ;  /* 0x0000007ac6807210 */ /* 0x082fe40007f5e0ff */
[-C--:B------:R-:W-:Y:S02]  /*3f80*/  IADD3 R130, P0, R200, R122.reuse, RZ ;  /* 0x0000007ac8827210 */ /* 0x080fe40007f1e0ff */
[-C--:B------:R-:W-:Y:S02]  /*3f90*/  LEA.HI.X.SX32 R127, R237, R123.reuse, 0x1, P1 ;  /* 0x0000007bed7f7211 */ /* 0x080fe400008f0eff */
[-C--:B------:R-:W-:Y:S02]  /*3fa0*/  LEA.HI.X.SX32 R129, R235, R123.reuse, 0x1, P2 ;  /* 0x0000007beb817211 */ /* 0x080fe400010f0eff */
[----:B------:R-:W-:Y:S01]  /*3fb0*/  LEA.HI.X.SX32 R131, R233, R123, 0x1, P0 ;  /* 0x0000007be9837211 */ /* 0x000fe200000f0eff */
[----:B------:R0:W2:Y:S04]  /*3fc0*/  LDG.E.U16 R196, desc[UR6][R126.64] ;  /* 0x000000067ec47981 */ /* 0x0000a8000c1e1500 */
[----:B------:R-:W2:Y:S04]  /*3fd0*/  LDG.E.U16 R198, desc[UR6][R128.64] ;  /* 0x0000000680c67981 */ /* 0x000ea8000c1e1500 */
[----:B------:R1:W2:Y:S01]  /*3fe0*/  LDG.E.U16 R200, desc[UR6][R130.64] ;  /* 0x0000000682c87981 */ /* 0x0002a2000c1e1500 */
[----:B------:R-:W3:Y:S01]  /*3ff0*/  S2UR UR5, SR_CgaCtaId ;  /* 0x00000000000579c3 */ /* 0x000ee20000008800 */
[----:B0-----:R-:W-:-:S04]  /*4000*/  IADD3 R126, P0, R179, R122, RZ ;  /* 0x0000007ab37e7210 */ /* 0x001fc80007f1e0ff */
[----:B------:R-:W-:Y:S02]  /*4010*/  LEA.HI.X.SX32 R127, R203, R123, 0x1, P0 ;  /* 0x0000007bcb7f7211 */ /* 0x000fe400000f0eff */
[-C--:B------:R-:W-:Y:S02]  /*4020*/  IADD3 R124, P0, R208, R122.reuse, RZ ;  /* 0x0000007ad07c7210 */ /* 0x080fe40007f1e0ff */
[----:B------:R-:W-:Y:S01]  /*4030*/  LEA R179, R3, -R3, 0x3 ;  /* 0x8000000303b37211 */ /* 0x000fe200078e18ff */
[----:B------:R0:W2:Y:S01]  /*4040*/  LDG.E.U16 R203, desc[UR6][R126.64] ;  /* 0x000000067ecb7981 */ /* 0x0000a2000c1e1500 */
[----:B------:R-:W-:Y:S02]  /*4050*/  LEA.HI.X.SX32 R125, R210, R123, 0x1, P0 ;  /* 0x0000007bd27d7211 */ /* 0x000fe400000f0eff */
[-C--:B-1----:R-:W-:Y:S02]  /*4060*/  IADD3 R130, P0, R239, R122.reuse, RZ ;  /* 0x0000007aef827210 */ /* 0x082fe40007f1e0ff */
[----:B------:R-:W-:-:S02]  /*4070*/  IADD3 R128, P2, R181, R122, RZ ;  /* 0x0000007ab5807210 */ /* 0x000fc40007f5e0ff */
[-C--:B------:R-:W-:Y:S01]  /*4080*/  LEA.HI.X.SX32 R131, R179, R123.reuse, 0x1, P0 ;  /* 0x0000007bb3837211 */ /* 0x080fe200000f0eff */
[----:B------:R-:W-:Y:S01]  /*4090*/  IMAD R179, R3, 0xf, RZ ;  /* 0x0000000f03b37824 */ /* 0x000fe200078e02ff */
[-C--:B0-----:R-:W-:Y:S02]  /*40a0*/  IADD3 R126, P1, R206, R122.reuse, RZ ;  /* 0x0000007ace7e7210 */ /* 0x081fe40007f3e0ff */
[----:B------:R0:W2:Y:S01]  /*40b0*/  LDG.E.U16 R206, desc[UR6][R124.64] ;  /* 0x000000067cce7981 */ /* 0x0000a2000c1e1500 */
[-C--:B------:R-:W-:Y:S02]  /*40c0*/  LEA.HI.X.SX32 R129, R212, R123.reuse, 0x1, P2 ;  /* 0x0000007bd4817211 */ /* 0x080fe400010f0eff */
[C---:B------:R-:W-:Y:S01]  /*40d0*/  SHF.L.U32 R212, R236.reuse, 0x1, RZ ;  /* 0x00000001ecd47819 */ /* 0x040fe200000006ff */
[----:B------:R-:W-:Y:S01]  /*40e0*/  UMOV UR4, 0x400 ;  /* 0x0000040000047882 */ /* 0x000fe20000000000 */
[----:B------:R-:W-:Y:S01]  /*40f0*/  LOP3.LUT R181, R236, 0xc0, RZ, 0xc0, !PT ;  /* 0x000000c0ecb57812 */ /* 0x000fe200078ec0ff */
[----:B------:R1:W2:Y:S01]  /*4100*/  LDG.E.U16 R130, desc[UR6][R130.64] ;  /* 0x0000000682827981 */ /* 0x0002a2000c1e1500 */
[----:B0-----:R-:W-:Y:S01]  /*4110*/  IADD3 R124, P0, R237, R122, RZ ;  /* 0x0000007aed7c7210 */ /* 0x001fe20007f1e0ff */
[----:B---3--:R-:W-:Y:S01]  /*4120*/  ULEA UR4, UR5, UR4, 0x18 ;  /* 0x0000000405047291 */ /* 0x008fe2000f8ec03f */
[-C--:B------:R-:W-:Y:S01]  /*4130*/  LEA.HI.X.SX32 R127, R214, R123.reuse, 0x1, P1 ;  /* 0x0000007bd67f7211 */ /* 0x080fe200008f0eff */
[----:B------:R-:W-:Y:S01]  /*4140*/  IMAD R239, R3, 0x17, RZ ;  /* 0x0000001703ef7824 */ /* 0x000fe200078e02ff */
[----:B------:R-:W-:Y:S01]  /*4150*/  LEA.HI.X.SX32 R125, R179, R123, 0x1, P0 ;  /* 0x0000007bb37d7211 */ /* 0x000fe200000f0eff */
[----:B------:R-:W3:Y:S01]  /*4160*/  LDG.E.U16 R210, desc[UR6][R128.64] ;  /* 0x0000000680d27981 */ /* 0x000ee2000c1e1500 */
[----:B------:R-:W-:-:S03]  /*4170*/  LOP3.LUT R179, R212, 0x7e, RZ, 0xc0, !PT ;  /* 0x0000007ed4b37812 */ /* 0x000fc600078ec0ff */
[----:B------:R0:W3:Y:S01]  /*4180*/  LDG.E.U16 R208, desc[UR6][R126.64] ;  /* 0x000000067ed07981 */ /* 0x0000e2000c1e1500 */
[----:B-1----:R-:W-:Y:S02]  /*4190*/  LEA R131, R181, R179, 0x9 ;  /* 0x000000b3b5837211 */ /* 0x002fe400078e48ff */
[----:B------:R-:W-:Y:S01]  /*41a0*/  LEA R237, R3, -R3, 0x5 ;  /* 0x8000000303ed7211 */ /* 0x000fe200078e28ff */
[----:B------:R-:W3:Y:S04]  /*41b0*/  LDG.E.U16 R124, desc[UR6][R124.64] ;  /* 0x000000067c7c7981 */ /* 0x000ee8000c1e1500 */
[----:B------:R1:W-:Y:S04]  /*41c0*/  STS.U16 [R131+UR4+0x1000], R2 ;  /* 0x0010000283007988 */ /* 0x0003e80008000404 */
[----:B------:R0:W-:Y:S04]  /*41d0*/  STS.U16 [R131+UR4+0x2c00], R13 ;  /* 0x002c000d83007988 */ /* 0x0001e80008000404 */
[----:B------:R0:W-:Y:S01]  /*41e0*/  STS.U16 [R131+UR4+0x6800], R0 ;  /* 0x0068000083007988 */ /* 0x0001e20008000404 */
[----:B-1----:R-:W-:-:S03]  /*41f0*/  LOP3.LUT R2, R131, 0x10, RZ, 0x3c, !PT ;  /* 0x0000001083027812 */ /* 0x002fc600078e3cff */
[----:B------:R1:W-:Y:S01]  /*4200*/  STS.U16 [R131+UR4+0x5000], R5 ;  /* 0x0050000583007988 */ /* 0x0003e20008000404 */
[----:B0-----:R-:W-:-:S03]  /*4210*/  IMAD R13, R3, 0x4e, RZ ;  /* 0x0000004e030d7824 */ /* 0x001fc600078e02ff */
[----:B------:R-:W-:Y:S01]  /*4220*/  STS.U16 [R131+UR4+0x400], R163 ;  /* 0x000400a383007988 */ /* 0x000fe20008000404 */
[----:B------:R-:W-:-:S03]  /*4230*/  LOP3.LUT R0, R131, 0x20, RZ, 0x3c, !PT ;  /* 0x0000002083007812 */ /* 0x000fc600078e3cff */
[----:B------:R-:W-:Y:S01]  /*4240*/  STS.U16 [R131+UR4+0x800], R151 ;  /* 0x0008009783007988 */ /* 0x000fe20008000404 */
[----:B-1----:R-:W-:-:S03]  /*4250*/  LOP3.LUT R5, R131, 0x30, RZ, 0x3c, !PT ;  /* 0x0000003083057812 */ /* 0x002fc600078e3cff */
[----:B------:R-:W-:Y:S01]  /*4260*/  STS.U16 [R131+UR4], R177 ;  /* 0x000000b183007988 */ /* 0x000fe20008000404 */
[----:B------:R-:W-:-:S03]  /*4270*/  IADD3 R126, P1, R235, R122, RZ ;  /* 0x0000007aeb7e7210 */ /* 0x000fc60007f3e0ff */
[----:B------:R0:W-:Y:S04]  /*4280*/  STS.U16 [R131+UR4+0x2000], R15 ;  /* 0x0020000f83007988 */ /* 0x0001e80008000404 */
[----:B------:R-:W-:Y:S04]  /*4290*/  STS.U16 [R131+UR4+0x4000], R14 ;  /* 0x0040000e83007988 */ /* 0x000fe80008000404 */
[----:B------:R-:W-:Y:S04]  /*42a0*/  STS.U16 [R131+UR4+0x4400], R8 ;  /* 0x0044000883007988 */ /* 0x000fe80008000404 */
[----:B------:R-:W-:Y:S01]  /*42b0*/  STS.U16 [R131+UR4+0x4c00], R20 ;  /* 0x004c001483007988 */ /* 0x000fe20008000404 */
[----:B0-----:R-:W-:-:S03]  /*42c0*/  IMAD R15, R3, 0x5e, RZ ;  /* 0x0000005e030f7824 */ /* 0x001fc600078e02ff */
[----:B------:R-:W-:Y:S04]  /*42d0*/  STS.U16 [R131+UR4+0x5400], R19 ;  /* 0x0054001383007988 */ /* 0x000fe80008000404 */
        /* <DEDUP_REMOVED lines=14> */
[----:B------:R0:W-:Y:S04]  /*43c0*/  STS.U16 [R131+UR4+0x3800], R11 ;  /* 0x0038000b83007988 */ /* 0x0001e80008000404 */
[----:B------:R-:W-:Y:S04]  /*43d0*/  STS.U16 [R131+UR4+0x7000], R49 ;  /* 0x0070003183007988 */ /* 0x000fe80008000404 */
[----:B------:R-:W-:Y:S04]  /*43e0*/  STS.U16 [R131+UR4+0x1c00], R108 ;  /* 0x001c006c83007988 */ /* 0x000fe80008000404 */
[----:B------:R-:W-:Y:S04]  /*43f0*/  STS.U16 [R131+UR4+0x3c00], R51 ;  /* 0x003c003383007988 */ /* 0x000fe80008000404 */
[----:B------:R-:W-:Y:S04]  /*4400*/  STS.U16 [R131+UR4+0x5c00], R10 ;  /* 0x005c000a83007988 */ /* 0x000fe80008000404 */
[----:B------:R-:W-:Y:S01]  /*4410*/  STS.U16 [R131+UR4+0x7c00], R48 ;  /* 0x007c003083007988 */ /* 0x000fe20008000404 */
[----:B------:R-:W-:Y:S01]  /*4420*/  LEA.HI.X.SX32 R127, R239, R123, 0x1, P1 ;  /* 0x0000007bef7f7211 */ /* 0x000fe200008f0eff */
[----:B0-----:R-:W-:Y:S01]  /*4430*/  IMAD R11, R3, 0x2f, RZ ;  /* 0x0000002f030b7824 */ /* 0x001fe200078e02ff */
[----:B------:R-:W-:Y:S01]  /*4440*/  IADD3 R128, P2, R233, R122, RZ ;  /* 0x0000007ae9807210 */ /* 0x000fe20007f5e0ff */
[----:B------:R0:W-:Y:S01]  /*4450*/  STS.U16 [R2+UR4+0x4880], R7 ;  /* 0x0048800702007988 */ /* 0x0001e20008000404 */
[C---:B------:R-:W-:Y:S01]  /*4460*/  IMAD R17, R3.reuse, 0x6e, RZ ;  /* 0x0000006e03117824 */ /* 0x040fe200078e02ff */
[----:B------:R-:W1:Y:S02]  /*4470*/  LDC R18, c[0x0][0x248] ;  /* 0x00009200ff127b82 */ /* 0x000e640000000800 */
[----:B------:R-:W-:Y:S04]  /*4480*/  STS.U16 [R2+UR4+0x4080], R42 ;  /* 0x0040802a02007988 */ /* 0x000fe80008000404 */
[----:B------:R-:W-:Y:S01]  /*4490*/  STS.U16 [R2+UR4+0x4480], R75 ;  /* 0x0044804b02007988 */ /* 0x000fe20008000404 */
[C---:B0-----:R-:W-:Y:S01]  /*44a0*/  IMAD R7, R3.reuse, 0x27, RZ ;  /* 0x0000002703077824 */ /* 0x041fe200078e02ff */
[----:B------:R-:W0:Y:S02]  /*44b0*/  LDC R40, c[0x0][0x248] ;  /* 0x00009200ff287b82 */ /* 0x000e240000000800 */
[----:B------:R4:W-:Y:S04]  /*44c0*/  STS.U16 [R2+UR4+0x4c80], R6 ;  /* 0x004c800602007988 */ /* 0x0009e80008000404 */
[----:B------:R5:W-:Y:S01]  /*44d0*/  STS.U16 [R2+UR4+0x5080], R50 ;  /* 0x0050803202007988 */ /* 0x000be20008000404 */
[----:B------:R-:W-:-:S02]  /*44e0*/  IMAD R23, R3, 0x8e, RZ ;  /* 0x0000008e03177824 */ /* 0x000fc400078e02ff */
[C---:B------:R-:W-:Y:S01]  /*44f0*/  IMAD R19, R3.reuse, 0x47, RZ ;  /* 0x0000004703137824 */ /* 0x040fe200078e02ff */
[----:B------:R-:W-:Y:S01]  /*4500*/  STS.U16 [R2+UR4+0x5480], R79 ;  /* 0x0054804f02007988 */ /* 0x000fe20008000404 */
[----:B------:R-:W-:Y:S01]  /*4510*/  IMAD R25, R3, 0x9e, RZ ;  /* 0x0000009e03197824 */ /* 0x000fe200078e02ff */
[----:B----4-:R-:W-:Y:S01]  /*4520*/  IADD3 R6, P0, R13, R122, RZ ;  /* 0x0000007a0d067210 */ /* 0x010fe20007f1e0ff */
[----:B------:R-:W4:Y:S01]  /*4530*/  LDC R42, c[0x0][0x248] ;  /* 0x00009200ff2a7b82 */ /* 0x000f220000000800 */
[----:B------:R-:W-:Y:S04]  /*4540*/  STS.U16 [R2+UR4+0x5880], R78 ;  /* 0x0058804e02007988 */ /* 0x000fe80008000404 */
[----:B------:R-:W-:Y:S01]  /*4550*/  STS.U16 [R2+UR4+0x5c80], R76 ;  /* 0x005c804c02007988 */ /* 0x000fe20008000404 */
[----:B------:R-:W-:-:S02]  /*4560*/  IMAD R21, R3, 0x67, RZ ;  /* 0x0000006703157824 */ /* 0x000fc400078e02ff */
[----:B------:R-:W1:Y:S01]  /*4570*/  LDC R43, c[0x0][0x248] ;  /* 0x00009200ff2b7b82 */ /* 0x000e620000000800 */
[----:B------:R-:W-:Y:S04]  /*4580*/  STS.U16 [R2+UR4+0x6080], R77 ;  /* 0x0060804d02007988 */ /* 0x000fe80008000404 */
[----:B------:R-:W-:Y:S03]  /*4590*/  STS.U16 [R2+UR4+0x6480], R83 ;  /* 0x0064805302007988 */ /* 0x000fe60008000404 */
[----:B------:R-:W4:Y:S01]  /*45a0*/  LDC R44, c[0x0][0x248] ;  /* 0x00009200ff2c7b82 */ /* 0x000f220000000800 */
[----:B------:R-:W-:Y:S04]  /*45b0*/  STS.U16 [R2+UR4+0x6880], R82 ;  /* 0x0068805202007988 */ /* 0x000fe80008000404 */
[----:B------:R-:W-:Y:S03]  /*45c0*/  STS.U16 [R2+UR4+0x6c80], R80 ;  /* 0x006c805002007988 */ /* 0x000fe60008000404 */
[----:B------:R-:W0:Y:S01]  /*45d0*/  LDC R49, c[0x0][0x248] ;  /* 0x00009200ff317b82 */ /* 0x000e220000000800 */
[----:B------:R-:W-:Y:S04]  /*45e0*/  STS.U16 [R2+UR4+0x7080], R81 ;  /* 0x0070805102007988 */ /* 0x000fe80008000404 */
[----:B------:R-:W-:Y:S03]  /*45f0*/  STS.U16 [R2+UR4+0x7480], R85 ;  /* 0x0074805502007988 */ /* 0x000fe60008000404 */
[----:B------:R-:W4:Y:S01]  /*4600*/  LDC R51, c[0x0][0x248] ;  /* 0x00009200ff337b82 */ /* 0x000f220000000800 */
        /* <DEDUP_REMOVED lines=17> */
[----:B------:R1:W-:Y:S01]  /*4720*/  STS.U16 [R2+UR4+0x80], R175 ;  /* 0x000080af02007988 */ /* 0x0003e20008000404 */
[----:B------:R-:W-:Y:S01]  /*4730*/  IADD3 R190, P1, R190, R122, RZ ;  /* 0x0000007abebe7210 */ /* 0x000fe20007f3e0ff */
[----:B-----5:R-:W5:Y:S02]  /*4740*/  LDC R50, c[0x0][0x248] ;  /* 0x00009200ff327b82 */ /* 0x020f640000000800 */
[----:B------:R-:W-:Y:S04]  /*4750*/  STS.U16 [R0+UR4+0x100], R173 ;  /* 0x000100ad00007988 */ /* 0x000fe80008000404 */
[----:B------:R-:W-:Y:S01]  /*4760*/  STS.U16 [R0+UR4+0x4100], R107 ;  /* 0x0041006b00007988 */ /* 0x000fe20008000404 */
[----:B-1----:R-:W-:-:S03]  /*4770*/  LOP3.LUT R2, R131, 0x50, RZ, 0x3c, !PT ;  /* 0x0000005083027812 */ /* 0x002fc600078e3cff */
        /* <DEDUP_REMOVED lines=30> */
[----:B------:R-:W-:-:S03]  /*4960*/  LEA.HI.X.SX32 R7, R7, R123, 0x1, P0 ;  /* 0x0000007b07077211 */ /* 0x000fc600000f0eff */
[----:B------:R-:W-:Y:S01]  /*4970*/  STS.U16 [R5+UR4+0x4180], R142 ;  /* 0x0041808e05007988 */ /* 0x000fe20008000404 */
[----:B------:R-:W-:-:S03]  /*4980*/  IADD3 R10, P0, R15, R122, RZ ;  /* 0x0000007a0f0a7210 */ /* 0x000fc60007f1e0ff */
        /* <DEDUP_REMOVED lines=31> */
[----:B------:R0:W-:Y:S01]  /*4b80*/  STS.U16 [R5+UR4+0x3d80], R62 ;  /* 0x003d803e05007988 */ /* 0x0001e20008000404 */
[----:B------:R-:W-:Y:S01]  /*4b90*/  LEA.HI.X.SX32 R11, R11, R123, 0x1, P0 ;  /* 0x0000007b0b0b7211 */ /* 0x000fe200000f0eff */
[----:B-1----:R-:W1:Y:S02]  /*4ba0*/  LDC R41, c[0x0][0x248] ;  /* 0x00009200ff297b82 */ /* 0x002e640000000800 */
[----:B------:R-:W-:Y:S04]  /*4bb0*/  STS.U16 [R0+UR4+0xa00], R143 ;  /* 0x000a008f00007988 */ /* 0x000fe80008000404 */
[----:B------:R-:W3:Y:S01]  /*4bc0*/  LDG.E.U16 R126, desc[UR6][R126.64] ;  /* 0x000000067e7e7981 */ /* 0x000ee2000c1e1500 */
[----:B0-----:R-:W-:-:S03]  /*4bd0*/  LOP3.LUT R5, R131, 0x60, RZ, 0x3c, !PT ;  /* 0x0000006083057812 */ /* 0x001fc600078e3cff */
        /* <DEDUP_REMOVED lines=23> */
[----:B------:R-:W-:Y:S01]  /*4d50*/  STS.U16 [R0+UR4+0x1600], R47 ;  /* 0x0016002f00007988 */ /* 0x000fe20008000404 */
[----:B0-----:R-:W-:-:S03]  /*4d60*/  LEA.HI.X.SX32 R191, R13, R123, 0x1, P1 ;  /* 0x0000007b0dbf7211 */ /* 0x001fc600008f0eff */
[----:B------:R-:W-:Y:S04]  /*4d70*/  STS.U16 [R0+UR4+0x2600], R46 ;  /* 0x0026002e00007988 */ /* 0x000fe80008000404 */
[----:B------:R0:W-:Y:S04]  /*4d80*/  STS.U16 [R0+UR4+0x3600], R45 ;  /* 0x0036002d00007988 */ /* 0x0001e80008000404 */
[----:B------:R-:W-:Y:S04]  /*4d90*/  STS.U16 [R0+UR4+0x4600], R194 ;  /* 0x004600c200007988 */ /* 0x000fe80008000404 */
[----:B------:R-:W-:Y:S04]  /*4da0*/  STS.U16 [R0+UR4+0x5600], R197 ;  /* 0x005600c500007988 */ /* 0x000fe80008000404 */
[----:B------:R-:W-:Y:S04]  /*4db0*/  STS.U16 [R0+UR4+0x6600], R199 ;  /* 0x006600c700007988 */ /* 0x000fe80008000404 */
[----:B------:R-:W-:Y:S04]  /*4dc0*/  STS.U16 [R0+UR4+0x7600], R201 ;  /* 0x007600c900007988 */ /* 0x000fe80008000404 */
[----:B------:R-:W-:Y:S01]  /*4dd0*/  STS.U16 [R0+UR4+0x7e00], R202 ;  /* 0x007e00ca00007988 */ /* 0x000fe20008000404 */
[-C--:B------:R-:W-:Y:S01]  /*4de0*/  IADD3 R8, P0, R187, R122.reuse, RZ ;  /* 0x0000007abb087210 */ /* 0x080fe20007f1e0ff */
[----:B0-----:R-:W0:Y:S02]  /*4df0*/  LDC R45, c[0x0][0x248] ;  /* 0x00009200ff2d7b82 */ /* 0x001e240000000800 */
[----:B------:R-:W-:Y:S04]  /*4e00*/  STS.U16 [R2+UR4+0x280], R167 ;  /* 0x000280a702007988 */ /* 0x000fe80008000404 */
[----:B------:R-:W-:Y:S01]  /*4e10*/  STS.U16 [R2+UR4+0x680], R153 ;  /* 0x0006809902007988 */ /* 0x000fe20008000404 */
[----:B------:R-:W-:Y:S01]  /*4e20*/  LEA.HI.X.SX32 R129, R237, R123, 0x1, P2 ;  /* 0x0000007bed817211 */ /* 0x000fe200010f0eff */
[----:B------:R-:W5:Y:S02]  /*4e30*/  LDC R46, c[0x0][0x248] ;  /* 0x00009200ff2e7b82 */ /* 0x000f640000000800 */
[----:B------:R-:W-:Y:S04]  /*4e40*/  STS.U16 [R2+UR4+0xa80], R141 ;  /* 0x000a808d02007988 */ /* 0x000fe80008000404 */
[----:B------:R-:W-:Y:S01]  /*4e50*/  STS.U16 [R2+UR4+0xe80], R39 ;  /* 0x000e802702007988 */ /* 0x000fe20008000404 */
[----:B-1----:R-:W-:Y:S01]  /*4e60*/  IMAD R41, R41, 0x12c, RZ ;  /* 0x0000012c29297824 */ /* 0x002fe200078e02ff */
[----:B------:R-:W1:Y:S02]  /*4e70*/  LDC R47, c[0x0][0x248] ;  /* 0x00009200ff2f7b82 */ /* 0x000e640000000800 */
[----:B------:R-:W-:Y:S04]  /*4e80*/  STS.U16 [R2+UR4+0x1280], R38 ;  /* 0x0012802602007988 */ /* 0x000fe80008000404 */
[----:B------:R-:W-:Y:S01]  /*4e90*/  STS.U16 [R2+UR4+0x1680], R37 ;  /* 0x0016802502007988 */ /* 0x000fe20008000404 */
[----:B------:R-:W-:Y:S01]  /*4ea0*/  IMAD R43, R43, 0x13e, RZ ;  /* 0x0000013e2b2b7824 */ /* 0x000fe200078e02ff */
[----:B------:R-:W1:Y:S02]  /*4eb0*/  LDC R54, c[0x0][0x248] ;  /* 0x00009200ff367b82 */ /* 0x000e640000000800 */
[----:B------:R-:W-:Y:S04]  /*4ec0*/  STS.U16 [R2+UR4+0x1a80], R36 ;  /* 0x001a802402007988 */ /* 0x000fe80008000404 */
[----:B------:R-:W-:Y:S01]  /*4ed0*/  STS.U16 [R2+UR4+0x1e80], R35 ;  /* 0x001e802302007988 */ /* 0x000fe20008000404 */
[----:B------:R-:W-:Y:S01]  /*4ee0*/  IMAD R49, R49, 0x16c, RZ ;  /* 0x0000016c31317824 */ /* 0x000fe200078e02ff */
[----:B------:R-:W1:Y:S02]  /*4ef0*/  LDC R55, c[0x0][0x248] ;  /* 0x00009200ff377b82 */ /* 0x000e640000000800 */
[----:B------:R0:W-:Y:S04]  /*4f00*/  STS.U16 [R2+UR4+0x2280], R34 ;  /* 0x0022802202007988 */ /* 0x0001e80008000404 */
[----:B------:R-:W-:Y:S01]  /*4f10*/  STS.U16 [R2+UR4+0x2680], R33 ;  /* 0x0026802102007988 */ /* 0x000fe20008000404 */
[----:B----4-:R-:W-:Y:S01]  /*4f20*/  IMAD R51, R51, 0x17c, RZ ;  /* 0x0000017c33337824 */ /* 0x010fe200078e02ff */
[----:B------:R-:W4:Y:S02]  /*4f30*/  LDC R57, c[0x0][0x248] ;  /* 0x00009200ff397b82 */ /* 0x000f240000000800 */
        /* <DEDUP_REMOVED lines=11> */
[----:B--2---:R-:W-:Y:S04]  /*4ff0*/  STS.U16 [R2+UR4+0x5680], R213 ;  /* 0x005680d502007988 */ /* 0x004fe80008000404 */
        /* <DEDUP_REMOVED lines=9> */
[----:B------:R-:W-:Y:S01]  /*5090*/  STS.U16 [R2+UR4+0x7e80], R232 ;  /* 0x007e80e802007988 */ /* 0x000fe20008000404 */
[----:B------:R-:W-:Y:S01]  /*50a0*/  IADD3 R188, P2, R188, R122, RZ ;  /* 0x0000007abcbc7210 */ /* 0x000fe20007f5e0ff */
[----:B0-----:R-:W0:Y:S02]  /*50b0*/  LDC R34, c[0x0][0x248] ;  /* 0x00009200ff227b82 */ /* 0x001e240000000800 */
[----:B------:R2:W-:Y:S04]  /*50c0*/  STS.U16 [R5+UR4+0x1300], R9 ;  /* 0x0013000905007988 */ /* 0x0005e80008000404 */
[----:B------:R5:W-:Y:S01]  /*50d0*/  STS.U16 [R5+UR4+0x1b00], R12 ;  /* 0x001b000c05007988 */ /* 0x000be20008000404 */
[----:B------:R-:W-:-:S03]  /*50e0*/  IMAD R45, R45, 0x14e, RZ ;  /* 0x0000014e2d2d7824 */ /* 0x000fc600078e02ff */
[----:B------:R-:W3:Y:S01]  /*50f0*/  LDG.E.U16 R128, desc[UR6][R128.64] ;  /* 0x0000000680807981 */ /* 0x000ee2000c1e1500 */
[----:B--2---:R-:W-:Y:S01]  /*5100*/  IMAD R9, R3, 0x37, RZ ;  /* 0x0000003703097824 */ /* 0x004fe200078e02ff */
[----:B-----5:R-:W-:Y:S02]  /*5110*/  IADD3 R12, P1, R17, R122, RZ ;  /* 0x0000007a110c7210 */ /* 0x020fe40007f3e0ff */
[----:B------:R-:W-:Y:S02]  /*5120*/  STS.U16 [R5+UR4+0x300], R165 ;  /* 0x000300a505007988 */ /* 0x000fe40008000404 */
[-C--:B------:R-:W-:Y:S02]  /*5130*/  LEA.HI.X.SX32 R13, R9, R123.reuse, 0x1, P1 ;  /* 0x0000007b090d7211 */ /* 0x080fe400008f0eff */
[----:B------:R-:W-:Y:S01]  /*5140*/  STS.U16 [R5+UR4+0xb00], R139 ;  /* 0x000b008b05007988 */ /* 0x000fe20008000404 */
[----:B------:R-:W-:-:S03]  /*5150*/  LEA.HI.X.SX32 R9, R17, R123, 0x1, P0 ;  /* 0x0000007b11097211 */ /* 0x000fc600000f0eff */
[----:B------:R-:W-:Y:S04]  /*5160*/  STS.U16 [R5+UR4+0x700], R192 ;  /* 0x000700c005007988 */ /* 0x000fe80008000404 */
[----:B------:R-:W-:Y:S04]  /*5170*/  STS.U16 [R5+UR4+0xf00], R196 ;  /* 0x000f00c405007988 */ /* 0x000fe80008000404 */
[----:B------:R-:W-:Y:S04]  /*5180*/  STS.U16 [R5+UR4+0x1700], R198 ;  /* 0x001700c605007988 */ /* 0x000fe80008000404 */
[----:B------:R-:W-:Y:S01]  /*5190*/  STS.U16 [R5+UR4+0x1f00], R200 ;  /* 0x001f00c805007988 */ /* 0x000fe20008000404 */
[----:B------:R-:W-:-:S03]  /*51a0*/  IMAD R17, R3, 0x7e, RZ ;  /* 0x0000007e03117824 */ /* 0x000fc600078e02ff */
[----:B------:R2:W5:Y:S01]  /*51b0*/  LDG.E.U16 R4, desc[UR6][R10.64] ;  /* 0x000000060a047981 */ /* 0x000562000c1e1500 */
[----:B------:R-:W-:Y:S01]  /*51c0*/  LEA.HI.X.SX32 R189, R15, R123, 0x1, P2 ;  /* 0x0000007b0fbd7211 */ /* 0x000fe200010f0eff */
[----:B------:R-:W-:Y:S01]  /*51d0*/  IMAD R29, R3, 0xbe, RZ ;  /* 0x000000be031d7824 */ /* 0x000fe200078e02ff */
[----:B------:R-:W-:Y:S01]  /*51e0*/  IADD3 R14, P0, R17, R122, RZ ;  /* 0x0000007a110e7210 */ /* 0x000fe20007f1e0ff */
[C---:B------:R-:W-:Y:S01]  /*51f0*/  IMAD R15, R3.reuse, 0x3f, RZ ;  /* 0x0000003f030f7824 */ /* 0x040fe200078e02ff */
[----:B------:R-:W5:Y:S01]  /*5200*/  LDG.E.U16 R0, desc[UR6][R6.64] ;  /* 0x0000000606007981 */ /* 0x000f62000c1e1500 */
[----:B------:R-:W-:-:S03]  /*5210*/  IMAD R27, R3, 0xae, RZ ;  /* 0x000000ae031b7824 */ /* 0x000fc600078e02ff */
[----:B------:R1:W5:Y:S01]  /*5220*/  LDG.E.U16 R8, desc[UR6][R8.64] ;  /* 0x0000000608087981 */ /* 0x000362000c1e1500 */
[----:B--2---:R-:W-:Y:S01]  /*5230*/  IADD3 R10, P1, R23, R122, RZ ;  /* 0x0000007a170a7210 */ /* 0x004fe20007f3e0ff */
[C---:B------:R-:W-:Y:S02]  /*5240*/  IMAD R31, R3.reuse, 0xce, RZ ;  /* 0x000000ce031f7824 */ /* 0x040fe400078e02ff */
[----:B------:R-:W-:Y:S01]  /*5250*/  IMAD R33, R3, 0xde, RZ ;  /* 0x000000de03217824 */ /* 0x000fe200078e02ff */
[-C--:B------:R-:W-:Y:S01]  /*5260*/  LEA.HI.X.SX32 R11, R19, R123.reuse, 0x1, P1 ;  /* 0x0000007b130b7211 */ /* 0x080fe200008f0eff */
[----:B------:R-:W-:Y:S01]  /*5270*/  IMAD R19, R3, 0x5f, RZ ;  /* 0x0000005f03137824 */ /* 0x000fe200078e02ff */
[----:B------:R2:W5:Y:S01]  /*5280*/  LDG.E.U16 R7, desc[UR6][R12.64] ;  /* 0x000000060c077981 */ /* 0x000562000c1e1500 */
[----:B------:R-:W-:-:S03]  /*5290*/  LEA.HI.X.SX32 R15, R15, R123, 0x1, P0 ;  /* 0x0000007b0f0f7211 */ /* 0x000fc600000f0eff */
[----:B------:R4:W5:Y:S01]  /*52a0*/  LDG.E.U16 R22, desc[UR6][R10.64] ;  /* 0x000000060a167981 */ /* 0x000962000c1e1500 */
[-C--:B------:R-:W-:Y:S01]  /*52b0*/  IADD3 R16, P2, R195, R122.reuse, RZ ;  /* 0x0000007ac3107210 */ /* 0x080fe20007f5e0ff */
[C---:B-1----:R-:W-:Y:S02]  /*52c0*/  IMAD R9, R3.reuse, 0x57, RZ ;  /* 0x0000005703097824 */ /* 0x042fe400078e02ff */
[----:B------:R1:W5:Y:S01]  /*52d0*/  LDG.E.U16 R20, desc[UR6][R14.64] ;  /* 0x000000060e147981 */ /* 0x000362000c1e1500 */
[----:B--2---:R-:W-:Y:S01]  /*52e0*/  IMAD R13, R3, 0x4f, RZ ;  /* 0x0000004f030d7824 */ /* 0x004fe200078e02ff */
[-C--:B------:R-:W-:Y:S01]  /*52f0*/  IADD3 R12, P0, R25, R122.reuse, RZ ;  /* 0x0000007a190c7210 */ /* 0x080fe20007f1e0ff */
[----:B------:R-:W-:Y:S01]  /*5300*/  IMAD R35, R3, 0xfe, RZ ;  /* 0x000000fe03237824 */ /* 0x000fe200078e02ff */
[----:B------:R-:W2:Y:S01]  /*5310*/  LDG.E.U16 R2, desc[UR6][R190.64] ;  /* 0x00000006be027981 */ /* 0x000ea2000c1e1500 */
[-C--:B----4-:R-:W-:Y:S02]  /*5320*/  IADD3 R10, P1, R29, R122.reuse, RZ ;  /* 0x0000007a1d0a7210 */ /* 0x090fe40007f3e0ff */
[-C--:B------:R-:W-:Y:S01]  /*5330*/  LEA.HI.X.SX32 R13, R13, R123.reuse, 0x1, P0 ;  /* 0x0000007b0d0d7211 */ /* 0x080fe200000f0eff */
[----:B------:R-:W-:Y:S01]  /*5340*/  IMAD R37, R18, 0x10c, RZ ;  /* 0x0000010c12257824 */ /* 0x000fe200078e02ff */
[-C--:B------:R-:W-:Y:S01]  /*5350*/  LEA.HI.X.SX32 R11, R19, R123.reuse, 0x1, P1 ;  /* 0x0000007b130b7211 */ /* 0x080fe200008f0eff */
[----:B------:R-:W4:Y:S01]  /*5360*/  LDC R18, c[0x0][0x248] ;  /* 0x00009200ff127b82 */ /* 0x000f220000000800 */
[----:B------:R-:W-:Y:S01]  /*5370*/  LEA.HI.X.SX32 R17, R17, R123, 0x1, P2 ;  /* 0x0000007b11117211 */ /* 0x000fe200010f0eff */
[----:B------:R0:W5:Y:S01]  /*5380*/  LDG.E.U16 R24, desc[UR6][R12.64] ;  /* 0x000000060c187981 */ /* 0x000162000c1e1500 */
[----:B-1----:R-:W-:-:S03]  /*5390*/  IADD3 R14, P0, R27, R122, RZ ;  /* 0x0000007a1b0e7210 */ /* 0x002fc60007f1e0ff */
[----:B------:R1:W5:Y:S02]  /*53a0*/  LDG.E.U16 R36, desc[UR6][R16.64] ;  /* 0x0000000610247981 */ /* 0x000364000c1e1500 */
[----:B------:R-:W4:Y:S01]  /*53b0*/  LDC R19, c[0x0][0x248] ;  /* 0x00009200ff137b82 */ /* 0x000f220000000800 */
[----:B------:R-:W-:Y:S01]  /*53c0*/  LEA.HI.X.SX32 R15, R9, R123, 0x1, P0 ;  /* 0x0000007b090f7211 */ /* 0x000fe200000f0eff */
[----:B------:R-:W-:Y:S01]  /*53d0*/  IMAD R9, R3, 0x6f, RZ ;  /* 0x0000006f03097824 */ /* 0x000fe200078e02ff */
[----:B------:R1:W5:Y:S01]  /*53e0*/  LDG.E.U16 R28, desc[UR6][R10.64] ;  /* 0x000000060a1c7981 */ /* 0x000362000c1e1500 */
[----:B0-----:R-:W-:-:S03]  /*53f0*/  IADD3 R12, P2, R31, R122, RZ ;  /* 0x0000007a1f0c7210 */ /* 0x001fc60007f5e0ff */
[----:B------:R0:W5:Y:S01]  /*5400*/  LDG.E.U16 R26, desc[UR6][R14.64] ;  /* 0x000000060e1a7981 */ /* 0x000162000c1e1500 */
[-C--:B-1----:R-:W-:Y:S02]  /*5410*/  IADD3 R16, P0, R33, R122.reuse, RZ ;  /* 0x0000007a21107210 */ /* 0x082fe40007f1e0ff */
[-C--:B------:R-:W-:Y:S01]  /*5420*/  LEA.HI.X.SX32 R13, R21, R123.reuse, 0x1, P2 ;  /* 0x0000007b150d7211 */ /* 0x080fe200010f0eff */
[----:B------:R-:W-:Y:S01]  /*5430*/  IMAD R21, R3, 0xee, RZ ;  /* 0x000000ee03157824 */ /* 0x000fe200078e02ff */
[----:B------:R-:W-:Y:S01]  /*5440*/  LEA.HI.X.SX32 R17, R9, R123, 0x1, P0 ;  /* 0x0000007b09117211 */ /* 0x000fe200000f0eff */
[----:B------:R-:W-:Y:S01]  /*5450*/  IMAD R9, R3, 0x77, RZ ;  /* 0x0000007703097824 */ /* 0x000fe200078e02ff */
[----:B------:R-:W3:Y:S02]  /*5460*/  LDG.E.U16 R6, desc[UR6][R188.64] ;  /* 0x00000006bc067981 */ /* 0x000ee4000c1e1500 */
[----:B------:R-:W-:Y:S02]  /*5470*/  IADD3 R10, P0, R21, R122, RZ ;  /* 0x0000007a150a7210 */ /* 0x000fe40007f1e0ff */
[----:B------:R1:W5:Y:S01]  /*5480*/  LDG.E.U16 R32, desc[UR6][R16.64] ;  /* 0x0000000610207981 */ /* 0x000362000c1e1500 */
[----:B0-----:R-:W-:-:S03]  /*5490*/  LEA R15, R3, -R3, 0x7 ;  /* 0x80000003030f7211 */ /* 0x001fc600078e38ff */
[----:B------:R0:W5:Y:S01]  /*54a0*/  LDG.E.U16 R30, desc[UR6][R12.64] ;  /* 0x000000060c1e7981 */ /* 0x000162000c1e1500 */
[----:B------:R-:W-:Y:S01]  /*54b0*/  LEA.HI.X.SX32 R11, R9, R123, 0x1, P0 ;  /* 0x0000007b090b7211 */ /* 0x000fe200000f0eff */
[----:B------:R-:W-:Y:S02]  /*54c0*/  IMAD R9, R3, 0x87, RZ ;  /* 0x0000008703097824 */ /* 0x000fe400078e02ff */
[----:B-1----:R-:W-:Y:S02]  /*54d0*/  IMAD R17, R34, 0x10e, RZ ;  /* 0x0000010e22117824 */ /* 0x002fe400078e02ff */
[----:B----4-:R-:W-:Y:S01]  /*54e0*/  IMAD R19, R19, 0x11c, RZ ;  /* 0x0000011c13137824 */ /* 0x010fe200078e02ff */
[----:B------:R1:W4:Y:S01]  /*54f0*/  LDG.E.U16 R34, desc[UR6][R10.64] ;  /* 0x000000060a227981 */ /* 0x000322000c1e1500 */
[-C--:B0-----:R-:W-:Y:S02]  /*5500*/  IADD3 R12, P1, R35, R122.reuse, RZ ;  /* 0x0000007a230c7210 */ /* 0x081fe40007f3e0ff */
[----:B------:R-:W-:-:S02]  /*5510*/  IADD3 R16, P0, R17, R122, RZ ;  /* 0x0000007a11107210 */ /* 0x000fc40007f1e0ff */
[-C--:B------:R-:W-:Y:S02]  /*5520*/  LEA.HI.X.SX32 R13, R15, R123.reuse, 0x1, P1 ;  /* 0x0000007b0f0d7211 */ /* 0x080fe400008f0eff */
[-C--:B------:R-:W-:Y:S02]  /*5530*/  IADD3 R14, P2, R37, R122.reuse, RZ ;  /* 0x0000007a250e7210 */ /* 0x080fe40007f5e0ff */
[----:B------:R-:W-:Y:S01]  /*5540*/  LEA.HI.X.SX32 R17, R9, R123, 0x1, P0 ;  /* 0x0000007b09117211 */ /* 0x000fe200000f0eff */
[----:B-1----:R-:W-:Y:S01]  /*5550*/  IMAD R11, R40, 0x11e, RZ ;  /* 0x0000011e280b7824 */ /* 0x002fe200078e02ff */
[----:B------:R0:W4:Y:S01]  /*5560*/  LDG.E.U16 R37, desc[UR6][R12.64] ;  /* 0x000000060c257981 */ /* 0x000122000c1e1500 */
[-C--:B------:R-:W-:Y:S01]  /*5570*/  IADD3 R10, P0, R19, R122.reuse, RZ ;  /* 0x0000007a130a7210 */ /* 0x080fe20007f1e0ff */
[----:B------:R-:W-:Y:S02]  /*5580*/  IMAD R9, R3, 0x8f, RZ ;  /* 0x0000008f03097824 */ /* 0x000fe400078e02ff */
[----:B------:R1:W4:Y:S01]  /*5590*/  LDG.E.U16 R39, desc[UR6][R16.64] ;  /* 0x0000000610277981 */ /* 0x000322000c1e1500 */
[----:B0-----:R-:W-:Y:S01]  /*55a0*/  IMAD R13, R42, 0x12e, RZ ;  /* 0x0000012e2a0d7824 */ /* 0x001fe200078e02ff */
[----:B------:R-:W-:-:S02]  /*55b0*/  IADD3 R12, P1, R11, R122, RZ ;  /* 0x0000007a0b0c7210 */ /* 0x000fc40007f3e0ff */
[-C--:B------:R-:W-:Y:S01]  /*55c0*/  LEA.HI.X.SX32 R11, R23, R123.reuse, 0x1, P0 ;  /* 0x0000007b170b7211 */ /* 0x080fe200000f0eff */
[----:B-1----:R-:W-:Y:S01]  /*55d0*/  IMAD R17, R3, 0x97, RZ ;  /* 0x0000009703117824 */ /* 0x002fe200078e02ff */
[----:B------:R-:W-:Y:S02]  /*55e0*/  IADD3 R16, P0, R13, R122, RZ ;  /* 0x0000007a0d107210 */ /* 0x000fe40007f1e0ff */
[-C--:B------:R-:W-:Y:S01]  /*55f0*/  LEA.HI.X.SX32 R15, R230, R123.reuse, 0x1, P2 ;  /* 0x0000007be60f7211 */ /* 0x080fe200010f0eff */
[----:B------:R-:W-:Y:S01]  /*5600*/  IMAD R19, R3, 0xa7, RZ ;  /* 0x000000a703137824 */ /* 0x000fe200078e02ff */
[-C--:B------:R-:W-:Y:S01]  /*5610*/  LEA.HI.X.SX32 R13, R9, R123.reuse, 0x1, P1 ;  /* 0x0000007b090d7211 */ /* 0x080fe200008f0eff */
[----:B------:R-:W-:Y:S01]  /*5620*/  IMAD R53, R18, 0x13c, RZ ;  /* 0x0000013c12357824 */ /* 0x000fe200078e02ff */
[----:B------:R-:W-:Y:S01]  /*5630*/  LEA.HI.X.SX32 R17, R17, R123, 0x1, P0 ;  /* 0x0000007b11117211 */ /* 0x000fe200000f0eff */
[----:B------:R0:W4:Y:S01]  /*5640*/  LDG.E.U16 R38, desc[UR6][R14.64] ;  /* 0x000000060e267981 */ /* 0x000122000c1e1500 */
[----:B------:R-:W-:-:S03]  /*5650*/  IMAD R9, R3, 0x9f, RZ ;  /* 0x0000009f03097824 */ /* 0x000fc600078e02ff */
[----:B------:R1:W4:Y:S04]  /*5660*/  LDG.E.U16 R23, desc[UR6][R12.64] ;  /* 0x000000060c177981 */ /* 0x000328000c1e1500 */
[----:B------:R1:W4:Y:S01]  /*5670*/  LDG.E.U16 R40, desc[UR6][R10.64] ;  /* 0x000000060a287981 */ /* 0x000322000c1e1500 */
[----:B0-----:R-:W-:-:S03]  /*5680*/  IADD3 R14, P2, R41, R122, RZ ;  /* 0x0000007a290e7210 */ /* 0x001fc60007f5e0ff */
[----:B------:R0:W4:Y:S01]  /*5690*/  LDG.E.U16 R41, desc[UR6][R16.64] ;  /* 0x0000000610297981 */ /* 0x000122000c1e1500 */
[-C--:B-1----:R-:W-:Y:S02]  /*56a0*/  IADD3 R12, P1, R43, R122.reuse, RZ ;  /* 0x0000007a2b0c7210 */ /* 0x082fe40007f3e0ff */
[-C--:B------:R-:W-:Y:S02]  /*56b0*/  LEA.HI.X.SX32 R15, R228, R123.reuse, 0x1, P2 ;  /* 0x0000007be40f7211 */ /* 0x080fe400010f0eff */
[----:B------:R-:W-:Y:S02]  /*56c0*/  LEA.HI.X.SX32 R13, R9, R123, 0x1, P1 ;  /* 0x0000007b090d7211 */ /* 0x000fe400008f0eff */
[-C--:B------:R-:W-:Y:S01]  /*56d0*/  IADD3 R10, P0, R53, R122.reuse, RZ ;  /* 0x0000007a350a7210 */ /* 0x080fe20007f1e0ff */
[----:B------:R1:W4:Y:S01]  /*56e0*/  LDG.E.U16 R42, desc[UR6][R14.64] ;  /* 0x000000060e2a7981 */ /* 0x000322000c1e1500 */
[----:B0-----:R-:W-:Y:S01]  /*56f0*/  IMAD R17, R46, 0x15c, RZ ;  /* 0x0000015c2e117824 */ /* 0x001fe200078e02ff */
[-C--:B------:R-:W-:Y:S01]  /*5700*/  IADD3 R16, P2, R45, R122.reuse, RZ ;  /* 0x0000007a2d107210 */ /* 0x080fe20007f5e0ff */
[----:B------:R-:W0:Y:S03]  /*5710*/  LDC R53, c[0x0][0x248] ;  /* 0x00009200ff357b82 */ /* 0x000e260000000800 */
[----:B------:R-:W-:-:S02]  /*5720*/  IADD3 R18, P1, R17, R122, RZ ;  /* 0x0000007a11127210 */ /* 0x000fc40007f3e0ff */
[-C--:B------:R-:W-:Y:S02]  /*5730*/  LEA.HI.X.SX32 R17, R19, R123.reuse, 0x1, P2 ;  /* 0x0000007b13117211 */ /* 0x080fe400010f0eff */
[-C--:B------:R-:W-:Y:S01]  /*5740*/  LEA.HI.X.SX32 R19, R27, R123.reuse, 0x1, P1 ;  /* 0x0000007b1b137211 */ /* 0x080fe200008f0eff */
[----:B------:R-:W0:Y:S01]  /*5750*/  LDC R45, c[0x0][0x248] ;  /* 0x00009200ff2d7b82 */ /* 0x000e220000000800 */
[----:B-1----:R-:W-:Y:S01]  /*5760*/  IMAD R15, R44, 0x14c, RZ ;  /* 0x0000014c2c0f7824 */ /* 0x002fe200078e02ff */
[----:B------:R-:W-:Y:S01]  /*5770*/  LEA.HI.X.SX32 R11, R25, R123, 0x1, P0 ;  /* 0x0000007b190b7211 */ /* 0x000fe200000f0eff */
[----:B------:R-:W-:Y:S01]  /*5780*/  IMAD R47, R47, 0x15e, RZ ;  /* 0x0000015e2f2f7824 */ /* 0x000fe200078e02ff */
[----:B------:R1:W4:Y:S02]  /*5790*/  LDG.E.U16 R48, desc[UR6][R18.64] ;  /* 0x0000000612307981 */ /* 0x000324000c1e1500 */
[----:B------:R-:W-:Y:S02]  /*57a0*/  IADD3 R14, P0, R15, R122, RZ ;  /* 0x0000007a0f0e7210 */ /* 0x000fe40007f1e0ff */
[----:B------:R1:W4:Y:S01]  /*57b0*/  LDG.E.U16 R44, desc[UR6][R10.64] ;  /* 0x000000060a2c7981 */ /* 0x000322000c1e1500 */
[----:B------:R-:W-:-:S03]  /*57c0*/  IMAD R9, R3, 0xaf, RZ ;  /* 0x000000af03097824 */ /* 0x000fc600078e02ff */
[----:B------:R1:W4:Y:S02]  /*57d0*/  LDG.E.U16 R25, desc[UR6][R12.64] ;  /* 0x000000060c197981 */ /* 0x000324000c1e1500 */
[----:B-1----:R-:W1:Y:S01]  /*57e0*/  LDC R18, c[0x0][0x248] ;  /* 0x00009200ff127b82 */ /* 0x002e620000000800 */
[----:B------:R-:W-:Y:S01]  /*57f0*/  LEA.HI.X.SX32 R15, R226, R123, 0x1, P0 ;  /* 0x0000007be20f7211 */ /* 0x000fe200000f0eff */
[----:B------:R-:W4:Y:S01]  /*5800*/  LDG.E.U16 R27, desc[UR6][R16.64] ;  /* 0x00000006101b7981 */ /* 0x000f22000c1e1500 */
[----:B------:R-:W-:Y:S01]  /*5810*/  IMAD R11, R50, 0x16e, RZ ;  /* 0x0000016e320b7824 */ /* 0x000fe200078e02ff */
[-C--:B------:R-:W-:Y:S02]  /*5820*/  IADD3 R10, P0, R47, R122.reuse, RZ ;  /* 0x0000007a2f0a7210 */ /* 0x080fe40007f1e0ff */
[----:B------:R0:W4:Y:S01]  /*5830*/  LDG.E.U16 R46, desc[UR6][R14.64] ;  /* 0x000000060e2e7981 */ /* 0x000122000c1e1500 */
[----:B------:R-:W-:Y:S01]  /*5840*/  IADD3 R12, P1, R49, R122, RZ ;  /* 0x0000007a310c7210 */ /* 0x000fe20007f3e0ff */
[----:B------:R-:W1:Y:S01]  /*5850*/  LDC R47, c[0x0][0x248] ;  /* 0x00009200ff2f7b82 */ /* 0x000e620000000800 */
[----:B0-----:R-:W-:-:S02]  /*5860*/  IMAD R45, R45, 0x17e, RZ ;  /* 0x0000017e2d2d7824 */ /* 0x001fc400078e02ff */
[----:B------:R-:W-:-:S05]  /*5870*/  LEA.HI.X.SX32 R13, R224, R123, 0x1, P1 ;  /* 0x0000007be00d7211 */ /* 0x000fca00008f0eff */
[----:B------:R-:W0:Y:S01]  /*5880*/  LDC R49, c[0x0][0x248] ;  /* 0x00009200ff317b82 */ /* 0x000e220000000800 */
[-C--:B------:R-:W-:Y:S01]  /*5890*/  IADD3 R14, P2, R11, R122.reuse, RZ ;  /* 0x0000007a0b0e7210 */ /* 0x080fe20007f5e0ff */
[----:B------:R-:W-:Y:S01]  /*58a0*/  IMAD R15, R3, 0xb7, RZ ;  /* 0x000000b7030f7824 */ /* 0x000fe200078e02ff */
[-C--:B------:R-:W-:Y:S01]  /*58b0*/  LEA.HI.X.SX32 R11, R9, R123.reuse, 0x1, P0 ;  /* 0x0000007b090b7211 */ /* 0x080fe200000f0eff */
[----:B------:R-:W-:Y:S01]  /*58c0*/  IMAD R53, R53, 0x18c, RZ ;  /* 0x0000018c35357824 */ /* 0x000fe200078e02ff */
[----:B------:R-:W-:Y:S01]  /*58d0*/  IADD3 R16, P0, R51, R122, RZ ;  /* 0x0000007a33107210 */ /* 0x000fe20007f1e0ff */
[----:B------:R1:W4:Y:S01]  /*58e0*/  LDG.E.U16 R50, desc[UR6][R12.64] ;  /* 0x000000060c327981 */ /* 0x000322000c1e1500 */
[-C--:B------:R-:W-:Y:S01]  /*58f0*/  LEA.HI.X.SX32 R15, R15, R123.reuse, 0x1, P2 ;  /* 0x0000007b0f0f7211 */ /* 0x080fe200010f0eff */
[----:B------:R-:W0:Y:S01]  /*5900*/  LDC R51, c[0x0][0x248] ;  /* 0x00009200ff337b82 */ /* 0x000e220000000800 */
[----:B------:R-:W-:Y:S01]  /*5910*/  LEA.HI.X.SX32 R17, R29, R123, 0x1, P0 ;  /* 0x0000007b1d117211 */ /* 0x000fe200000f0eff */
[----:B------:R1:W4:Y:S01]  /*5920*/  LDG.E.U16 R43, desc[UR6][R10.64] ;  /* 0x000000060a2b7981 */ /* 0x000322000c1e1500 */
[----:B------:R-:W-:-:S02]  /*5930*/  IMAD R9, R3, 0xbf, RZ ;  /* 0x000000bf03097824 */ /* 0x000fc400078e02ff */
[----:B-1----:R-:W-:Y:S01]  /*5940*/  IMAD R19, R18, 0x1bc, RZ ;  /* 0x000001bc12137824 */ /* 0x002fe200078e02ff */
[----:B------:R1:W4:Y:S01]  /*5950*/  LDG.E.U16 R29, desc[UR6][R14.64] ;  /* 0x000000060e1d7981 */ /* 0x000322000c1e1500 */
[----:B------:R-:W-:Y:S01]  /*5960*/  IMAD R13, R54, 0x19c, RZ ;  /* 0x0000019c360d7824 */ /* 0x000fe200078e02ff */
[-C--:B------:R-:W-:Y:S01]  /*5970*/  IADD3 R12, P1, R53, R122.reuse, RZ ;  /* 0x0000007a350c7210 */ /* 0x080fe20007f3e0ff */
[----:B------:R-:W-:Y:S01]  /*5980*/  IMAD R55, R55, 0x1ac, RZ ;  /* 0x000001ac37377824 */ /* 0x000fe200078e02ff */
[----:B------:R0:W4:Y:S01]  /*5990*/  LDG.E.U16 R52, desc[UR6][R16.64] ;  /* 0x0000000610347981 */ /* 0x000122000c1e1500 */
[----:B------:R-:W-:Y:S01]  /*59a0*/  IADD3 R10, P0, R45, R122, RZ ;  /* 0x0000007a2d0a7210 */ /* 0x000fe20007f1e0ff */
[----:B------:R-:W-:Y:S01]  /*59b0*/  IMAD R57, R57, 0x1fc, RZ ;  /* 0x000001fc39397824 */ /* 0x000fe200078e02ff */
[----:B------:R-:W2:Y:S02]  /*59c0*/  LDC R53, c[0x0][0x248] ;  /* 0x00009200ff357b82 */ /* 0x000ea40000000800 */
[----:B------:R-:W-:-:S02]  /*59d0*/  LEA.HI.X.SX32 R11, R9, R123, 0x1, P0 ;  /* 0x0000007b090b7211 */ /* 0x000fc400000f0eff */
[-C--:B-1----:R-:W-:Y:S02]  /*59e0*/  IADD3 R14, P0, R13, R122.reuse, RZ ;  /* 0x0000007a0d0e7210 */ /* 0x082fe40007f1e0ff */
[-C--:B------:R-:W-:Y:S01]  /*59f0*/  LEA.HI.X.SX32 R13, R222, R123.reuse, 0x1, P1 ;  /* 0x0000007bde0d7211 */ /* 0x080fe200008f0eff */
[----:B0-----:R-:W-:Y:S01]  /*5a00*/  IMAD R49, R49, 0x1dc, RZ ;  /* 0x000001dc31317824 */ /* 0x001fe200078e02ff */
[-C--:B------:R-:W-:Y:S01]  /*5a10*/  IADD3 R18, P1, R19, R122.reuse, RZ ;  /* 0x0000007a13127210 */ /* 0x080fe20007f3e0ff */
[----:B------:R-:W-:Y:S01]  /*5a20*/  IMAD R9, R47, 0x1cc, RZ ;  /* 0x000001cc2f097824 */ /* 0x000fe200078e02ff */
[-C--:B------:R-:W-:Y:S01]  /*5a30*/  LEA.HI.X.SX32 R15, R31, R123.reuse, 0x1, P0 ;  /* 0x0000007b1f0f7211 */ /* 0x080fe200000f0eff */
[----:B------:R0:W4:Y:S01]  /*5a40*/  LDG.E.U16 R54, desc[UR6][R12.64] ;  /* 0x000000060c367981 */ /* 0x000122000c1e1500 */
[----:B------:R-:W-:Y:S01]  /*5a50*/  LEA.HI.X.SX32 R19, R33, R123, 0x1, P1 ;  /* 0x0000007b21137211 */ /* 0x000fe200008f0eff */
[----:B------:R-:W1:Y:S01]  /*5a60*/  LDC R31, c[0x0][0x248] ;  /* 0x00009200ff1f7b82 */ /* 0x000e620000000800 */
[-C--:B------:R-:W-:Y:S01]  /*5a70*/  IADD3 R16, P2, R55, R122.reuse, RZ ;  /* 0x0000007a37107210 */ /* 0x080fe20007f5e0ff */
[----:B------:R-:W-:Y:S01]  /*5a80*/  IMAD R51, R51, 0x1ec, RZ ;  /* 0x000001ec33337824 */ /* 0x000fe200078e02ff */
[----:B------:R-:W4:Y:S04]  /*5a90*/  LDG.E.U16 R45, desc[UR6][R10.64] ;  /* 0x000000060a2d7981 */ /* 0x000f28000c1e1500 */
[----:B------:R0:W4:Y:S01]  /*5aa0*/  LDG.E.U16 R60, desc[UR6][R18.64] ;  /* 0x00000006123c7981 */ /* 0x000122000c1e1500 */
[----:B------:R-:W2:Y:S01]  /*5ab0*/  LDC R33, c[0x0][0x248] ;  /* 0x00009200ff217b82 */ /* 0x000ea20000000800 */
[----:B0-----:R-:W-:-:S02]  /*5ac0*/  IADD3 R12, P1, R49, R122, RZ ;  /* 0x0000007a310c7210 */ /* 0x001fc40007f3e0ff */
[----:B------:R0:W4:Y:S05]  /*5ad0*/  LDG.E.U16 R56, desc[UR6][R14.64] ;  /* 0x000000060e387981 */ /* 0x00012a000c1e1500 */
[----:B------:R-:W2:Y:S01]  /*5ae0*/  LDC R47, c[0x0][0x248] ;  /* 0x00009200ff2f7b82 */ /* 0x000ea20000000800 */
[-C--:B------:R-:W-:Y:S02]  /*5af0*/  LEA.HI.X.SX32 R13, R21, R123.reuse, 0x1, P1 ;  /* 0x0000007b150d7211 */ /* 0x080fe400008f0eff */
[----:B------:R-:W-:-:S05]  /*5b00*/  LEA.HI.X.SX32 R17, R220, R123, 0x1, P2 ;  /* 0x0000007bdc117211 */ /* 0x000fca00010f0eff */
[----:B------:R-:W2:Y:S01]  /*5b10*/  LDC R18, c[0x0][0x248] ;  /* 0x00009200ff127b82 */ /* 0x000ea20000000800 */
[-C--:B------:R-:W-:Y:S01]  /*5b20*/  IADD3 R10, P0, R9, R122.reuse, RZ ;  /* 0x0000007a090a7210 */ /* 0x080fe20007f1e0ff */
[----:B------:R1:W4:Y:S01]  /*5b30*/  LDG.E.U16 R58, desc[UR6][R16.64] ;  /* 0x00000006103a7981 */ /* 0x000322000c1e1500 */
[----:B0-----:R-:W-:-:S05]  /*5b40*/  IADD3 R14, P2, R51, R122, RZ ;  /* 0x0000007a330e7210 */ /* 0x001fca0007f5e0ff */
[----:B------:R-:W0:Y:S01]  /*5b50*/  LDC R21, c[0x0][0x248] ;  /* 0x00009200ff157b82 */ /* 0x000e220000000800 */
[----:B------:R-:W-:Y:S01]  /*5b60*/  LEA.HI.X.SX32 R11, R218, R123, 0x1, P0 ;  /* 0x0000007bda0b7211 */ /* 0x000fe200000f0eff */
[----:B-1----:R-:W-:Y:S01]  /*5b70*/  IMAD R31, R31, 0x18e, RZ ;  /* 0x0000018e1f1f7824 */ /* 0x002fe200078e02ff */
[----:B------:R-:W4:Y:S01]  /*5b80*/  LDG.E.U16 R64, desc[UR6][R12.64] ;  /* 0x000000060c407981 */ /* 0x000f22000c1e1500 */
[----:B------:R-:W-:-:S04]  /*5b90*/  IADD3 R16, P0, R57, R122, RZ ;  /* 0x0000007a39107210 */ /* 0x000fc80007f1e0ff */
[----:B------:R-:W1:Y:S01]  /*5ba0*/  LDC R49, c[0x0][0x248] ;  /* 0x00009200ff317b82 */ /* 0x000e620000000800 */
[-C--:B------:R-:W-:Y:S01]  /*5bb0*/  LEA.HI.X.SX32 R17, R35, R123.reuse, 0x1, P0 ;  /* 0x0000007b23117211 */ /* 0x080fe200000f0eff */
[----:B------:R2:W4:Y:S06]  /*5bc0*/  LDG.E.U16 R62, desc[UR6][R10.64] ;  /* 0x000000060a3e7981 */ /* 0x00052c000c1e1500 */
[----:B------:R-:W3:Y:S01]  /*5bd0*/  LDC R51, c[0x0][0x248] ;  /* 0x00009200ff337b82 */ /* 0x000ee20000000800 */
[----:B------:R-:W-:Y:S01]  /*5be0*/  IMAD R9, R3, 0xc7, RZ ;  /* 0x000000c703097824 */ /* 0x000fe200078e02ff */
[----:B------:R-:W-:Y:S01]  /*5bf0*/  LEA.HI.X.SX32 R15, R216, R123, 0x1, P2 ;  /* 0x0000007bd80f7211 */ /* 0x000fe200010f0eff */
[----:B------:R0:W4:Y:S01]  /*5c00*/  LDG.E.U16 R68, desc[UR6][R16.64] ;  /* 0x0000000610447981 */ /* 0x000122000c1e1500 */
[----:B--2---:R-:W-:Y:S01]  /*5c10*/  IADD3 R10, P0, R31, R122, RZ ;  /* 0x0000007a1f0a7210 */ /* 0x004fe20007f1e0ff */
[----:B------:R-:W-:-:S02]  /*5c20*/  IMAD R33, R33, 0x19e, RZ ;  /* 0x0000019e21217824 */ /* 0x000fc400078e02ff */
[----:B------:R-:W-:Y:S01]  /*5c30*/  IMAD R47, R47, 0x1ae, RZ ;  /* 0x000001ae2f2f7824 */ /* 0x000fe200078e02ff */
[-C--:B------:R-:W-:Y:S01]  /*5c40*/  LEA.HI.X.SX32 R11, R9, R123.reuse, 0x1, P0 ;  /* 0x0000007b090b7211 */ /* 0x080fe200000f0eff */
[----:B------:R2:W4:Y:S01]  /*5c50*/  LDG.E.U16 R66, desc[UR6][R14.64] ;  /* 0x000000060e427981 */ /* 0x000522000c1e1500 */
[----:B0-----:R-:W-:Y:S02]  /*5c60*/  IMAD R17, R18, 0x1be, RZ ;  /* 0x000001be12117824 */ /* 0x001fe400078e02ff */
[----:B------:R-:W-:Y:S01]  /*5c70*/  IMAD R9, R3, 0xdf, RZ ;  /* 0x000000df03097824 */ /* 0x000fe200078e02ff */
[-C--:B------:R-:W-:Y:S01]  /*5c80*/  IADD3 R12, P1, R33, R122.reuse, RZ ;  /* 0x0000007a210c7210 */ /* 0x080fe20007f3e0ff */
[----:B------:R-:W-:Y:S01]  /*5c90*/  IMAD R19, R3, 0xcf, RZ ;  /* 0x000000cf03137824 */ /* 0x000fe200078e02ff */
[-C--:B------:R-:W-:Y:S01]  /*5ca0*/  IADD3 R16, P0, R17, R122.reuse, RZ ;  /* 0x0000007a11107210 */ /* 0x080fe20007f1e0ff */
[----:B--2---:R-:W-:Y:S01]  /*5cb0*/  IMAD R15, R3, 0xd7, RZ ;  /* 0x000000d7030f7824 */ /* 0x004fe200078e02ff */
[----:B------:R-:W-:Y:S01]  /*5cc0*/  IADD3 R14, P2, R47, R122, RZ ;  /* 0x0000007a2f0e7210 */ /* 0x000fe20007f5e0ff */
[----:B------:R-:W-:Y:S01]  /*5cd0*/  IMAD R21, R21, 0x1ce, RZ ;  /* 0x000001ce15157824 */ /* 0x000fe200078e02ff */
[-C--:B------:R-:W-:Y:S01]  /*5ce0*/  LEA.HI.X.SX32 R17, R9, R123.reuse, 0x1, P0 ;  /* 0x0000007b09117211 */ /* 0x080fe200000f0eff */
[----:B------:R0:W2:Y:S01]  /*5cf0*/  LDG.E.U16 R18, desc[UR6][R10.64] ;  /* 0x000000060a127981 */ /* 0x0000a2000c1e1500 */
[-C--:B------:R-:W-:Y:S01]  /*5d00*/  LEA.HI.X.SX32 R13, R19, R123.reuse, 0x1, P1 ;  /* 0x0000007b130d7211 */ /* 0x080fe200008f0eff */
[----:B------:R-:W-:Y:S01]  /*5d10*/  IMAD R9, R3, 0xe7, RZ ;  /* 0x000000e703097824 */ /* 0x000fe200078e02ff */
[----:B------:R-:W-:Y:S01]  /*5d20*/  LEA.HI.X.SX32 R15, R15, R123, 0x1, P2 ;  /* 0x0000007b0f0f7211 */ /* 0x000fe200010f0eff */
[----:B-1----:R-:W-:Y:S01]  /*5d30*/  IMAD R49, R49, 0x1de, RZ ;  /* 0x000001de31317824 */ /* 0x002fe200078e02ff */
[----:B------:R1:W2:Y:S01]  /*5d40*/  LDG.E.U16 R35, desc[UR6][R16.64] ;  /* 0x0000000610237981 */ /* 0x0002a2000c1e1500 */
[----:B---3--:R-:W-:-:S02]  /*5d50*/  IMAD R51, R51, 0x1ee, RZ ;  /* 0x000001ee33337824 */ /* 0x008fc400078e02ff */
[----:B------:R-:W-:Y:S01]  /*5d60*/  IMAD R53, R53, 0x1fe, RZ ;  /* 0x000001fe35357824 */ /* 0x000fe200078e02ff */
[----:B------:R3:W2:Y:S01]  /*5d70*/  LDG.E.U16 R31, desc[UR6][R12.64] ;  /* 0x000000060c1f7981 */ /* 0x0006a2000c1e1500 */
[-C--:B0-----:R-:W-:Y:S01]  /*5d80*/  IADD3 R10, P0, R21, R122.reuse, RZ ;  /* 0x0000007a150a7210 */ /* 0x081fe20007f1e0ff */
[C---:B------:R-:W-:Y:S02]  /*5d90*/  IMAD R19, R3.reuse, 0xef, RZ ;  /* 0x000000ef03137824 */ /* 0x040fe400078e02ff */
[----:B------:R-:W-:Y:S01]  /*5da0*/  IMAD R21, R3, 0xf7, RZ ;  /* 0x000000f703157824 */ /* 0x000fe200078e02ff */
[----:B------:R0:W2:Y:S01]  /*5db0*/  LDG.E.U16 R33, desc[UR6][R14.64] ;  /* 0x000000060e217981 */ /* 0x0000a2000c1e1500 */
[----:B------:R-:W-:Y:S01]  /*5dc0*/  LEA.HI.X.SX32 R11, R9, R123, 0x1, P0 ;  /* 0x0000007b090b7211 */ /* 0x000fe200000f0eff */
[----:B------:R-:W-:Y:S01]  /*5dd0*/  IMAD R3, R3, 0xff, RZ ;  /* 0x000000ff03037824 */ /* 0x000fe200078e02ff */
[-C--:B-1----:R-:W-:Y:S02]  /*5de0*/  IADD3 R16, P0, R53, R122.reuse, RZ ;  /* 0x0000007a35107210 */ /* 0x082fe40007f1e0ff */
[-C--:B---3--:R-:W-:Y:S01]  /*5df0*/  IADD3 R12, P1, R49, R122.reuse, RZ ;  /* 0x0000007a310c7210 */ /* 0x088fe20007f3e0ff */
[----:B------:R-:W3:Y:S01]  /*5e00*/  LDG.E.U16 R10, desc[UR6][R10.64] ;  /* 0x000000060a0a7981 */ /* 0x000ee2000c1e1500 */
[----:B0-----:R-:W-:-:S02]  /*5e10*/  IADD3 R14, P2, R51, R122, RZ ;  /* 0x0000007a330e7210 */ /* 0x001fc40007f5e0ff */
[-C--:B------:R-:W-:Y:S02]  /*5e20*/  LEA.HI.X.SX32 R13, R19, R123.reuse, 0x1, P1 ;  /* 0x0000007b130d7211 */ /* 0x080fe400008f0eff */
[-C--:B------:R-:W-:Y:S02]  /*5e30*/  LEA.HI.X.SX32 R15, R21, R123.reuse, 0x1, P2 ;  /* 0x0000007b150f7211 */ /* 0x080fe400010f0eff */
[----:B------:R-:W-:Y:S01]  /*5e40*/  LEA.HI.X.SX32 R17, R3, R123, 0x1, P0 ;  /* 0x0000007b03117211 */ /* 0x000fe200000f0eff */
[----:B------:R-:W3:Y:S04]  /*5e50*/  LDG.E.U16 R12, desc[UR6][R12.64] ;  /* 0x000000060c0c7981 */ /* 0x000ee8000c1e1500 */
[----:B------:R-:W3:Y:S04]  /*5e60*/  LDG.E.U16 R14, desc[UR6][R14.64] ;  /* 0x000000060e0e7981 */ /* 0x000ee8000c1e1500 */
[----:B------:R-:W3:Y:S04]  /*5e70*/  LDG.E.U16 R16, desc[UR6][R16.64] ;  /* 0x0000000610107981 */ /* 0x000ee8000c1e1500 */
[----:B------:R-:W-:Y:S04]  /*5e80*/  STL [R1], RZ ;  /* 0x000000ff01007387 */ /* 0x000fe80000100800 */
[----:B------:R-:W-:Y:S04]  /*5e90*/  STL [R1+0x4], RZ ;  /* 0x000004ff01007387 */ /* 0x000fe80000100800 */
        /* <DEDUP_REMOVED lines=125> */
[----:B------:R-:W-:Y:S01]  /*6670*/  STL [R1+0x1fc], RZ ;  /* 0x0001fcff01007387 */ /* 0x000fe20000100800 */
[----:B------:R-:W-:-:S02]  /*6680*/  ISETP.GE.AND P0, PT, R238, 0x1, PT ;  /* 0x00000001ee00780c */ /* 0x000fc40003f06270 */
[----:B------:R-:W-:Y:S01]  /*6690*/  LOP3.LUT R131, R131, 0x70, RZ, 0x3c, !PT ;  /* 0x0000007083837812 */ /* 0x000fe200078e3cff */
[----:B------:R-:W-:Y:S04]  /*66a0*/  STS.U16 [R5+UR4+0x2300], R203 ;  /* 0x002300cb05007988 */ /* 0x000fe80008000404 */
[----:B------:R0:W-:Y:S04]  /*66b0*/  STS.U16 [R5+UR4+0x2700], R2 ;  /* 0x0027000205007988 */ /* 0x0001e80008000404 */
[----:B------:R-:W-:Y:S04]  /*66c0*/  STS.U16 [R5+UR4+0x2b00], R206 ;  /* 0x002b00ce05007988 */ /* 0x000fe80008000404 */
[----:B------:R-:W-:Y:S04]  /*66d0*/  STS.U16 [R5+UR4+0x2f00], R6 ;  /* 0x002f000605007988 */ /* 0x000fe80008000404 */
[----:B------:R-:W-:Y:S04]  /*66e0*/  STS.U16 [R5+UR4+0x3300], R208 ;  /* 0x003300d005007988 */ /* 0x000fe80008000404 */
[----:B-----5:R-:W-:Y:S04]  /*66f0*/  STS.U16 [R5+UR4+0x3700], R8 ;  /* 0x0037000805007988 */ /* 0x020fe80008000404 */
[----:B------:R1:W-:Y:S04]  /*6700*/  STS.U16 [R5+UR4+0x3b00], R210 ;  /* 0x003b00d205007988 */ /* 0x0003e80008000404 */
[----:B------:R-:W-:Y:S04]  /*6710*/  STS.U16 [R5+UR4+0x3f00], R36 ;  /* 0x003f002405007988 */ /* 0x000fe80008000404 */
[----:B----4-:R-:W-:Y:S04]  /*6720*/  STS.U16 [R5+UR4+0x4300], R38 ;  /* 0x0043002605007988 */ /* 0x010fe80008000404 */
[----:B------:R-:W-:Y:S04]  /*6730*/  STS.U16 [R5+UR4+0x4700], R40 ;  /* 0x0047002805007988 */ /* 0x000fe80008000404 */
[----:B------:R-:W-:Y:S04]  /*6740*/  STS.U16 [R5+UR4+0x4b00], R42 ;  /* 0x004b002a05007988 */ /* 0x000fe80008000404 */
[----:B------:R-:W-:Y:S04]  /*6750*/  STS.U16 [R5+UR4+0x4f00], R44 ;  /* 0x004f002c05007988 */ /* 0x000fe80008000404 */
[----:B------:R4:W-:Y:S04]  /*6760*/  STS.U16 [R5+UR4+0x5300], R46 ;  /* 0x0053002e05007988 */ /* 0x0009e80008000404 */
[----:B------:R5:W-:Y:S04]  /*6770*/  STS.U16 [R5+UR4+0x5700], R48 ;  /* 0x0057003005007988 */ /* 0x000be80008000404 */
        /* <DEDUP_REMOVED lines=10> */
[----:B------:R-:W-:-:S03]  /*6820*/  MOV R211, 0x3f800000 ;  /* 0x3f80000000d37802 */ /* 0x000fc60000000f00 */
[----:B------:R-:W-:Y:S01]  /*6830*/  STS.U16 [R131+UR4+0x380], R130 ;  /* 0x0003808283007988 */ /* 0x000fe20008000404 */
[----:B------:R-:W-:-:S03]  /*6840*/  MOV R3, 0xff800000 ;  /* 0xff80000000037802 */ /* 0x000fc60000000f00 */
[----:B------:R-:W-:Y:S01]  /*6850*/  STS.U16 [R131+UR4+0x780], R124 ;  /* 0x0007807c83007988 */ /* 0x000fe20008000404 */
[----:B0-----:R-:W-:-:S03]  /*6860*/  MOV R2, 0xff800000 ;  /* 0xff80000000027802 */ /* 0x001fc60000000f00 */
[----:B------:R-:W-:Y:S01]  /*6870*/  STS.U16 [R131+UR4+0xb80], R126 ;  /* 0x000b807e83007988 */ /* 0x000fe20008000404 */
[----:B------:R-:W-:-:S03]  /*6880*/  MOV R212, 0x3f800000 ;  /* 0x3f80000000d47802 */ /* 0x000fc60000000f00 */
[----:B------:R-:W-:Y:S01]  /*6890*/  STS.U16 [R131+UR4+0xf80], R128 ;  /* 0x000f808083007988 */ /* 0x000fe20008000404 */
[----:B------:R-:W-:-:S03]  /*68a0*/  MOV R213, 0x3f800000 ;  /* 0x3f80000000d57802 */ /* 0x000fc60000000f00 */
[----:B------:R0:W-:Y:S01]  /*68b0*/  STS.U16 [R131+UR4+0x1380], R0 ;  /* 0x0013800083007988 */ /* 0x0001e20008000404 */
[----:B-1----:R-:W-:-:S03]  /*68c0*/  MOV R210, 0x3f800000 ;  /* 0x3f80000000d27802 */ /* 0x002fc60000000f00 */
[----:B------:R1:W-:Y:S01]  /*68d0*/  STS.U16 [R131+UR4+0x1780], R4 ;  /* 0x0017800483007988 */ /* 0x0003e20008000404 */
[----:B----4-:R-:W-:-:S03]  /*68e0*/  CS2R R46, SRZ ;  /* 0x00000000002e7805 */ /* 0x010fc6000001ff00 */
[----:B------:R-:W-:Y:S01]  /*68f0*/  STS.U16 [R131+UR4+0x1b80], R7 ;  /* 0x001b800783007988 */ /* 0x000fe20008000404 */
[----:B-----5:R-:W-:-:S03]  /*6900*/  CS2R R48, SRZ ;  /* 0x0000000000307805 */ /* 0x020fc6000001ff00 */
[----:B------:R-:W-:Y:S01]  /*6910*/  STS.U16 [R131+UR4+0x1f80], R20 ;  /* 0x001f801483007988 */ /* 0x000fe20008000404 */
[----:B0-----:R-:W-:-:S03]  /*6920*/  MOV R0, 0xff800000 ;  /* 0xff80000000007802 */ /* 0x001fc60000000f00 */
[----:B------:R-:W-:Y:S01]  /*6930*/  STS.U16 [R131+UR4+0x2380], R22 ;  /* 0x0023801683007988 */ /* 0x000fe20008000404 */
[----:B-1----:R-:W-:-:S03]  /*6940*/  MOV R4, 0xff800000 ;  /* 0xff80000000047802 */ /* 0x002fc60000000f00 */
[----:B------:R-:W-:Y:S01]  /*6950*/  STS.U16 [R131+UR4+0x2780], R24 ;  /* 0x0027801883007988 */ /* 0x000fe20008000404 */
[----:B------:R-:W-:-:S03]  /*6960*/  CS2R R50, SRZ ;  /* 0x0000000000327805 */ /* 0x000fc6000001ff00 */
        /* <DEDUP_REMOVED lines=10> */
[----:B------:R0:W-:Y:S01]  /*6a10*/  STS.U16 [R131+UR4+0x3f80], R37 ;  /* 0x003f802583007988 */ /* 0x0001e20008000404 */
[----:B------:R-:W-:-:S03]  /*6a20*/  CS2R R62, SRZ ;  /* 0x00000000003e7805 */ /* 0x000fc6000001ff00 */
[----:B------:R1:W-:Y:S01]  /*6a30*/  STS.U16 [R131+UR4+0x4380], R39 ;  /* 0x0043802783007988 */ /* 0x0003e20008000404 */
[----:B------:R-:W-:-:S03]  /*6a40*/  CS2R R64, SRZ ;  /* 0x0000000000407805 */ /* 0x000fc6000001ff00 */
[----:B------:R-:W-:Y:S01]  /*6a50*/  STS.U16 [R131+UR4+0x4780], R23 ;  /* 0x0047801783007988 */ /* 0x000fe20008000404 */
[----:B------:R-:W-:-:S03]  /*6a60*/  CS2R R66, SRZ ;  /* 0x0000000000427805 */ /* 0x000fc6000001ff00 */
[----:B------:R4:W-:Y:S01]  /*6a70*/  STS.U16 [R131+UR4+0x4b80], R41 ;  /* 0x004b802983007988 */ /* 0x0009e20008000404 */
[----:B0-----:R-:W-:-:S03]  /*6a80*/  CS2R R36, SRZ ;  /* 0x0000000000247805 */ /* 0x001fc6000001ff00 */
[----:B------:R0:W-:Y:S01]  /*6a90*/  STS.U16 [R131+UR4+0x4f80], R25 ;  /* 0x004f801983007988 */ /* 0x0001e20008000404 */
[----:B-1----:R-:W-:-:S03]  /*6aa0*/  CS2R R38, SRZ ;  /* 0x0000000000267805 */ /* 0x002fc6000001ff00 */
[----:B------:R1:W-:Y:S01]  /*6ab0*/  STS.U16 [R131+UR4+0x5380], R27 ;  /* 0x0053801b83007988 */ /* 0x0003e20008000404 */
[----:B------:R-:W-:-:S03]  /*6ac0*/  CS2R R68, SRZ ;  /* 0x0000000000447805 */ /* 0x000fc6000001ff00 */
[----:B------:R5:W-:Y:S01]  /*6ad0*/  STS.U16 [R131+UR4+0x5780], R43 ;  /* 0x0057802b83007988 */ /* 0x000be20008000404 */
[----:B----4-:R-:W-:-:S03]  /*6ae0*/  CS2R R40, SRZ ;  /* 0x0000000000287805 */ /* 0x010fc6000001ff00 */
[----:B------:R4:W-:Y:S01]  /*6af0*/  STS.U16 [R131+UR4+0x5b80], R29 ;  /* 0x005b801d83007988 */ /* 0x0009e20008000404 */
[----:B0-----:R-:W-:-:S03]  /*6b00*/  CS2R R24, SRZ ;  /* 0x0000000000187805 */ /* 0x001fc6000001ff00 */
[----:B------:R0:W-:Y:S01]  /*6b10*/  STS.U16 [R131+UR4+0x5f80], R45 ;  /* 0x005f802d83007988 */ /* 0x0001e20008000404 */
[----:B-1----:R-:W-:-:S03]  /*6b20*/  CS2R R26, SRZ ;  /* 0x00000000001a7805 */ /* 0x002fc6000001ff00 */
[----:B--2---:R-:W-:Y:S01]  /*6b30*/  STS.U16 [R131+UR4+0x6380], R18 ;  /* 0x0063801283007988 */ /* 0x004fe20008000404 */
[----:B-----5:R-:W-:-:S03]  /*6b40*/  CS2R R42, SRZ ;  /* 0x00000000002a7805 */ /* 0x020fc6000001ff00 */
[----:B------:R1:W-:Y:S01]  /*6b50*/  STS.U16 [R131+UR4+0x6780], R31 ;  /* 0x0067801f83007988 */ /* 0x0003e20008000404 */
[----:B----4-:R-:W-:-:S03]  /*6b60*/  CS2R R28, SRZ ;  /* 0x00000000001c7805 */ /* 0x010fc6000001ff00 */
[----:B------:R2:W-:Y:S01]  /*6b70*/  STS.U16 [R131+UR4+0x6b80], R33 ;  /* 0x006b802183007988 */ /* 0x0005e20008000404 */
[----:B0-----:R-:W-:-:S03]  /*6b80*/  CS2R R44, SRZ ;  /* 0x00000000002c7805 */ /* 0x001fc6000001ff00 */
[----:B------:R0:W-:Y:S01]  /*6b90*/  STS.U16 [R131+UR4+0x6f80], R35 ;  /* 0x006f802383007988 */ /* 0x0001e20008000404 */
[----:B------:R-:W-:-:S03]  /*6ba0*/  CS2R R70, SRZ ;  /* 0x0000000000467805 */ /* 0x000fc6000001ff00 */
[----:B---3--:R-:W-:Y:S01]  /*6bb0*/  STS.U16 [R131+UR4+0x7380], R10 ;  /* 0x0073800a83007988 */ /* 0x008fe20008000404 */
[----:B-1----:R-:W-:-:S03]  /*6bc0*/  CS2R R30, SRZ ;  /* 0x00000000001e7805 */ /* 0x002fc6000001ff00 */
[----:B------:R-:W-:Y:S01]  /*6bd0*/  STS.U16 [R131+UR4+0x7780], R12 ;  /* 0x0077800c83007988 */ /* 0x000fe20008000404 */
[----:B--2---:R-:W-:-:S03]  /*6be0*/  CS2R R32, SRZ ;  /* 0x0000000000207805 */ /* 0x004fc6000001ff00 */
[----:B------:R-:W-:Y:S01]  /*6bf0*/  STS.U16 [R131+UR4+0x7b80], R14 ;  /* 0x007b800e83007988 */ /* 0x000fe20008000404 */
[----:B0-----:R-:W-:-:S03]  /*6c00*/  CS2R R34, SRZ ;  /* 0x0000000000227805 */ /* 0x001fc6000001ff00 */
[----:B------:R0:W-:Y:S01]  /*6c10*/  STS.U16 [R131+UR4+0x7f80], R16 ;  /* 0x007f801083007988 */ /* 0x0001e20008000404 */
[----:B------:R-:W-:Y:S02]  /*6c20*/  CS2R R72, SRZ ;  /* 0x0000000000487805 */ /* 0x000fe4000001ff00 */
[----:B------:R-:W-:Y:S02]  /*6c30*/  CS2R R74, SRZ ;  /* 0x00000000004a7805 */ /* 0x000fe4000001ff00 */
[----:B------:R-:W-:Y:S02]  /*6c40*/  CS2R R76, SRZ ;  /* 0x00000000004c7805 */ /* 0x000fe4000001ff00 */
[----:B------:R-:W-:Y:S02]  /*6c50*/  CS2R R78, SRZ ;  /* 0x00000000004e7805 */ /* 0x000fe4000001ff00 */
[----:B------:R-:W-:Y:S02]  /*6c60*/  CS2R R80, SRZ ;  /* 0x0000000000507805 */ /* 0x000fe4000001ff00 */
[----:B------:R-:W-:-:S02]  /*6c70*/  CS2R R82, SRZ ;  /* 0x0000000000527805 */ /* 0x000fc4000001ff00 */
        /* <DEDUP_REMOVED lines=23> */
[----:B0-----:R-:W-:-:S02]  /*6df0*/  CS2R R130, SRZ ;  /* 0x0000000000827805 */ /* 0x001fc4000001ff00 */
        /* <DEDUP_REMOVED lines=9> */
[----:B------:R-:W-:Y:S01]  /*6e90*/  CS2R R150, SRZ ;  /* 0x0000000000967805 */ /* 0x000fe2000001ff00 */
[----:B------:R-:W-:Y:S06]  /*6ea0*/  @!P0 BRA `(.L_x_0) ;  /* 0x0000006c00cc8947 */ /* 0x000fec0003800000 */
[----:B------:R-:W0:Y:S01]  /*6eb0*/  LDC R25, c[0x0][0x268] ;  /* 0x00009a00ff197b82 */ /* 0x000e220000000800 */
[----:B------:R-:W-:Y:S01]  /*6ec0*/  SHF.R.U32.HI R0, RZ, 0x5, R236 ;  /* 0x00000005ff007819 */ /* 0x000fe200000116ec */
[----:B------:R-:W-:Y:S01]  /*6ed0*/  ULDC.64 UR10, c[0x0][0x220] ;  /* 0x00008800000a7ab9 */ /* 0x000fe20000000a00 */
[----:B------:R-:W-:Y:S01]  /*6ee0*/  SHF.L.U32 R7, R184, 0x1, RZ ;  /* 0x00000001b8077819 */ /* 0x000fe200000006ff */
[----:B------:R-:W-:Y:S01]  /*6ef0*/  ULDC UR5, c[0x0][0x258] ;  /* 0x0000960000057ab9 */ /* 0x000fe20000000800 */
[----:B------:R-:W-:Y:S01]  /*6f00*/  SGXT.U32 R0, R0, 0x3 ;  /* 0x000000030000781a */ /* 0x000fe20000000000 */
[----:B------:R-:W-:Y:S01]  /*6f10*/  IMAD R184, R184, UR5, RZ ;  /* 0x00000005b8b87c24 */ /* 0x000fe2000f8e02ff */
[----:B------:R-:W-:Y:S01]  /*6f20*/  UMOV UR5, URZ ;  /* 0x0000003f00057c82 */ /* 0x000fe20008000000 */
[----:B------:R-:W1:Y:S01]  /*6f30*/  LDC.64 R2, c[0x0][0x260] ;  /* 0x00009800ff027b82 */ /* 0x000e620000000a00 */
[----:B------:R-:W-:Y:S02]  /*6f40*/  LEA R12, R181, R179, 0x6 ;  /* 0x000000b3b50c7211 */ /* 0x000fe400078e30ff */
[----:B------:R-:W-:-:S02]  /*6f50*/  CS2R R32, SRZ ;  /* 0x0000000000207805 */ /* 0x000fc4000001ff00 */
[----:B------:R-:W-:Y:S02]  /*6f60*/  SHF.L.U32 R15, R184, 0x1, RZ ;  /* 0x00000001b80f7819 */ /* 0x000fe400000006ff */
[----:B------:R-:W-:Y:S02]  /*6f70*/  CS2R R34, SRZ ;  /* 0x0000000000227805 */ /* 0x000fe4000001ff00 */
[----:B------:R-:W-:Y:S02]  /*6f80*/  MOV R211, 0x3f800000 ;  /* 0x3f80000000d37802 */ /* 0x000fe40000000f00 */
[----:B------:R-:W-:Y:S02]  /*6f90*/  CS2R R36, SRZ ;  /* 0x0000000000247805 */ /* 0x000fe4000001ff00 */
[----:B------:R-:W-:Y:S01]  /*6fa0*/  MOV R212, 0x3f800000 ;  /* 0x3f80000000d47802 */ /* 0x000fe20000000f00 */
[----:B------:R-:W2:Y:S01]  /*6fb0*/  S2UR UR8, SR_CTAID.Y ;  /* 0x00000000000879c3 */ /* 0x000ea20000002600 */
[----:B------:R-:W-:-:S02]  /*6fc0*/  MOV R213, 0x3f800000 ;  /* 0x3f80000000d57802 */ /* 0x000fc40000000f00 */
[----:B------:R-:W-:Y:S02]  /*6fd0*/  CS2R R38, SRZ ;  /* 0x0000000000267805 */ /* 0x000fe4000001ff00 */
[----:B------:R-:W-:Y:S02]  /*6fe0*/  MOV R210, 0x3f800000 ;  /* 0x3f80000000d27802 */ /* 0x000fe40000000f00 */
[----:B------:R-:W-:Y:S02]  /*6ff0*/  CS2R R40, SRZ ;  /* 0x0000000000287805 */ /* 0x000fe4000001ff00 */
[----:B------:R-:W-:Y:S02]  /*7000*/  MOV R185, 0xff800000 ;  /* 0xff80000000b97802 */ /* 0x000fe40000000f00 */
[----:B------:R-:W-:Y:S02]  /*7010*/  CS2R R42, SRZ ;  /* 0x00000000002a7805 */ /* 0x000fe4000001ff00 */
[----:B------:R-:W-:Y:S01]  /*7020*/  MOV R195, 0xff800000 ;  /* 0xff80000000c37802 */ /* 0x000fe20000000f00 */
[----:B------:R-:W3:Y:S01]  /*7030*/  LDC.64 R16, c[0x0][0x250] ;  /* 0x00009400ff107b82 */ /* 0x000ee20000000a00 */
[----:B0-----:R-:W-:Y:S01]  /*7040*/  IMAD R4, R0, R25, RZ ;  /* 0x0000001900047224 */ /* 0x001fe200078e02ff */
[----:B------:R-:W-:-:S02]  /*7050*/  SHF.R.U32.HI R0, RZ, 0x2, R181 ;  /* 0x00000002ff007819 */ /* 0x000fc400000116b5 */
[----:B------:R-:W-:Y:S02]  /*7060*/  CS2R R44, SRZ ;  /* 0x00000000002c7805 */ /* 0x000fe4000001ff00 */
[----:B------:R-:W-:Y:S02]  /*7070*/  MOV R197, 0xff800000 ;  /* 0xff80000000c57802 */ /* 0x000fe40000000f00 */
[----:B------:R-:W-:Y:S02]  /*7080*/  CS2R R46, SRZ ;  /* 0x00000000002e7805 */ /* 0x000fe4000001ff00 */
[----:B------:R-:W-:Y:S02]  /*7090*/  LOP3.LUT R7, R7, R0, RZ, 0x3c, !PT ;  /* 0x0000000007077212 */ /* 0x000fe400078e3cff */
[----:B------:R-:W-:Y:S02]  /*70a0*/  CS2R R48, SRZ ;  /* 0x0000000000307805 */ /* 0x000fe4000001ff00 */
[----:B-1----:R-:W-:Y:S01]  /*70b0*/  MOV R14, R2 ;  /* 0x00000002000e7202 */ /* 0x002fe20000000f00 */
[----:B------:R0:W-:Y:S01]  /*70c0*/  STL [R1+0x390], R3 ;  /* 0x0003900301007387 */ /* 0x0001e20000100800 */
[----:B------:R-:W-:-:S02]  /*70d0*/  MOV R5, R3 ;  /* 0x0000000300057202 */ /* 0x000fc40000000f00 */
[----:B------:R-:W-:Y:S02]  /*70e0*/  CS2R R50, SRZ ;  /* 0x0000000000327805 */ /* 0x000fe4000001ff00 */
[----:B------:R-:W-:Y:S02]  /*70f0*/  LOP3.LUT R2, R236, 0x1f, RZ, 0xc0, !PT ;  /* 0x0000001fec027812 */ /* 0x000fe400078ec0ff */
[----:B------:R-:W-:Y:S02]  /*7100*/  CS2R R52, SRZ ;  /* 0x0000000000347805 */ /* 0x000fe4000001ff00 */
[----:B------:R-:W-:Y:S02]  /*7110*/  LEA R6, R25, R4, 0x3 ;  /* 0x0000000419067211 */ /* 0x000fe400078e18ff */
[----:B------:R-:W-:Y:S01]  /*7120*/  CS2R R54, SRZ ;  /* 0x0000000000367805 */ /* 0x000fe2000001ff00 */
[----:B--2---:R-:W-:Y:S01]  /*7130*/  IMAD R0, R14, UR8, RZ ;  /* 0x000000080e007c24 */ /* 0x004fe2000f8e02ff */
[----:B------:R-:W-:-:S02]  /*7140*/  CS2R R56, SRZ ;  /* 0x0000000000387805 */ /* 0x000fc4000001ff00 */
[C---:B------:R-:W-:Y:S02]  /*7150*/  LEA R8, R25.reuse, R6, 0x3 ;  /* 0x0000000619087211 */ /* 0x040fe400078e18ff */
[----:B------:R-:W-:Y:S02]  /*7160*/  CS2R R58, SRZ ;  /* 0x00000000003a7805 */ /* 0x000fe4000001ff00 */
[----:B0-----:R-:W-:Y:S02]  /*7170*/  SHF.R.U32.HI R3, RZ, 0x5, R236 ;  /* 0x00000005ff037819 */ /* 0x001fe400000116ec */
[----:B------:R-:W-:Y:S02]  /*7180*/  CS2R R60, SRZ ;  /* 0x00000000003c7805 */ /* 0x000fe4000001ff00 */
[----:B------:R-:W-:Y:S02]  /*7190*/  LEA R9, R25, R8, 0x3 ;  /* 0x0000000819097211 */ /* 0x000fe400078e18ff */
[----:B------:R-:W-:-:S02]  /*71a0*/  CS2R R62, SRZ ;  /* 0x00000000003e7805 */ /* 0x000fc4000001ff00 */
[----:B------:R-:W-:Y:S01]  /*71b0*/  R2UR UR61, R3 ;  /* 0x00000000033d72ca */ /* 0x000fe200000e0000 */
[----:B------:R-:W-:Y:S01]  /*71c0*/  IMAD R3, R2, R5, RZ ;  /* 0x0000000502037224 */ /* 0x000fe200078e02ff */
[----:B------:R-:W-:Y:S01]  /*71d0*/  SHF.L.U32 R2, R0, 0x1, RZ ;  /* 0x0000000100027819 */ /* 0x000fe200000006ff */
[----:B---3--:R-:W-:Y:S01]  /*71e0*/  IMAD R16, R16, UR8, RZ ;  /* 0x0000000810107c24 */ /* 0x008fe2000f8e02ff */
[----:B------:R-:W-:Y:S01]  /*71f0*/  ULDC.64 UR8, c[0x0][0x218] ;  /* 0x0000860000087ab9 */ /* 0x000fe20000000a00 */
[----:B------:R-:W-:Y:S01]  /*7200*/  IMAD.HI R0, R0, 0x2, RZ ;  /* 0x0000000200007827 */ /* 0x000fe200078e02ff */
[----:B------:R-:W-:Y:S02]  /*7210*/  SHF.L.U32 R5, R3, 0x1, RZ ;  /* 0x0000000103057819 */ /* 0x000fe400000006ff */
[----:B------:R-:W-:Y:S02]  /*7220*/  CS2R R64, SRZ ;  /* 0x0000000000407805 */ /* 0x000fe4000001ff00 */
[C---:B------:R-:W-:Y:S01]  /*7230*/  SHF.L.U32 R14, R16.reuse, 0x1, RZ ;  /* 0x00000001100e7819 */ /* 0x040fe200000006ff */
[----:B------:R-:W-:Y:S01]  /*7240*/  IMAD.HI R16, R16, 0x2, RZ ;  /* 0x0000000210107827 */ /* 0x000fe200078e02ff */
[----:B------:R-:W-:Y:S01]  /*7250*/  IADD3 R215, P2, P3, R5, UR10, R2 ;  /* 0x0000000a05d77c10 */ /* 0x000fe2000fb5e002 */
[----:B------:R-:W-:Y:S01]  /*7260*/  UMOV UR10, 0xfffffffe ;  /* 0xfffffffe000a7882 */ /* 0x000fe20000000000 */
[----:B------:R-:W-:Y:S01]  /*7270*/  IADD3 R14, P0, P1, R15, UR8, R14 ;  /* 0x000000080f0e7c10 */ /* 0x000fe2000f91e00e */
[----:B------:R-:W-:Y:S01]  /*7280*/  IMAD.HI R5, R3, 0x2, RZ ;  /* 0x0000000203057827 */ /* 0x000fe200078e02ff */
[----:B------:R-:W-:Y:S01]  /*7290*/  LEA R10, R25, R9, 0x3 ;  /* 0x00000009190a7211 */ /* 0x000fe200078e18ff */
[----:B------:R-:W-:Y:S01]  /*72a0*/  UIADD3 UR8, UR4, 0x20000, URZ ;  /* 0x0002000004087890 */ /* 0x000fe2000fffe03f */
[----:B------:R-:W-:Y:S01]  /*72b0*/  LEA R133, R17, R17, 0x2 ;  /* 0x0000001111857211 */ /* 0x000fe200078e10ff */
[----:B------:R-:W-:Y:S01]  /*72c0*/  IMAD.HI R3, R184, 0x2, RZ ;  /* 0x00000002b8037827 */ /* 0x000fe200078e02ff */
[----:B------:R-:W-:Y:S01]  /*72d0*/  IADD3.X R23, R5, UR11, R0, P2, P3 ;  /* 0x0000000b05177c10 */ /* 0x000fe200097e6400 */
[----:B------:R-:W-:Y:S01]  /*72e0*/  USHF.R.U32.HI UR8, URZ, 0x4, UR8 ;  /* 0x000000043f087899 */ /* 0x000fe20008011608 */
[C---:B------:R-:W-:Y:S01]  /*72f0*/  LEA R26, P2, R4.reuse, R215, 0x1 ;  /* 0x000000d7041a7211 */ /* 0x040fe200078408ff */
[----:B------:R-:W-:Y:S01]  /*7300*/  IMAD R22, R17, 0x16, RZ ;  /* 0x0000001611167824 */ /* 0x000fe200078e02ff */
[----:B------:R-:W-:Y:S01]  /*7310*/  IADD3.X R15, R3, UR9, R16, P0, P1 ;  /* 0x00000009030f7c10 */ /* 0x000fe200087e2410 */
[C---:B------:R-:W-:Y:S01]  /*7320*/  IMAD R137, R17.reuse, 0x15, RZ ;  /* 0x0000001511897824 */ /* 0x040fe200078e02ff */
[----:B------:R-:W-:Y:S01]  /*7330*/  LEA.HI.X.SX32 R27, R4, R23, 0x1, P2 ;  /* 0x00000017041b7211 */ /* 0x000fe200010f0eff */
[C---:B------:R-:W-:Y:S01]  /*7340*/  IMAD R140, R17.reuse, 0xb, RZ ;  /* 0x0000000b118c7824 */ /* 0x040fe200078e02ff */
[-C--:B------:R-:W-:Y:S01]  /*7350*/  LEA R30, P0, R6, R215.reuse, 0x1 ;  /* 0x000000d7061e7211 */ /* 0x080fe200078008ff */
[----:B------:R-:W-:Y:S01]  /*7360*/  IMAD R141, R17, 0x17, RZ ;  /* 0x00000017118d7824 */ /* 0x000fe200078e02ff */
[----:B------:R-:W-:Y:S01]  /*7370*/  LEA R11, R25, R10, 0x3 ;  /* 0x0000000a190b7211 */ /* 0x000fe200078e18ff */
[----:B------:R0:W-:Y:S01]  /*7380*/  STL.64 [R1+0x260], R26 ;  /* 0x0002601a01007387 */ /* 0x0001e20000100a00 */
[----:B------:R-:W-:Y:S01]  /*7390*/  LEA R28, P1, R8, R215, 0x1 ;  /* 0x000000d7081c7211 */ /* 0x000fe200078208ff */
[C---:B------:R-:W-:Y:S01]  /*73a0*/  IMAD R135, R17.reuse, 0x6, RZ ;  /* 0x0000000611877824 */ /* 0x040fe200078e02ff */
[----:B------:R-:W-:Y:S01]  /*73b0*/  LEA.HI.X.SX32 R31, R6, R23, 0x1, P0 ;  /* 0x00000017061f7211 */ /* 0x000fe200000f0eff */
[----:B------:R-:W-:Y:S01]  /*73c0*/  IMAD R138, R17, 0xc, RZ ;  /* 0x0000000c118a7824 */ /* 0x000fe200078e02ff */
[----:B------:R-:W-:Y:S01]  /*73d0*/  LEA R13, R25, R11, 0x3 ;  /* 0x0000000b190d7211 */ /* 0x000fe200078e18ff */
[----:B------:R-:W-:Y:S01]  /*73e0*/  IMAD R139, R17, 0x18, RZ ;  /* 0x00000018118b7824 */ /* 0x000fe200078e02ff */
[----:B------:R-:W-:Y:S01]  /*73f0*/  LEA.HI.X.SX32 R29, R8, R23, 0x1, P1 ;  /* 0x00000017081d7211 */ /* 0x000fe200008f0eff */
[----:B------:R1:W-:Y:S01]  /*7400*/  STL.64 [R1+0x258], R30 ;  /* 0x0002581e01007387 */ /* 0x0003e20000100a00 */
[----:B------:R-:W-:Y:S01]  /*7410*/  LEA R18, R25, R13, 0x3 ;  /* 0x0000000d19127211 */ /* 0x000fe200078e18ff */
[C---:B------:R-:W-:Y:S01]  /*7420*/  IMAD R144, R17.reuse, 0x3, RZ ;  /* 0x0000000311907824 */ /* 0x040fe200078e02ff */
[----:B------:R-:W-:Y:S01]  /*7430*/  LEA R16, R17, R17, 0x4 ;  /* 0x0000001111107211 */ /* 0x000fe200078e20ff */
[----:B------:R2:W-:Y:S01]  /*7440*/  STL.64 [R1+0x250], R28 ;  /* 0x0002501c01007387 */ /* 0x0005e20000100a00 */
[----:B0-----:R-:W-:Y:S01]  /*7450*/  LEA R26, P2, R9, R215, 0x1 ;  /* 0x000000d7091a7211 */ /* 0x001fe200078408ff */
[----:B------:R-:W-:Y:S01]  /*7460*/  IMAD R142, R17, 0x1a, RZ ;  /* 0x0000001a118e7824 */ /* 0x000fe200078e02ff */
[----:B------:R-:W-:Y:S01]  /*7470*/  LEA R19, R25, R18, 0x3 ;  /* 0x0000001219137211 */ /* 0x000fe200078e18ff */
[----:B------:R-:W-:Y:S01]  /*7480*/  IMAD R134, R17, 0x34, RZ ;  /* 0x0000003411867824 */ /* 0x000fe200078e02ff */
[----:B------:R-:W-:Y:S01]  /*7490*/  LEA.HI.X.SX32 R27, R9, R23, 0x1, P2 ;  /* 0x00000017091b7211 */ /* 0x000fe200010f0eff */
[----:B------:R-:W-:Y:S01]  /*74a0*/  IMAD R150, R17, 0xd, RZ ;  /* 0x0000000d11967824 */ /* 0x000fe200078e02ff */
[----:B------:R-:W-:Y:S01]  /*74b0*/  LEA R2, R25, R19, 0x3 ;  /* 0x0000001319027211 */ /* 0x000fe200078e18ff */
[----:B------:R-:W-:Y:S01]  /*74c0*/  IMAD R149, R17, 0x19, RZ ;  /* 0x0000001911957824 */ /* 0x000fe200078e02ff */
[CC--:B-1----:R-:W-:Y:S01]  /*74d0*/  LEA R30, P0, R10.reuse, R215.reuse, 0x1 ;  /* 0x000000d70a1e7211 */ /* 0x0c2fe200078008ff */
[----:B------:R0:W-:Y:S01]  /*74e0*/  STL.64 [R1+0x248], R26 ;  /* 0x0002481a01007387 */ /* 0x0001e20000100a00 */
[----:B------:R-:W-:Y:S01]  /*74f0*/  LEA R20, R25, R2, 0x3 ;  /* 0x0000000219147211 */ /* 0x000fe200078e18ff */
[----:B------:R-:W-:Y:S01]  /*7500*/  IMAD R136, R17, 0x36, RZ ;  /* 0x0000003611887824 */ /* 0x000fe200078e02ff */
[----:B--2---:R-:W-:Y:S01]  /*7510*/  LEA R28, P1, R11, R215, 0x1 ;  /* 0x000000d70b1c7211 */ /* 0x004fe200078208ff */
[----:B------:R-:W-:Y:S01]  /*7520*/  USGXT.U32 UR8, UR8, 0xe ;  /* 0x0000000e0808789a */ /* 0x000fe20008000000 */
[-C--:B------:R-:W-:Y:S01]  /*7530*/  LEA.HI.X.SX32 R31, R10, R23.reuse, 0x1, P0 ;  /* 0x000000170a1f7211 */ /* 0x080fe200000f0eff */
[----:B------:R-:W-:Y:S01]  /*7540*/  IMAD R146, R17, 0xe, RZ ;  /* 0x0000000e11927824 */ /* 0x000fe200078e02ff */
[----:B------:R-:W-:Y:S01]  /*7550*/  LEA.HI.X.SX32 R29, R11, R23, 0x1, P1 ;  /* 0x000000170b1d7211 */ /* 0x000fe200008f0eff */
[----:B------:R-:W-:Y:S01]  /*7560*/  IMAD R151, R17, 0x1c, RZ ;  /* 0x0000001c11977824 */ /* 0x000fe200078e02ff */
[----:B------:R-:W-:Y:S01]  /*7570*/  LEA R21, R25, R20, 0x3 ;  /* 0x0000001419157211 */ /* 0x000fe200078e18ff */
[----:B------:R-:W-:Y:S01]  /*7580*/  STL.64 [R1+0x240], R30 ;  /* 0x0002401e01007387 */ /* 0x000fe20000100a00 */
[----:B------:R-:W-:Y:S01]  /*7590*/  UMOV UR11, 0x7fffffdf ;  /* 0x7fffffdf000b7882 */ /* 0x000fe20000000000 */
[----:B0-----:R-:W-:Y:S01]  /*75a0*/  LEA R26, P2, R13, R215, 0x1 ;  /* 0x000000d70d1a7211 */ /* 0x001fe200078408ff */
[----:B------:R-:W-:Y:S01]  /*75b0*/  IMAD R152, R17, 0x1b, RZ ;  /* 0x0000001b11987824 */ /* 0x000fe200078e02ff */
[----:B------:R0:W-:Y:S01]  /*75c0*/  STL.64 [R1+0x238], R28 ;  /* 0x0002381c01007387 */ /* 0x0001e20000100a00 */
[----:B------:R-:W-:Y:S01]  /*75d0*/  LEA R0, R25, R21, 0x3 ;  /* 0x0000001519007211 */ /* 0x000fe200078e18ff */
[----:B------:R-:W-:Y:S01]  /*75e0*/  UIADD3 UR50, UP0, UR8, 0x2, URZ ;  /* 0x0000000208327890 */ /* 0x000fe2000ff1e03f */
[----:B------:R-:W-:Y:S01]  /*75f0*/  LEA.HI.X.SX32 R27, R13, R23, 0x1, P2 ;  /* 0x000000170d1b7211 */ /* 0x000fe200010f0eff */
[----:B------:R-:W-:Y:S01]  /*7600*/  IMAD R13, R17, 0x2e, RZ ;  /* 0x0000002e110d7824 */ /* 0x000fe200078e02ff */
[C---:B------:R-:W-:Y:S01]  /*7610*/  LEA R10, P2, R2.reuse, R215, 0x1 ;  /* 0x000000d7020a7211 */ /* 0x040fe200078408ff */
[----:B------:R-:W-:Y:S01]  /*7620*/  UMOV UR9, URZ ;  /* 0x0000003f00097c82 */ /* 0x000fe20008000000 */
[----:B------:R-:W-:Y:S01]  /*7630*/  LEA R3, R25, R0, 0x3 ;  /* 0x0000000019037211 */ /* 0x000fe200078e18ff */
[----:B------:R1:W-:Y:S01]  /*7640*/  STL.64 [R1+0x230], R26 ;  /* 0x0002301a01007387 */ /* 0x0003e20000100a00 */
[----:B------:R-:W-:Y:S01]  /*7650*/  LEA.HI.X.SX32 R11, R2, R23, 0x1, P2 ;  /* 0x00000017020b7211 */ /* 0x000fe200010f0eff */
[----:B------:R-:W-:Y:S01]  /*7660*/  IMAD R153, R17, 0x7, RZ ;  /* 0x0000000711997824 */ /* 0x000fe200078e02ff */
[C---:B------:R-:W-:Y:S01]  /*7670*/  LEA R4, R25.reuse, R3, 0x3 ;  /* 0x0000000319047211 */ /* 0x040fe200078e18ff */
[----:B------:R-:W-:Y:S01]  /*7680*/  UIADD3.64 UR10, UR8, -UR10, URZ ;  /* 0x8000000a080a7297 */ /* 0x000fe2000fffe03f */
[C---:B0-----:R-:W-:Y:S01]  /*7690*/  LEA R28, P0, R18.reuse, R215, 0x1 ;  /* 0x000000d7121c7211 */ /* 0x041fe200078008ff */
[----:B------:R-:W-:Y:S01]  /*76a0*/  UIADD3.X UR51, UR5, 0x40000040, URZ, UP0, !UPT ;  /* 0x4000004005337890 */ /* 0x000fe200087fe43f */
[----:B------:R-:W-:Y:S01]  /*76b0*/  LEA R5, R25, R4, 0x3 ;  /* 0x0000000419057211 */ /* 0x000fe200078e18ff */
[C---:B------:R-:W-:Y:S01]  /*76c0*/  IMAD R143, R17.reuse, 0x38, RZ ;  /* 0x00000038118f7824 */ /* 0x040fe200078e02ff */
[----:B------:R-:W-:Y:S01]  /*76d0*/  LEA.HI.X.SX32 R29, R18, R23, 0x1, P0 ;  /* 0x00000017121d7211 */ /* 0x000fe200000f0eff */
[----:B------:R-:W-:Y:S01]  /*76e0*/  UIADD3.64 UR12, UR50, 0x2, URZ ;  /* 0x00000002320c7897 */ /* 0x000fe2000fffe03f */
[CC--:B------:R-:W-:Y:S01]  /*76f0*/  LEA R18, P2, R0.reuse, R215.reuse, 0x1 ;  /* 0x000000d700127211 */ /* 0x0c0fe200078408ff */
[----:B------:R-:W-:Y:S01]  /*7700*/  IMAD R145, R17, 0x3a, RZ ;  /* 0x0000003a11917824 */ /* 0x000fe200078e02ff */
[----:B-1----:R-:W-:Y:S01]  /*7710*/  LEA R26, P1, R19, R215, 0x1 ;  /* 0x000000d7131a7211 */ /* 0x002fe200078208ff */
[----:B------:R0:W-:Y:S01]  /*7720*/  STL.64 [R1+0x228], R28 ;  /* 0x0002281c01007387 */ /* 0x0001e20000100a00 */
[----:B------:R-:W-:Y:S01]  /*7730*/  LEA R6, R25, R5, 0x3 ;  /* 0x0000000519067211 */ /* 0x000fe200078e18ff */
[----:B------:R-:W-:Y:S01]  /*7740*/  IMAD R154, R17, 0x1e, RZ ;  /* 0x0000001e119a7824 */ /* 0x000fe200078e02ff */
[-C--:B------:R-:W-:Y:S01]  /*7750*/  LEA.HI.X.SX32 R27, R19, R23.reuse, 0x1, P1 ;  /* 0x00000017131b7211 */ /* 0x080fe200008f0eff */
[C---:B------:R-:W-:Y:S01]  /*7760*/  IMAD R156, R17.reuse, 0x1d, RZ ;  /* 0x0000001d119c7824 */ /* 0x040fe200078e02ff */
[----:B------:R-:W-:Y:S01]  /*7770*/  LEA.HI.X.SX32 R19, R0, R23, 0x1, P2 ;  /* 0x0000001700137211 */ /* 0x000fe200010f0eff */
[----:B------:R-:W-:Y:S01]  /*7780*/  IMAD R147, R17, 0x3c, RZ ;  /* 0x0000003c11937824 */ /* 0x000fe200078e02ff */
[----:B------:R-:W-:Y:S01]  /*7790*/  LEA R8, R25, R6, 0x3 ;  /* 0x0000000619087211 */ /* 0x000fe200078e18ff */
[----:B------:R1:W-:Y:S01]  /*77a0*/  STL.64 [R1+0x220], R26 ;  /* 0x0002201a01007387 */ /* 0x0003e20000100a00 */
[-C--:B------:R-:W-:Y:S01]  /*77b0*/  LEA R246, P2, R5, R215.reuse, 0x1 ;  /* 0x000000d705f67211 */ /* 0x080fe200078408ff */
[----:B------:R-:W-:Y:S01]  /*77c0*/  IMAD R148, R17, 0x3e, RZ ;  /* 0x0000003e11947824 */ /* 0x000fe200078e02ff */
[----:B------:R-:W-:Y:S01]  /*77d0*/  LEA R9, R25, R8, 0x3 ;  /* 0x0000000819097211 */ /* 0x000fe200078e18ff */
[----:B------:R2:W-:Y:S01]  /*77e0*/  STL.64 [R1+0x218], R10 ;  /* 0x0002180a01007387 */ /* 0x0005e20000100a00 */
[C---:B0-----:R-:W-:Y:S01]  /*77f0*/  LEA R28, P0, R20.reuse, R215, 0x1 ;  /* 0x000000d7141c7211 */ /* 0x041fe200078008ff */
[----:B------:R-:W-:Y:S01]  /*7800*/  IMAD R158, R17, 0x1f, RZ ;  /* 0x0000001f119e7824 */ /* 0x000fe200078e02ff */
[----:B------:R-:W-:Y:S01]  /*7810*/  LEA R2, R25, R9, 0x3 ;  /* 0x0000000919027211 */ /* 0x000fe200078e18ff */
[----:B------:R-:W-:Y:S01]  /*7820*/  UMOV UR9, 0x80000020 ;  /* 0x8000002000097882 */ /* 0x000fe20000000000 */
[----:B------:R-:W-:Y:S01]  /*7830*/  LEA.HI.X.SX32 R29, R20, R23, 0x1, P0 ;  /* 0x00000017141d7211 */ /* 0x000fe200000f0eff */
[----:B------:R-:W-:Y:S01]  /*7840*/  IMAD R20, R17, 0x30, RZ ;  /* 0x0000003011147824 */ /* 0x000fe200078e02ff */
[----:B------:R-:W-:-:S02]  /*7850*/  LEA R250, P0, R3, R215, 0x1 ;  /* 0x000000d703fa7211 */ /* 0x000fc400078008ff */
[----:B------:R-:W-:Y:S02]  /*7860*/  CS2R R30, SRZ ;  /* 0x00000000001e7805 */ /* 0x000fe4000001ff00 */
[----:B-1----:R-:W-:Y:S01]  /*7870*/  LEA R26, P1, R21, R215, 0x1 ;  /* 0x000000d7151a7211 */ /* 0x002fe200078208ff */
[----:B------:R0:W-:Y:S01]  /*7880*/  STL.64 [R1+0x210], R28 ;  /* 0x0002101c01007387 */ /* 0x0001e20000100a00 */
[-C--:B------:R-:W-:Y:S02]  /*7890*/  LEA.HI.X.SX32 R251, R3, R23.reuse, 0x1, P0 ;  /* 0x0000001703fb7211 */ /* 0x080fe400000f0eff */
[----:B------:R-:W-:Y:S02]  /*78a0*/  CS2R R66, SRZ ;  /* 0x0000000000427805 */ /* 0x000fe4000001ff00 */
[----:B------:R-:W-:Y:S01]  /*78b0*/  LEA.HI.X.SX32 R27, R21, R23, 0x1, P1 ;  /* 0x00000017151b7211 */ /* 0x000fe200008f0eff */
[----:B------:R-:W-:Y:S01]  /*78c0*/  IMAD R21, R17, 0x13, RZ ;  /* 0x0000001311157824 */ /* 0x000fe200078e02ff */
[----:B--2---:R-:W-:-:S02]  /*78d0*/  LEA R10, R25, R2, 0x3 ;  /* 0x00000002190a7211 */ /* 0x004fc400078e18ff */
[----:B------:R-:W-:Y:S02]  /*78e0*/  CS2R R68, SRZ ;  /* 0x0000000000447805 */ /* 0x000fe4000001ff00 */
[C---:B------:R-:W-:Y:S01]  /*78f0*/  LEA R248, P1, R4.reuse, R215, 0x1 ;  /* 0x000000d704f87211 */ /* 0x040fe200078208ff */
[----:B------:R1:W-:Y:S01]  /*7900*/  STL.64 [R1+0x208], R26 ;  /* 0x0002081a01007387 */ /* 0x0003e20000100a00 */
[C---:B------:R-:W-:Y:S02]  /*7910*/  LEA R0, R25.reuse, R10, 0x3 ;  /* 0x0000000a19007211 */ /* 0x040fe400078e18ff */
[----:B------:R-:W-:Y:S02]  /*7920*/  CS2R R70, SRZ ;  /* 0x0000000000467805 */ /* 0x000fe4000001ff00 */
[----:B------:R-:W-:Y:S01]  /*7930*/  LEA.HI.X.SX32 R249, R4, R23, 0x1, P1 ;  /* 0x0000001704f97211 */ /* 0x000fe200008f0eff */
[----:B------:R2:W-:Y:S01]  /*7940*/  STL.64 [R1+0x200], R18 ;  /* 0x0002001201007387 */ /* 0x0005e20000100a00 */
[----:B------:R-:W-:-:S02]  /*7950*/  LEA R11, R25, R0, 0x3 ;  /* 0x00000000190b7211 */ /* 0x000fc400078e18ff */
[----:B0-----:R-:W-:Y:S02]  /*7960*/  CS2R R28, SRZ ;  /* 0x00000000001c7805 */ /* 0x001fe4000001ff00 */
[----:B------:R-:W-:Y:S01]  /*7970*/  LEA.HI.X.SX32 R247, R5, R23, 0x1, P2 ;  /* 0x0000001705f77211 */ /* 0x000fe200010f0eff */
[----:B------:R-:W-:Y:S01]  /*7980*/  STL [R1], RZ ;  /* 0x000000ff01007387 */ /* 0x000fe20000100800 */
[----:B------:R-:W-:Y:S02]  /*7990*/  LEA R3, R25, R11, 0x3 ;  /* 0x0000000b19037211 */ /* 0x000fe400078e18ff */
[----:B------:R-:W-:Y:S02]  /*79a0*/  CS2R R72, SRZ ;  /* 0x0000000000487805 */ /* 0x000fe4000001ff00 */
[----:B------:R-:W-:Y:S01]  /*79b0*/  LEA R240, P2, R9, R215, 0x1 ;  /* 0x000000d709f07211 */ /* 0x000fe200078408ff */
[----:B------:R-:W-:Y:S01]  /*79c0*/  STL [R1+0x4], RZ ;  /* 0x000004ff01007387 */ /* 0x000fe20000100800 */
[----:B------:R-:W-:-:S02]  /*79d0*/  LEA R4, R25, R3, 0x3 ;  /* 0x0000000319047211 */ /* 0x000fc400078e18ff */
[----:B-1----:R-:W-:Y:S02]  /*79e0*/  CS2R R26, SRZ ;  /* 0x00000000001a7805 */ /* 0x002fe4000001ff00 */
[-C--:B------:R-:W-:Y:S01]  /*79f0*/  LEA R244, P0, R6, R215.reuse, 0x1 ;  /* 0x000000d706f47211 */ /* 0x080fe200078008ff */
[----:B------:R-:W-:Y:S01]  /*7a00*/  STL [R1+0x8], RZ ;  /* 0x000008ff01007387 */ /* 0x000fe20000100800 */
[----:B------:R-:W-:Y:S01]  /*7a10*/  LEA R5, R25, R4, 0x3 ;  /* 0x0000000419057211 */ /* 0x000fe200078e18ff */
[----:B--2---:R-:W-:Y:S01]  /*7a20*/  IMAD R19, R17, 0x9, RZ ;  /* 0x0000000911137824 */ /* 0x004fe200078e02ff */
[----:B------:R-:W-:Y:S01]  /*7a30*/  LEA R242, P1, R8, R215, 0x1 ;  /* 0x000000d708f27211 */ /* 0x000fe200078208ff */
[----:B------:R-:W-:Y:S01]  /*7a40*/  STL [R1+0xc], RZ ;  /* 0x00000cff01007387 */ /* 0x000fe20000100800 */
[-C--:B------:R-:W-:Y:S01]  /*7a50*/  LEA.HI.X.SX32 R241, R9, R23.reuse, 0x1, P2 ;  /* 0x0000001709f17211 */ /* 0x080fe200010f0eff */
[C---:B------:R-:W-:Y:S01]  /*7a60*/  IMAD R18, R17.reuse, 0x14, RZ ;  /* 0x0000001411127824 */ /* 0x040fe200078e02ff */
[----:B------:R-:W-:Y:S01]  /*7a70*/  LEA.HI.X.SX32 R245, R6, R23, 0x1, P0 ;  /* 0x0000001706f57211 */ /* 0x000fe200000f0eff */
[----:B------:R-:W-:Y:S01]  /*7a80*/  STL [R1+0x10], RZ ;  /* 0x000010ff01007387 */ /* 0x000fe20000100800 */
[----:B------:R-:W-:Y:S01]  /*7a90*/  LEA R234, P2, R0, R215, 0x1 ;  /* 0x000000d700ea7211 */ /* 0x000fe200078408ff */
[----:B------:R-:W-:Y:S01]  /*7aa0*/  IMAD R9, R17, 0x2a, RZ ;  /* 0x0000002a11097824 */ /* 0x000fe200078e02ff */
[----:B------:R-:W-:Y:S01]  /*7ab0*/  LEA R6, R25, R5, 0x3 ;  /* 0x0000000519067211 */ /* 0x000fe200078e18ff */
[----:B------:R-:W-:Y:S01]  /*7ac0*/  STL [R1+0x14], RZ ;  /* 0x000014ff01007387 */ /* 0x000fe20000100800 */
[----:B------:R-:W-:Y:S01]  /*7ad0*/  LEA.HI.X.SX32 R243, R8, R23, 0x1, P1 ;  /* 0x0000001708f37211 */ /* 0x000fe200008f0eff */
[----:B------:R-:W-:Y:S01]  /*7ae0*/  IMAD R8, R17, 0x12, RZ ;  /* 0x0000001211087824 */ /* 0x000fe200078e02ff */
[-C--:B------:R-:W-:Y:S01]  /*7af0*/  LEA R236, P1, R10, R215.reuse, 0x1 ;  /* 0x000000d70aec7211 */ /* 0x080fe200078208ff */
[----:B------:R-:W-:Y:S01]  /*7b00*/  STL [R1+0x18], RZ ;  /* 0x000018ff01007387 */ /* 0x000fe20000100800 */
[----:B------:R-:W-:-:S02]  /*7b10*/  LEA R238, P0, R2, R215, 0x1 ;  /* 0x000000d702ee7211 */ /* 0x000fc400078008ff */
[----:B------:R-:W-:Y:S02]  /*7b20*/  CS2R R74, SRZ ;  /* 0x00000000004a7805 */ /* 0x000fe4000001ff00 */
[-C--:B------:R-:W-:Y:S01]  /*7b30*/  LEA.HI.X.SX32 R235, R0, R23.reuse, 0x1, P2 ;  /* 0x0000001700eb7211 */ /* 0x080fe200010f0eff */
[----:B------:R-:W-:Y:S01]  /*7b40*/  STL [R1+0x1c], RZ ;  /* 0x00001cff01007387 */ /* 0x000fe20000100800 */
[----:B------:R-:W-:Y:S02]  /*7b50*/  LEA R0, R25, R6, 0x3 ;  /* 0x0000000619007211 */ /* 0x000fe400078e18ff */
[----:B------:R-:W-:Y:S02]  /*7b60*/  CS2R R76, SRZ ;  /* 0x00000000004c7805 */ /* 0x000fe4000001ff00 */
[-C--:B------:R-:W-:Y:S01]  /*7b70*/  LEA.HI.X.SX32 R237, R10, R23.reuse, 0x1, P1 ;  /* 0x000000170aed7211 */ /* 0x080fe200008f0eff */
[----:B------:R-:W-:Y:S01]  /*7b80*/  STL [R1+0x20], RZ ;  /* 0x000020ff01007387 */ /* 0x000fe20000100800 */
[----:B------:R-:W-:Y:S01]  /*7b90*/  LEA.HI.X.SX32 R239, R2, R23, 0x1, P0 ;  /* 0x0000001702ef7211 */ /* 0x000fe200000f0eff */
[----:B------:R-:W-:Y:S01]  /*7ba0*/  IMAD R10, R17, 0x2c, RZ ;  /* 0x0000002c110a7824 */ /* 0x000fe200078e02ff */
[----:B------:R-:W-:Y:S01]  /*7bb0*/  LEA R230, P1, R3, R215, 0x1 ;  /* 0x000000d703e67211 */ /* 0x000fe200078208ff */
[----:B------:R-:W-:Y:S01]  /*7bc0*/  STL [R1+0x24], RZ ;  /* 0x000024ff01007387 */ /* 0x000fe20000100800 */
[----:B------:R-:W-:-:S02]  /*7bd0*/  LEA R2, R25, R0, 0x3 ;  /* 0x0000000019027211 */ /* 0x000fc400078e18ff */
[----:B------:R-:W-:Y:S02]  /*7be0*/  CS2R R78, SRZ ;  /* 0x00000000004e7805 */ /* 0x000fe4000001ff00 */
[C---:B------:R-:W-:Y:S01]  /*7bf0*/  LEA R228, P2, R4.reuse, R215, 0x1 ;  /* 0x000000d704e47211 */ /* 0x040fe200078408ff */
[----:B------:R-:W-:Y:S01]  /*7c00*/  STL [R1+0x28], RZ ;  /* 0x000028ff01007387 */ /* 0x000fe20000100800 */
[-C--:B------:R-:W-:Y:S02]  /*7c10*/  LEA.HI.X.SX32 R231, R3, R23.reuse, 0x1, P1 ;  /* 0x0000001703e77211 */ /* 0x080fe400008f0eff */
[----:B------:R-:W-:Y:S02]  /*7c20*/  CS2R R80, SRZ ;  /* 0x0000000000507805 */ /* 0x000fe4000001ff00 */
[----:B------:R-:W-:Y:S01]  /*7c30*/  LEA R3, R25, R2, 0x3 ;  /* 0x0000000219037211 */ /* 0x000fe200078e18ff */
[----:B------:R-:W-:Y:S01]  /*7c40*/  STL [R1+0x2c], RZ ;  /* 0x00002cff01007387 */ /* 0x000fe20000100800 */
[----:B------:R-:W-:-:S02]  /*7c50*/  LEA.HI.X.SX32 R229, R4, R23, 0x1, P2 ;  /* 0x0000001704e57211 */ /* 0x000fc400010f0eff */
[----:B------:R-:W-:Y:S02]  /*7c60*/  CS2R R82, SRZ ;  /* 0x0000000000527805 */ /* 0x000fe4000001ff00 */
[-C--:B------:R-:W-:Y:S01]  /*7c70*/  LEA R232, P0, R11, R215.reuse, 0x1 ;  /* 0x000000d70be87211 */ /* 0x080fe200078008ff */
[----:B------:R-:W-:Y:S01]  /*7c80*/  STL [R1+0x30], RZ ;  /* 0x000030ff01007387 */ /* 0x000fe20000100800 */
[C---:B------:R-:W-:Y:S02]  /*7c90*/  LEA R222, P2, R0.reuse, R215, 0x1 ;  /* 0x000000d700de7211 */ /* 0x040fe400078408ff */
[----:B------:R-:W-:Y:S02]  /*7ca0*/  CS2R R84, SRZ ;  /* 0x0000000000547805 */ /* 0x000fe4000001ff00 */
[----:B------:R-:W-:Y:S01]  /*7cb0*/  LEA R4, R25, R3, 0x3 ;  /* 0x0000000319047211 */ /* 0x000fe200078e18ff */
[----:B------:R-:W-:Y:S01]  /*7cc0*/  STL [R1+0x34], RZ ;  /* 0x000034ff01007387 */ /* 0x000fe20000100800 */
[-C--:B------:R-:W-:Y:S01]  /*7cd0*/  LEA.HI.X.SX32 R233, R11, R23.reuse, 0x1, P0 ;  /* 0x000000170be97211 */ /* 0x080fe200000f0eff */
[----:B------:R-:W-:Y:S01]  /*7ce0*/  IMAD R11, R17, 0xa, RZ ;  /* 0x0000000a110b7824 */ /* 0x000fe200078e02ff */
[----:B------:R-:W-:Y:S01]  /*7cf0*/  LEA.HI.X.SX32 R223, R0, R23, 0x1, P2 ;  /* 0x0000001700df7211 */ /* 0x000fe200010f0eff */
[----:B------:R-:W-:Y:S01]  /*7d00*/  STL [R1+0x38], RZ ;  /* 0x000038ff01007387 */ /* 0x000fe20000100800 */
[----:B------:R-:W-:-:S02]  /*7d10*/  LEA R226, P0, R5, R215, 0x1 ;  /* 0x000000d705e27211 */ /* 0x000fc400078008ff */
[----:B------:R-:W-:Y:S02]  /*7d20*/  CS2R R86, SRZ ;  /* 0x0000000000567805 */ /* 0x000fe4000001ff00 */
[----:B------:R-:W-:Y:S01]  /*7d30*/  LEA R0, R25, R4, 0x3 ;  /* 0x0000000419007211 */ /* 0x000fe200078e18ff */
[----:B------:R-:W-:Y:S01]  /*7d40*/  STL [R1+0x3c], RZ ;  /* 0x00003cff01007387 */ /* 0x000fe20000100800 */
[----:B------:R-:W-:Y:S02]  /*7d50*/  LEA R224, P1, R6, R215, 0x1 ;  /* 0x000000d706e07211 */ /* 0x000fe400078208ff */
[----:B------:R-:W-:Y:S02]  /*7d60*/  CS2R R24, SRZ ;  /* 0x0000000000187805 */ /* 0x000fe4000001ff00 */
[----:B------:R-:W-:Y:S01]  /*7d70*/  LEA.HI.X.SX32 R227, R5, R23, 0x1, P0 ;  /* 0x0000001705e37211 */ /* 0x000fe200000f0eff */
[----:B------:R-:W-:Y:S01]  /*7d80*/  STL [R1+0x40], RZ ;  /* 0x000040ff01007387 */ /* 0x000fe20000100800 */
[----:B------:R-:W-:-:S02]  /*7d90*/  LEA R214, P3, R0, R215, 0x1 ;  /* 0x000000d700d67211 */ /* 0x000fc400078608ff */
[----:B------:R-:W-:Y:S02]  /*7da0*/  CS2R R88, SRZ ;  /* 0x0000000000587805 */ /* 0x000fe4000001ff00 */
[----:B------:R-:W-:Y:S01]  /*7db0*/  LEA R220, P0, R2, R215, 0x1 ;  /* 0x000000d702dc7211 */ /* 0x000fe200078008ff */
[----:B------:R-:W-:Y:S01]  /*7dc0*/  STL [R1+0x44], RZ ;  /* 0x000044ff01007387 */ /* 0x000fe20000100800 */
[----:B------:R-:W-:Y:S02]  /*7dd0*/  LEA.HI.X.SX32 R225, R6, R23, 0x1, P1 ;  /* 0x0000001706e17211 */ /* 0x000fe400008f0eff */
[----:B------:R-:W-:Y:S02]  /*7de0*/  CS2R R90, SRZ ;  /* 0x00000000005a7805 */ /* 0x000fe4000001ff00 */
[-C--:B------:R-:W-:Y:S01]  /*7df0*/  LEA R218, P1, R3, R215.reuse, 0x1 ;  /* 0x000000d703da7211 */ /* 0x080fe200078208ff */
[----:B------:R-:W-:Y:S01]  /*7e00*/  STL [R1+0x48], RZ ;  /* 0x000048ff01007387 */ /* 0x000fe20000100800 */
[----:B------:R-:W-:-:S02]  /*7e10*/  LEA R216, P2, R4, R215, 0x1 ;  /* 0x000000d704d87211 */ /* 0x000fc400078408ff */
[----:B------:R-:W-:Y:S02]  /*7e20*/  CS2R R92, SRZ ;  /* 0x00000000005c7805 */ /* 0x000fe4000001ff00 */
[-C--:B------:R-:W-:Y:S01]  /*7e30*/  LEA.HI.X.SX32 R215, R0, R23.reuse, 0x1, P3 ;  /* 0x0000001700d77211 */ /* 0x080fe200018f0eff */
[----:B------:R-:W-:Y:S01]  /*7e40*/  STL [R1+0x4c], RZ ;  /* 0x00004cff01007387 */ /* 0x000fe20000100800 */
[-C--:B------:R-:W-:Y:S01]  /*7e50*/  LEA.HI.X.SX32 R221, R2, R23.reuse, 0x1, P0 ;  /* 0x0000001702dd7211 */ /* 0x080fe200000f0eff */
[----:B------:R-:W-:Y:S01]  /*7e60*/  IMAD R0, R17, 0x22, RZ ;  /* 0x0000002211007824 */ /* 0x000fe200078e02ff */
[----:B------:R-:W-:Y:S01]  /*7e70*/  LEA.HI.X.SX32 R219, R3, R23, 0x1, P1 ;  /* 0x0000001703db7211 */ /* 0x000fe200008f0eff */
[----:B------:R-:W-:Y:S01]  /*7e80*/  STL [R1+0x50], RZ ;  /* 0x000050ff01007387 */ /* 0x000fe20000100800 */
[C---:B------:R-:W-:Y:S01]  /*7e90*/  IMAD R2, R17.reuse, 0x24, RZ ;  /* 0x0000002411027824 */ /* 0x040fe200078e02ff */
[-C--:B------:R-:W-:Y:S01]  /*7ea0*/  IADD3 R162, P1, R8, R14.reuse, RZ ;  /* 0x0000000e08a27210 */ /* 0x080fe20007f3e0ff */
[----:B------:R-:W-:Y:S01]  /*7eb0*/  IMAD R3, R17, 0x26, RZ ;  /* 0x0000002611037824 */ /* 0x000fe200078e02ff */
[----:B------:R-:W-:Y:S01]  /*7ec0*/  STL [R1+0x54], RZ ;  /* 0x000054ff01007387 */ /* 0x000fe20000100800 */
[----:B------:R-:W-:-:S02]  /*7ed0*/  IADD3 R174, P5, R0, R14, RZ ;  /* 0x0000000e00ae7210 */ /* 0x000fc40007fbe0ff */
[----:B------:R-:W-:Y:S02]  /*7ee0*/  CS2R R94, SRZ ;  /* 0x00000000005e7805 */ /* 0x000fe4000001ff00 */
[----:B------:R-:W-:Y:S01]  /*7ef0*/  IADD3 R168, P3, R2, R14, RZ ;  /* 0x0000000e02a87210 */ /* 0x000fe20007f7e0ff */
[----:B------:R-:W-:Y:S01]  /*7f00*/  STL [R1+0x58], RZ ;  /* 0x000058ff01007387 */ /* 0x000fe20000100800 */
[-C--:B------:R-:W-:Y:S02]  /*7f10*/  LEA.HI.X.SX32 R163, R19, R15.reuse, 0x1, P1 ;  /* 0x0000000f13a37211 */ /* 0x080fe400008f0eff */
[----:B------:R-:W-:Y:S02]  /*7f20*/  CS2R R96, SRZ ;  /* 0x0000000000607805 */ /* 0x000fe4000001ff00 */
[-C--:B------:R-:W-:Y:S01]  /*7f30*/  LEA.HI.X.SX32 R175, R16, R15.reuse, 0x1, P5 ;  /* 0x0000000f10af7211 */ /* 0x080fe200028f0eff */
[----:B------:R-:W-:Y:S01]  /*7f40*/  STL [R1+0x5c], RZ ;  /* 0x00005cff01007387 */ /* 0x000fe20000100800 */
[----:B------:R-:W-:-:S02]  /*7f50*/  LEA.HI.X.SX32 R169, R8, R15, 0x1, P3 ;  /* 0x0000000f08a97211 */ /* 0x000fc400018f0eff */
[----:B------:R-:W-:Y:S02]  /*7f60*/  CS2R R98, SRZ ;  /* 0x0000000000627805 */ /* 0x000fe4000001ff00 */
[-C--:B------:R-:W-:Y:S01]  /*7f70*/  IADD3 R164, P4, R3, R14.reuse, RZ ;  /* 0x0000000e03a47210 */ /* 0x080fe20007f9e0ff */
[----:B------:R-:W-:Y:S01]  /*7f80*/  STL [R1+0x60], RZ ;  /* 0x000060ff01007387 */ /* 0x000fe20000100800 */
[----:B------:R-:W-:Y:S01]  /*7f90*/  LEA.HI.X.SX32 R217, R4, R23, 0x1, P2 ;  /* 0x0000001704d97211 */ /* 0x000fe200010f0eff */
[----:B------:R-:W-:Y:S01]  /*7fa0*/  IMAD R4, R17, 0x28, RZ ;  /* 0x0000002811047824 */ /* 0x000fe200078e02ff */
[----:B------:R-:W-:Y:S01]  /*7fb0*/  LEA.HI.X.SX32 R165, R21, R15, 0x1, P4 ;  /* 0x0000000f15a57211 */ /* 0x000fe200020f0eff */
[----:B------:R-:W-:Y:S01]  /*7fc0*/  STL [R1+0x64], RZ ;  /* 0x000064ff01007387 */ /* 0x000fe20000100800 */
[-C--:B------:R-:W-:Y:S01]  /*7fd0*/  IADD3 R170, P0, R9, R14.reuse, RZ ;  /* 0x0000000e09aa7210 */ /* 0x080fe20007f1e0ff */
[----:B------:R-:W-:Y:S01]  /*7fe0*/  IMAD R23, R17, 0x32, RZ ;  /* 0x0000003211177824 */ /* 0x000fe200078e02ff */
[-C--:B------:R-:W-:Y:S01]  /*7ff0*/  IADD3 R172, P2, R4, R14.reuse, RZ ;  /* 0x0000000e04ac7210 */ /* 0x080fe20007f5e0ff */
[----:B------:R-:W-:Y:S01]  /*8000*/  STL [R1+0x68], RZ ;  /* 0x000068ff01007387 */ /* 0x000fe20000100800 */
[----:B------:R-:W-:-:S02]  /*8010*/  IADD3 R2, P5, R13, R14, RZ ;  /* 0x0000000e0d027210 */ /* 0x000fc40007fbe0ff */
[----:B------:R-:W-:Y:S02]  /*8020*/  CS2R R100, SRZ ;  /* 0x0000000000647805 */ /* 0x000fe4000001ff00 */
[-C--:B------:R-:W-:Y:S01]  /*8030*/  LEA.HI.X.SX32 R173, R18, R15.reuse, 0x1, P2 ;  /* 0x0000000f12ad7211 */ /* 0x080fe200010f0eff */
[----:B------:R-:W-:Y:S01]  /*8040*/  STL [R1+0x6c], RZ ;  /* 0x00006cff01007387 */ /* 0x000fe20000100800 */
[-C--:B------:R-:W-:Y:S02]  /*8050*/  LEA.HI.X.SX32 R171, R137, R15.reuse, 0x1, P0 ;  /* 0x0000000f89ab7211 */ /* 0x080fe400000f0eff */
[----:B------:R-:W-:Y:S02]  /*8060*/  CS2R R102, SRZ ;  /* 0x0000000000667805 */ /* 0x000fe4000001ff00 */
[----:B------:R-:W-:Y:S01]  /*8070*/  IADD3 R166, P6, R10, R14, RZ ;  /* 0x0000000e0aa67210 */ /* 0x000fe20007fde0ff */
[----:B------:R-:W-:Y:S01]  /*8080*/  STL [R1+0x70], RZ ;  /* 0x000070ff01007387 */ /* 0x000fe20000100800 */
[----:B------:R-:W-:-:S02]  /*8090*/  LEA.HI.X.SX32 R3, R141, R15, 0x1, P5 ;  /* 0x0000000f8d037211 */ /* 0x000fc400028f0eff */
[----:B------:R-:W-:Y:S02]  /*80a0*/  CS2R R104, SRZ ;  /* 0x0000000000687805 */ /* 0x000fe4000001ff00 */
[----:B------:R-:W-:Y:S01]  /*80b0*/  LEA.HI.X.SX32 R167, R22, R15, 0x1, P6 ;  /* 0x0000000f16a77211 */ /* 0x000fe200030f0eff */
[----:B------:R-:W-:Y:S01]  /*80c0*/  STL [R1+0x74], RZ ;  /* 0x000074ff01007387 */ /* 0x000fe20000100800 */
[-C--:B------:R-:W-:Y:S02]  /*80d0*/  IADD3 R10, P6, R138, R14.reuse, RZ ;  /* 0x0000000e8a0a7210 */ /* 0x080fe40007fde0ff */
[----:B------:R-:W-:Y:S02]  /*80e0*/  CS2R R106, SRZ ;  /* 0x00000000006a7805 */ /* 0x000fe4000001ff00 */
[----:B------:R-:W-:Y:S01]  /*80f0*/  IADD3 R8, P0, R136, R14, RZ ;  /* 0x0000000e88087210 */ /* 0x000fe20007f1e0ff */
[----:B------:R-:W-:Y:S01]  /*8100*/  STL [R1+0x78], RZ ;  /* 0x000078ff01007387 */ /* 0x000fe20000100800 */
[----:B------:R-:W-:-:S02]  /*8110*/  MOV R136, UR10 ;  /* 0x0000000a00887c02 */ /* 0x000fc40008000f00 */
[----:B------:R-:W-:Y:S02]  /*8120*/  CS2R R108, SRZ ;  /* 0x00000000006c7805 */ /* 0x000fe4000001ff00 */
[----:B------:R-:W-:Y:S01]  /*8130*/  LEA.HI.X.SX32 R9, R152, R15, 0x1, P0 ;  /* 0x0000000f98097211 */ /* 0x000fe200000f0eff */
[----:B------:R-:W-:Y:S01]  /*8140*/  STL [R1+0x7c], RZ ;  /* 0x00007cff01007387 */ /* 0x000fe20000100800 */
[----:B------:R-:W-:Y:S01]  /*8150*/  MOV R137, UR11 ;  /* 0x0000000b00897c02 */ /* 0x000fe20008000f00 */
[----:B------:R-:W-:Y:S01]  /*8160*/  UIADD3.64 UR10, UR50, 0x4, URZ ;  /* 0x00000004320a7897 */ /* 0x000fe2000fffe03f */
[C---:B------:R-:W-:Y:S01]  /*8170*/  LEA R157, R17.reuse, -R17, 0x4 ;  /* 0x80000011119d7211 */ /* 0x040fe200078e20ff */
[----:B------:R-:W-:Y:S01]  /*8180*/  STL [R1+0x80], RZ ;  /* 0x000080ff01007387 */ /* 0x000fe20000100800 */
[----:B------:R-:W-:Y:S02]  /*8190*/  SHF.L.U32 R155, R17, 0x1, RZ ;  /* 0x00000001119b7819 */ /* 0x000fe400000006ff */
[----:B------:R-:W-:-:S02]  /*81a0*/  CS2R R110, SRZ ;  /* 0x00000000006e7805 */ /* 0x000fc4000001ff00 */
[C---:B------:R-:W-:Y:S01]  /*81b0*/  SHF.L.U32 R161, R17.reuse, 0x2, RZ ;  /* 0x0000000211a17819 */ /* 0x040fe200000006ff */
[----:B------:R-:W-:Y:S01]  /*81c0*/  STL [R1+0x84], RZ ;  /* 0x000084ff01007387 */ /* 0x000fe20000100800 */
[C---:B------:R-:W-:Y:S02]  /*81d0*/  SHF.L.U32 R160, R17.reuse, 0x3, RZ ;  /* 0x0000000311a07819 */ /* 0x040fe400000006ff */
[----:B------:R-:W-:Y:S02]  /*81e0*/  CS2R R112, SRZ ;  /* 0x0000000000707805 */ /* 0x000fe4000001ff00 */
[----:B------:R-:W-:Y:S01]  /*81f0*/  SHF.L.U32 R159, R17, 0x4, RZ ;  /* 0x00000004119f7819 */ /* 0x000fe200000006ff */
[----:B------:R-:W-:Y:S01]  /*8200*/  STL [R1+0x88], RZ ;  /* 0x000088ff01007387 */ /* 0x000fe20000100800 */
[----:B------:R-:W-:Y:S02]  /*8210*/  LOP3.LUT R4, R12, 0x10, RZ, 0x3c, !PT ;  /* 0x000000100c047812 */ /* 0x000fe400078e3cff */
[----:B------:R-:W-:-:S02]  /*8220*/  CS2R R114, SRZ ;  /* 0x0000000000727805 */ /* 0x000fc4000001ff00 */
[----:B------:R-:W-:Y:S01]  /*8230*/  LOP3.LUT R0, R12, 0x30, RZ, 0x3c, !PT ;  /* 0x000000300c007812 */ /* 0x000fe200078e3cff */
[----:B------:R-:W-:Y:S01]  /*8240*/  STL [R1+0x8c], RZ ;  /* 0x00008cff01007387 */ /* 0x000fe20000100800 */
[----:B------:R-:W-:Y:S02]  /*8250*/  MOV R184, 0xff800000 ;  /* 0xff80000000b87802 */ /* 0x000fe40000000f00 */
[----:B------:R-:W-:Y:S02]  /*8260*/  CS2R R116, SRZ ;  /* 0x0000000000747805 */ /* 0x000fe4000001ff00 */
[----:B------:R-:W-:Y:S01]  /*8270*/  MOV R6, RZ ;  /* 0x000000ff00067202 */ /* 0x000fe20000000f00 */
[----:B------:R-:W-:Y:S01]  /*8280*/  STL [R1+0x90], RZ ;  /* 0x000090ff01007387 */ /* 0x000fe20000100800 */
[----:B------:R-:W-:Y:S02]  /*8290*/  MOV R5, RZ ;  /* 0x000000ff00057202 */ /* 0x000fe40000000f00 */
[----:B------:R-:W-:-:S02]  /*82a0*/  CS2R R118, SRZ ;  /* 0x0000000000767805 */ /* 0x000fc4000001ff00 */
[----:B------:R-:W-:Y:S01]  /*82b0*/  CS2R R120, SRZ ;  /* 0x0000000000787805 */ /* 0x000fe2000001ff00 */
[----:B------:R-:W-:Y:S01]  /*82c0*/  STL [R1+0x94], RZ ;  /* 0x000094ff01007387 */ /* 0x000fe20000100800 */
[----:B------:R-:W-:Y:S02]  /*82d0*/  CS2R R122, SRZ ;  /* 0x00000000007a7805 */ /* 0x000fe4000001ff00 */
[----:B------:R-:W-:Y:S02]  /*82e0*/  CS2R R124, SRZ ;  /* 0x00000000007c7805 */ /* 0x000fe4000001ff00 */
[----:B------:R-:W-:Y:S01]  /*82f0*/  CS2R R126, SRZ ;  /* 0x00000000007e7805 */ /* 0x000fe2000001ff00 */
[----:B------:R-:W-:Y:S01]  /*8300*/  STL [R1+0x98], RZ ;  /* 0x000098ff01007387 */ /* 0x000fe20000100800 */
[----:B------:R-:W-:Y:S02]  /*8310*/  CS2R R128, SRZ ;  /* 0x0000000000807805 */ /* 0x000fe4000001ff00 */
[----:B------:R-:W-:-:S02]  /*8320*/  CS2R R130, SRZ ;  /* 0x0000000000827805 */ /* 0x000fc4000001ff00 */
[C---:B------:R-:W-:Y:S01]  /*8330*/  LOP3.LUT R4, R12.reuse, 0x40, RZ, 0x3c, !PT ;  /* 0x000000400c047812 */ /* 0x040fe200078e3cff */
[----:B------:R-:W-:Y:S01]  /*8340*/  STL [R1+0x9c], RZ ;  /* 0x00009cff01007387 */ /* 0x000fe20000100800 */
[C---:B------:R-:W-:Y:S01]  /*8350*/  LOP3.LUT R0, R12.reuse, 0x60, RZ, 0x3c, !PT ;  /* 0x000000600c007812 */ /* 0x040fe200078e3cff */
[----:B------:R-:W-:Y:S01]  /*8360*/  UMOV UR60, URZ ;  /* 0x0000003f003c7c82 */ /* 0x000fe20008000000 */
[----:B------:R-:W-:Y:S01]  /*8370*/  LOP3.LUT R252, R12, 0x70, RZ, 0x3c, !PT ;  /* 0x000000700cfc7812 */ /* 0x000fe200078e3cff */
[----:B------:R-:W-:Y:S01]  /*8380*/  STL [R1+0xa0], RZ ;  /* 0x0000a0ff01007387 */ /* 0x000fe20000100800 */
[----:B------:R-:W-:Y:S02]  /*8390*/  UIADD3.64 UR58, UR50, 0x102, URZ ;  /* 0x00000102323a7897 */ /* 0x000fe4000fffe03f */
[----:B------:R-:W-:Y:S01]  /*83a0*/  UIADD3.64 UR14, UR50, 0x1fe, URZ ;  /* 0x000001fe320e7897 */ /* 0x000fe2000fffe03f */
[----:B------:R-:W-:Y:S01]  /*83b0*/  STL [R1+0xa4], RZ ;  /* 0x0000a4ff01007387 */ /* 0x000fe20000100800 */
[----:B------:R-:W-:-:S02]  /*83c0*/  UIADD3.64 UR18, UR50, 0x200, URZ ;  /* 0x0000020032127897 */ /* 0x000fc4000fffe03f */
[----:B------:R-:W-:Y:S01]  /*83d0*/  UIADD3.64 UR22, UR50, 0x202, URZ ;  /* 0x0000020232167897 */ /* 0x000fe2000fffe03f */
[----:B------:R-:W-:Y:S01]  /*83e0*/  STL [R1+0xa8], RZ ;  /* 0x0000a8ff01007387 */ /* 0x000fe20000100800 */
[----:B------:R-:W-:Y:S02]  /*83f0*/  UIADD3.64 UR26, UR50, 0x204, URZ ;  /* 0x00000204321a7897 */ /* 0x000fe4000fffe03f */
[----:B------:R-:W-:Y:S01]  /*8400*/  UIADD3.64 UR30, UR50, 0x2fe, URZ ;  /* 0x000002fe321e7897 */ /* 0x000fe2000fffe03f */
[----:B------:R-:W-:Y:S01]  /*8410*/  STL [R1+0xac], RZ ;  /* 0x0000acff01007387 */ /* 0x000fe20000100800 */
[----:B------:R-:W-:Y:S02]  /*8420*/  UIADD3.64 UR34, UR50, 0x300, URZ ;  /* 0x0000030032227897 */ /* 0x000fe4000fffe03f */
[----:B------:R-:W-:Y:S01]  /*8430*/  UIADD3.64 UR38, UR50, 0x302, URZ ;  /* 0x0000030232267897 */ /* 0x000fe2000fffe03f */
[----:B------:R-:W-:Y:S01]  /*8440*/  STL [R1+0xb0], RZ ;  /* 0x0000b0ff01007387 */ /* 0x000fe20000100800 */
[----:B------:R-:W-:Y:S01]  /*8450*/  UIADD3.64 UR42, UR50, 0x304, URZ ;  /* 0x00000304322a7897 */ /* 0x000fe2000fffe03f */
[----:B------:R-:W-:-:S02]  /*8460*/  ULDC UR5, c[0x0][0x238] ;  /* 0x00008e0000057ab9 */ /* 0x000fc40000000800 */
[----:B------:R-:W-:Y:S01]  /*8470*/  STL [R1+0xb4], RZ ;  /* 0x0000b4ff01007387 */ /* 0x000fe20000100800 */
[----:B------:R-:W-:Y:S01]  /*8480*/  UMOV UR46, UR8 ;  /* 0x00000008002e7c82 */ /* 0x000fe20008000000 */
[----:B------:R-:W-:Y:S02]  /*8490*/  UMOV UR47, 0x40000040 ;  /* 0x40000040002f7882 */ /* 0x000fe40000000000 */
        /* <DEDUP_REMOVED lines=82> */
[----:B------:R0:W-:Y:S04]  /*89c0*/  STL.64 [R1+0x318], R162 ;  /* 0x000318a201007387 */ /* 0x0001e80000100a00 */
[----:B------:R-:W-:Y:S04]  /*89d0*/  STL.64 [R1+0x2d8], R174 ;  /* 0x0002d8ae01007387 */ /* 0x000fe80000100a00 */
[----:B------:R1:W-:Y:S01]  /*89e0*/  STL.64 [R1+0x2d0], R168 ;  /* 0x0002d0a801007387 */ /* 0x0003e20000100a00 */
[----:B0-----:R-:W-:-:S03]  /*89f0*/  IADD3 R162, P1, R11, R14, RZ ;  /* 0x0000000e0ba27210 */ /* 0x001fc60007f3e0ff */
[----:B------:R0:W-:Y:S01]  /*8a00*/  STL.64 [R1+0x2c8], R164 ;  /* 0x0002c8a401007387 */ /* 0x0001e20000100a00 */
[-C--:B------:R-:W-:Y:S02]  /*8a10*/  LEA.HI.X.SX32 R163, R133, R15.reuse, 0x1, P1 ;  /* 0x0000000f85a37211 */ /* 0x080fe400008f0eff */
[----:B------:R-:W-:Y:S02]  /*8a20*/  CS2R R132, SRZ ;  /* 0x0000000000847805 */ /* 0x000fe4000001ff00 */
[----:B-1----:R-:W-:Y:S01]  /*8a30*/  IADD3 R168, P3, R18, R14, RZ ;  /* 0x0000000e12a87210 */ /* 0x002fe20007f7e0ff */
[----:B------:R1:W-:Y:S03]  /*8a40*/  STL.64 [R1+0x338], R162 ;  /* 0x000338a201007387 */ /* 0x0003e60000100a00 */
[-C--:B------:R-:W-:Y:S02]  /*8a50*/  LEA.HI.X.SX32 R169, R11, R15.reuse, 0x1, P3 ;  /* 0x0000000f0ba97211 */ /* 0x080fe400018f0eff */
[----:B------:R-:W-:-:S02]  /*8a60*/  LEA.HI.X.SX32 R11, R135, R15, 0x1, P6 ;  /* 0x0000000f870b7211 */ /* 0x000fc400030f0eff */
[-C--:B0-----:R-:W-:Y:S01]  /*8a70*/  IADD3 R164, P4, R20, R14.reuse, RZ ;  /* 0x0000000e14a47210 */ /* 0x081fe20007f9e0ff */
[----:B------:R0:W-:Y:S01]  /*8a80*/  STL.64 [R1+0x310], R168 ;  /* 0x000310a801007387 */ /* 0x0001e20000100a00 */
[-C--:B------:R-:W-:Y:S02]  /*8a90*/  IADD3 R20, P2, R134, R14.reuse, RZ ;  /* 0x0000000e86147210 */ /* 0x080fe40007f5e0ff */
[-C--:B------:R-:W-:Y:S01]  /*8aa0*/  LEA.HI.X.SX32 R165, R139, R15.reuse, 0x1, P4 ;  /* 0x0000000f8ba57211 */ /* 0x080fe200020f0eff */
[----:B------:R-:W-:Y:S01]  /*8ab0*/  STL.64 [R1+0x2c0], R172 ;  /* 0x0002c0ac01007387 */ /* 0x000fe20000100a00 */
[----:B-1----:R-:W-:Y:S02]  /*8ac0*/  IADD3 R162, P1, R23, R14, RZ ;  /* 0x0000000e17a27210 */ /* 0x002fe40007f3e0ff */
[-C--:B------:R-:W-:Y:S01]  /*8ad0*/  LEA.HI.X.SX32 R21, R142, R15.reuse, 0x1, P2 ;  /* 0x0000000f8e157211 */ /* 0x080fe200010f0eff */
[----:B------:R-:W-:Y:S01]  /*8ae0*/  STL.64 [R1+0x2b8], R170 ;  /* 0x0002b8aa01007387 */ /* 0x000fe20000100a00 */
[----:B------:R-:W-:-:S02]  /*8af0*/  LEA.HI.X.SX32 R163, R149, R15, 0x1, P1 ;  /* 0x0000000f95a37211 */ /* 0x000fc400008f0eff */
[-C--:B------:R-:W-:Y:S02]  /*8b00*/  IADD3 R134, P4, R147, R14.reuse, RZ ;  /* 0x0000000e93867210 */ /* 0x080fe40007f9e0ff */
[-C--:B0-----:R-:W-:Y:S02]  /*8b10*/  IADD3 R168, P3, R22, R14.reuse, RZ ;  /* 0x0000000e16a87210 */ /* 0x081fe40007f7e0ff */
[----:B------:R-:W-:Y:S02]  /*8b20*/  IADD3 R22, P1, R148, R14, RZ ;  /* 0x0000000e94167210 */ /* 0x000fe40007f3e0ff */
[----:B------:R-:W-:Y:S02]  /*8b30*/  CS2R R148, SRZ ;  /* 0x0000000000947805 */ /* 0x000fe4000001ff00 */
[----:B------:R-:W-:Y:S02]  /*8b40*/  LEA.HI.X.SX32 R169, R140, R15, 0x1, P3 ;  /* 0x0000000f8ca97211 */ /* 0x000fe400018f0eff */
[----:B------:R-:W-:-:S02]  /*8b50*/  CS2R R140, SRZ ;  /* 0x00000000008c7805 */ /* 0x000fc4000001ff00 */
[-C--:B------:R-:W-:Y:S02]  /*8b60*/  IADD3 R18, P3, R135, R14.reuse, RZ ;  /* 0x0000000e87127210 */ /* 0x080fe40007f7e0ff */
[-C--:B------:R-:W-:Y:S01]  /*8b70*/  LEA.HI.X.SX32 R135, R154, R15.reuse, 0x1, P4 ;  /* 0x0000000f9a877211 */ /* 0x080fe200020f0eff */
[----:B------:R-:W-:Y:S01]  /*8b80*/  STL.64 [R1+0x308], R168 ;  /* 0x000308a801007387 */ /* 0x000fe20000100a00 */
[-C--:B------:R-:W-:Y:S02]  /*8b90*/  LEA.HI.X.SX32 R19, R144, R15.reuse, 0x1, P3 ;  /* 0x0000000f90137211 */ /* 0x080fe400018f0eff */
[----:B------:R-:W-:Y:S01]  /*8ba0*/  LEA.HI.X.SX32 R23, R158, R15, 0x1, P1 ;  /* 0x0000000f9e177211 */ /* 0x000fe200008f0eff */
[----:B------:R0:W-:Y:S04]  /*8bb0*/  STL.64 [R1+0x2a8], R2 ;  /* 0x0002a80201007387 */ /* 0x0001e80000100a00 */
[----:B------:R-:W-:Y:S04]  /*8bc0*/  STL.64 [R1+0x2b0], R166 ;  /* 0x0002b0a601007387 */ /* 0x000fe80000100a00 */
[----:B------:R1:W-:Y:S01]  /*8bd0*/  STL.64 [R1+0x348], R18 ;  /* 0x0003481201007387 */ /* 0x0003e20000100a00 */
[----:B0-----:R-:W-:-:S03]  /*8be0*/  IADD3 R2, P5, R139, R14, RZ ;  /* 0x0000000e8b027210 */ /* 0x001fc60007fbe0ff */
[----:B------:R0:W-:Y:S01]  /*8bf0*/  STL.64 [R1+0x330], R10 ;  /* 0x0003300a01007387 */ /* 0x0001e20000100a00 */
[-C--:B------:R-:W-:Y:S02]  /*8c00*/  LEA.HI.X.SX32 R3, R138, R15.reuse, 0x1, P5 ;  /* 0x0000000f8a037211 */ /* 0x080fe400028f0eff */
[----:B------:R-:W-:Y:S02]  /*8c10*/  CS2R R138, SRZ ;  /* 0x00000000008a7805 */ /* 0x000fe4000001ff00 */
[-C--:B-1----:R-:W-:Y:S01]  /*8c20*/  IADD3 R18, P3, R143, R14.reuse, RZ ;  /* 0x0000000e8f127210 */ /* 0x082fe20007f7e0ff */
[----:B------:R1:W-:Y:S03]  /*8c30*/  STL.64 [R1+0x300], R2 ;  /* 0x0003000201007387 */ /* 0x0003e60000100a00 */
[----:B------:R-:W-:Y:S01]  /*8c40*/  LEA.HI.X.SX32 R19, R151, R15, 0x1, P3 ;  /* 0x0000000f97137211 */ /* 0x000fe200018f0eff */
[----:B------:R-:W-:Y:S01]  /*8c50*/  STL.64 [R1+0x2a0], R164 ;  /* 0x0002a0a401007387 */ /* 0x000fe20000100a00 */
[----:B0-----:R-:W-:-:S02]  /*8c60*/  IADD3 R10, P6, R145, R14, RZ ;  /* 0x0000000e910a7210 */ /* 0x001fc40007fde0ff */
[----:B------:R-:W-:Y:S02]  /*8c70*/  CS2R R144, SRZ ;  /* 0x0000000000907805 */ /* 0x000fe4000001ff00 */
[-C--:B------:R-:W-:Y:S02]  /*8c80*/  LEA.HI.X.SX32 R11, R156, R15.reuse, 0x1, P6 ;  /* 0x0000000f9c0b7211 */ /* 0x080fe400030f0eff */
[----:B-1----:R-:W-:Y:S02]  /*8c90*/  IADD3 R2, P5, R142, R14, RZ ;  /* 0x0000000e8e027210 */ /* 0x002fe40007fbe0ff */
[----:B------:R-:W-:Y:S02]  /*8ca0*/  CS2R R142, SRZ ;  /* 0x00000000008e7805 */ /* 0x000fe4000001ff00 */
[----:B------:R-:W-:-:S05]  /*8cb0*/  LEA.HI.X.SX32 R3, R150, R15, 0x1, P5 ;  /* 0x0000000f96037211 */ /* 0x000fca00028f0eff */
[----:B------:R0:W-:Y:S04]  /*8cc0*/  STL.64 [R1+0x2f8], R2 ;  /* 0x0002f80201007387 */ /* 0x0001e80000100a00 */
[----:B------:R-:W-:Y:S04]  /*8cd0*/  STL.64 [R1+0x298], R162 ;  /* 0x000298a201007387 */ /* 0x000fe80000100a00 */
[----:B------:R1:W-:Y:S01]  /*8ce0*/  STL.64 [R1+0x290], R20 ;  /* 0x0002901401007387 */ /* 0x0003e20000100a00 */
[----:B0-----:R-:W-:-:S03]  /*8cf0*/  IADD3 R2, P5, R146, R14, RZ ;  /* 0x0000000e92027210 */ /* 0x001fc60007fbe0ff */
[----:B------:R0:W-:Y:S01]  /*8d00*/  STL.64 [R1+0x288], R8 ;  /* 0x0002880801007387 */ /* 0x0001e20000100a00 */
[----:B------:R-:W-:Y:S02]  /*8d10*/  LEA.HI.X.SX32 R3, R153, R15, 0x1, P5 ;  /* 0x0000000f99037211 */ /* 0x000fe400028f0eff */
[----:B-1----:R-:W-:-:S03]  /*8d20*/  IADD3 R20, P2, R151, R14, RZ ;  /* 0x0000000e97147210 */ /* 0x002fc60007f5e0ff */
[----:B------:R1:W-:Y:S01]  /*8d30*/  STL.64 [R1+0x328], R2 ;  /* 0x0003280201007387 */ /* 0x0003e20000100a00 */
[----:B------:R-:W-:Y:S02]  /*8d40*/  CS2R R150, SRZ ;  /* 0x0000000000967805 */ /* 0x000fe4000001ff00 */
[-C--:B------:R-:W-:Y:S02]  /*8d50*/  LEA.HI.X.SX32 R21, R146, R15.reuse, 0x1, P2 ;  /* 0x0000000f92157211 */ /* 0x080fe400010f0eff */
[----:B------:R-:W-:Y:S02]  /*8d60*/  CS2R R146, SRZ ;  /* 0x0000000000927805 */ /* 0x000fe4000001ff00 */
[-C--:B0-----:R-:W-:Y:S01]  /*8d70*/  IADD3 R8, P0, R154, R14.reuse, RZ ;  /* 0x0000000e9a087210 */ /* 0x081fe20007f1e0ff */
[----:B------:R0:W-:Y:S03]  /*8d80*/  STL.64 [R1+0x2f0], R20 ;  /* 0x0002f01401007387 */ /* 0x0001e60000100a00 */
[----:B------:R-:W-:Y:S01]  /*8d90*/  LEA.HI.X.SX32 R9, R157, R15, 0x1, P0 ;  /* 0x0000000f9d097211 */ /* 0x000fe200000f0eff */
[----:B------:R2:W-:Y:S01]  /*8da0*/  STL.64 [R1+0x360], R136 ;  /* 0x0003608801007387 */ /* 0x0005e20000100a00 */
[----:B-1----:R-:W-:-:S02]  /*8db0*/  IADD3 R2, P5, R155, R14, RZ ;  /* 0x0000000e9b027210 */ /* 0x002fc40007fbe0ff */
[C---:B------:R-:W-:Y:S02]  /*8dc0*/  LOP3.LUT R3, R12.reuse, 0x20, RZ, 0x3c, !PT ;  /* 0x000000200c037812 */ /* 0x040fe400078e3cff */
[----:B------:R-:W-:Y:S02]  /*8dd0*/  LOP3.LUT R3, R12, 0x50, RZ, 0x3c, !PT ;  /* 0x000000500c037812 */ /* 0x000fe400078e3cff */
[CC--:B------:R-:W-:Y:S02]  /*8de0*/  LEA.HI.X.SX32 R3, R17.reuse, R15.reuse, 0x1, P5 ;  /* 0x0000000f11037211 */ /* 0x0c0fe400028f0eff */
[----:B0-----:R-:W-:Y:S02]  /*8df0*/  LEA R20, P2, R17, R14, 0x2 ;  /* 0x0000000e11147211 */ /* 0x001fe400078410ff */
[----:B--2---:R-:W-:Y:S02]  /*8e00*/  MOV R136, UR12 ;  /* 0x0000000c00887c02 */ /* 0x004fe40008000f00 */
[----:B------:R-:W-:Y:S01]  /*8e10*/  MOV R137, UR13 ;  /* 0x0000000d00897c02 */ /* 0x000fe20008000f00 */
[----:B------:R-:W-:Y:S01]  /*8e20*/  UIADD3.64 UR12, UR50, 0xfe, URZ ;  /* 0x000000fe320c7897 */ /* 0x000fe2000fffe03f */
[----:B------:R-:W-:-:S03]  /*8e30*/  LEA.HI.X.SX32 R21, R155, R15, 0x1, P2 ;  /* 0x0000000f9b157211 */ /* 0x000fc600010f0eff */
[----:B------:R0:W-:Y:S04]  /*8e40*/  STL.64 [R1+0x388], R136 ;  /* 0x0003888801007387 */ /* 0x0001e80000100a00 */
[----:B------:R1:W-:Y:S01]  /*8e50*/  STL.64 [R1+0x280], R18 ;  /* 0x0002801201007387 */ /* 0x0003e20000100a00 */
[----:B0-----:R-:W-:Y:S02]  /*8e60*/  MOV R136, UR10 ;  /* 0x0000000a00887c02 */ /* 0x001fe40008000f00 */
[----:B------:R-:W-:Y:S01]  /*8e70*/  MOV R137, UR11 ;  /* 0x0000000b00897c02 */ /* 0x000fe20008000f00 */
[----:B------:R-:W-:Y:S01]  /*8e80*/  UIADD3.64 UR10, UR50, 0x100, URZ ;  /* 0x00000100320a7897 */ /* 0x000fe2000fffe03f */
[----:B-1----:R-:W-:-:S03]  /*8e90*/  LEA R18, P3, R17, R14, 0x3 ;  /* 0x0000000e11127211 */ /* 0x002fc600078618ff */
[----:B------:R0:W-:Y:S01]  /*8ea0*/  STL.64 [R1+0x380], R136 ;  /* 0x0003808801007387 */ /* 0x0001e20000100a00 */
[----:B------:R-:W-:Y:S02]  /*8eb0*/  LEA.HI.X.SX32 R19, R161, R15, 0x1, P3 ;  /* 0x0000000fa1137211 */ /* 0x000fe400018f0eff */
[----:B0-----:R-:W-:Y:S02]  /*8ec0*/  MOV R136, UR12 ;  /* 0x0000000c00887c02 */ /* 0x001fe40008000f00 */
[----:B------:R-:W-:-:S05]  /*8ed0*/  MOV R137, UR13 ;  /* 0x0000000d00897c02 */ /* 0x000fca0008000f00 */
[----:B------:R0:W-:Y:S04]  /*8ee0*/  STL.64 [R1+0x378], R136 ;  /* 0x0003788801007387 */ /* 0x0001e80000100a00 */
[----:B------:R1:W-:Y:S01]  /*8ef0*/  STL.64 [R1+0x278], R10 ;  /* 0x0002780a01007387 */ /* 0x0003e20000100a00 */
[----:B0-----:R-:W-:Y:S02]  /*8f00*/  MOV R136, UR10 ;  /* 0x0000000a00887c02 */ /* 0x001fe40008000f00 */
[----:B------:R-:W-:Y:S01]  /*8f10*/  MOV R137, UR11 ;  /* 0x0000000b00897c02 */ /* 0x000fe20008000f00 */
[----:B------:R-:W-:Y:S01]  /*8f20*/  UIADD3.64 UR10, UR50, 0x104, URZ ;  /* 0x00000104320a7897 */ /* 0x000fe2000fffe03f */
[----:B-1----:R-:W-:-:S03]  /*8f30*/  LEA R10, P6, R17, R14, 0x4 ;  /* 0x0000000e110a7211 */ /* 0x002fc600078c20ff */
[----:B------:R0:W-:Y:S01]  /*8f40*/  STL.64 [R1+0x370], R136 ;  /* 0x0003708801007387 */ /* 0x0001e20000100a00 */
[----:B------:R-:W-:-:S03]  /*8f50*/  LEA.HI.X.SX32 R11, R160, R15, 0x1, P6 ;  /* 0x0000000fa00b7211 */ /* 0x000fc600030f0eff */
[----:B------:R1:W-:Y:S04]  /*8f60*/  STL.64 [R1+0x2e8], R8 ;  /* 0x0002e80801007387 */ /* 0x0003e80000100a00 */
[----:B------:R2:W-:Y:S04]  /*8f70*/  STL.64 [R1+0x270], R134 ;  /* 0x0002708601007387 */ /* 0x0005e80000100a00 */
[----:B------:R-:W-:Y:S01]  /*8f80*/  STL.64 [R1+0x268], R22 ;  /* 0x0002681601007387 */ /* 0x000fe20000100a00 */
[----:B0-----:R-:W-:Y:S02]  /*8f90*/  CS2R R136, SRZ ;  /* 0x0000000000887805 */ /* 0x001fe4000001ff00 */
[----:B-1----:R-:W-:Y:S01]  /*8fa0*/  LEA R8, P0, R17, R14, 0x5 ;  /* 0x0000000e11087211 */ /* 0x002fe200078028ff */
[----:B------:R-:W-:Y:S03]  /*8fb0*/  STL.64 [R1+0x350], R20 ;  /* 0x0003501401007387 */ /* 0x000fe60000100a00 */
[----:B------:R-:W-:Y:S01]  /*8fc0*/  LEA.HI.X.SX32 R9, R159, R15, 0x1, P0 ;  /* 0x0000000f9f097211 */ /* 0x000fe200000f0eff */
[----:B------:R-:W-:Y:S01]  /*8fd0*/  STL.64 [R1+0x340], R18 ;  /* 0x0003401201007387 */ /* 0x000fe20000100a00 */
[----:B--2---:R-:W-:-:S03]  /*8fe0*/  CS2R R134, SRZ ;  /* 0x0000000000867805 */ /* 0x004fc6000001ff00 */
[----:B------:R-:W-:Y:S04]  /*8ff0*/  STL.64 [R1+0x320], R10 ;  /* 0x0003200a01007387 */ /* 0x000fe80000100a00 */
[----:B------:R-:W-:Y:S04]  /*9000*/  STL.64 [R1+0x2e0], R8 ;  /* 0x0002e00801007387 */ /* 0x000fe80000100a00 */
[----:B------:R0:W-:Y:S02]  /*9010*/  STL.64 [R1+0x358], R2 ;  /* 0x0003580201007387 */ /* 0x0001e40000100a00 */
[----:B0-----:R-:W-:-:S02]  /*9020*/  MOV R2, UR8 ;  /* 0x0000000800027c02 */ /* 0x001fc40008000f00 */
[----:B------:R-:W-:-:S05]  /*9030*/  MOV R3, UR9 ;  /* 0x0000000900037c02 */ /* 0x000fca0008000f00 */
[----:B------:R0:W-:Y:S02]  /*9040*/  STL.64 [R1+0x368], R2 ;  /* 0x0003680201007387 */ /* 0x0001e40000100a00 */
.L_x_1:
[----:B------:R-:W2:Y:S04]  /*9050*/  LDL.64 R22, [R1+0x388] ;  /* 0x0003880001167983 */ /* 0x000ea80000100a00 */
[----:B------:R-:W3:Y:S04]  /*9060*/  LDL.64 R158, [R1+0x380] ;  /* 0x00038000019e7983 */ /* 0x000ee80000100a00 */
[----:B------:R-:W4:Y:S04]  /*9070*/  LDL.64 R156, [R1+0x378] ;  /* 0x00037800019c7983 */ /* 0x000f280000100a00 */
[----:B------:R-:W5:Y:S04]  /*9080*/  LDL.64 R8, [R1+0x370] ;  /* 0x0003700001087983 */ /* 0x000f680000100a00 */
[----:B0-----:R-:W3:Y:S04]  /*9090*/  LDL.64 R2, [R1+0x358] ;  /* 0x0003580001027983 */ /* 0x001ee80000100a00 */
[----:B------:R-:W4:Y:S04]  /*90a0*/  LDL.64 R20, [R1+0x350] ;  /* 0x0003500001147983 */ /* 0x000f280000100a00 */
[----:B------:R-:W3:Y:S04]  /*90b0*/  LDL.64 R18, [R1+0x348] ;  /* 0x0003480001127983 */ /* 0x000ee80000100a00 */
[----:B------:R-:W4:Y:S04]  /*90c0*/  LDL.64 R10, [R1+0x340] ;  /* 0x00034000010a7983 */ /* 0x000f280000100a00 */
[----:B------:R-:W4:Y:S04]  /*90d0*/  LDL.64 R154, [R1+0x338] ;  /* 0x00033800019a7983 */ /* 0x000f280000100a00 */
[----:B------:R-:W4:Y:S01]  /*90e0*/  LDL.64 R152, [R1+0x330] ;  /* 0x0003300001987983 */ /* 0x000f220000100a00 */
[----:B------:R-:W-:-:S02]  /*90f0*/  MOV R191, UR35 ;  /* 0x0000002300bf7c02 */ /* 0x000fc40008000f00 */
[----:B------:R-:W-:Y:S01]  /*9100*/  MOV R190, UR34 ;  /* 0x0000002200be7c02 */ /* 0x000fe20008000f00 */
[----:B------:R-:W-:Y:S04]  /*9110*/  STL.64 [R1+0x598], R150 ;  /* 0x0005989601007387 */ /* 0x000fe80000100a00 */
        /* <DEDUP_REMOVED lines=56> */
[----:B------:R0:W-:Y:S04]  /*94a0*/  STL.64 [R1+0x3c8], R36 ;  /* 0x0003c82401007387 */ /* 0x0001e80000100a00 */
[----:B------:R1:W-:Y:S04]  /*94b0*/  STL.64 [R1+0x3c0], R34 ;  /* 0x0003c02201007387 */ /* 0x0003e80000100a00 */
[----:B------:R1:W-:Y:S04]  /*94c0*/  STL.64 [R1+0x3b8], R32 ;  /* 0x0003b82001007387 */ /* 0x0003e80000100a00 */
[----:B------:R1:W-:Y:S04]  /*94d0*/  STL.64 [R1+0x3b0], R30 ;  /* 0x0003b01e01007387 */ /* 0x0003e80000100a00 */
[----:B------:R1:W-:Y:S04]  /*94e0*/  STL.64 [R1+0x3a8], R28 ;  /* 0x0003a81c01007387 */ /* 0x0003e80000100a00 */
[----:B------:R5:W-:Y:S04]  /*94f0*/  STL.64 [R1+0x3a0], R26 ;  /* 0x0003a01a01007387 */ /* 0x000be80000100a00 */
[----:B------:R5:W-:Y:S04]  /*9500*/  STL.64 [R1+0x398], R24 ;  /* 0x0003981801007387 */ /* 0x000be80000100a00 */
[----:B0-----:R-:W4:Y:S01]  /*9510*/  LDL.64 R36, [R1+0x318] ;  /* 0x0003180001247983 */ /* 0x001f220000100a00 */
[----:B--2---:R-:W-:-:S03]  /*9520*/  R2UR UR34, R22 ;  /* 0x00000000162272ca */ /* 0x004fc600000e0000 */
[----:B------:R-:W2:Y:S01]  /*9530*/  LDL.64 R38, [R1+0x320] ;  /* 0x0003200001267983 */ /* 0x000ea20000100a00 */
[----:B------:R-:W-:-:S03]  /*9540*/  R2UR UR35, R23 ;  /* 0x00000000172372ca */ /* 0x000fc600000e0000 */
[----:B------:R-:W2:Y:S04]  /*9550*/  LDL.64 R22, [R1+0x308] ;  /* 0x0003080001167983 */ /* 0x000ea80000100a00 */
[----:B-1----:R-:W2:Y:S04]  /*9560*/  LDL.64 R34, [R1+0x310] ;  /* 0x0003100001227983 */ /* 0x002ea80000100a00 */
[----:B------:R-:W2:Y:S04]  /*9570*/  LDL.64 R32, [R1+0x300] ;  /* 0x0003000001207983 */ /* 0x000ea80000100a00 */
[----:B------:R-:W2:Y:S04]  /*9580*/  LDL.64 R30, [R1+0x2f8] ;  /* 0x0002f800011e7983 */ /* 0x000ea80000100a00 */
[----:B------:R-:W2:Y:S04]  /*9590*/  LDL.64 R28, [R1+0x2f0] ;  /* 0x0002f000011c7983 */ /* 0x000ea80000100a00 */
[----:B-----5:R-:W5:Y:S04]  /*95a0*/  LDL.64 R26, [R1+0x2e0] ;  /* 0x0002e000011a7983 */ /* 0x020f680000100a00 */
[----:B------:R-:W5:Y:S01]  /*95b0*/  LDL.64 R24, [R1+0x2d8] ;  /* 0x0002d80001187983 */ /* 0x000f620000100a00 */
[----:B------:R-:W-:-:S02]  /*95c0*/  R2UR UR54, R8 ;  /* 0x00000000083672ca */ /* 0x000fc400000e0000 */
[----:B------:R-:W-:Y:S01]  /*95d0*/  R2UR UR55, R9 ;  /* 0x00000000093772ca */ /* 0x000fe200000e0000 */
[C---:B------:R-:W-:Y:S01]  /*95e0*/  IMAD.WIDE R8, R6.reuse, 0x2, R14 ;  /* 0x0000000206087825 */ /* 0x040fe200078e020e */
[----:B------:R-:W5:Y:S04]  /*95f0*/  LDL.64 R48, [R1+0x2a0] ;  /* 0x0002a00001307983 */ /* 0x000f680000100a00 */
[----:B------:R-:W5:Y:S04]  /*9600*/  LDL.64 R46, [R1+0x298] ;  /* 0x00029800012e7983 */ /* 0x000f680000100a00 */
[----:B------:R4:W5:Y:S01]  /*9610*/  LDG.E.U16 R172, desc[UR6][R8.64] ;  /* 0x0000000608ac7981 */ /* 0x000962000c1e1500 */
[----:B---3--:R-:W-:-:S03]  /*9620*/  IMAD.WIDE R18, R6, 0x2, R18 ;  /* 0x0000000206127825 */ /* 0x008fc600078e0212 */
[----:B------:R-:W3:Y:S04]  /*9630*/  LDL.64 R52, [R1+0x2d0] ;  /* 0x0002d00001347983 */ /* 0x000ee80000100a00 */
[----:B------:R-:W3:Y:S01]  /*9640*/  LDL.64 R44, [R1+0x290] ;  /* 0x00029000012c7983 */ /* 0x000ee20000100a00 */
[----:B----4-:R-:W-:-:S03]  /*9650*/  IMAD.WIDE R8, R6, 0x2, R154 ;  /* 0x0000000206087825 */ /* 0x010fc600078e029a */
[----:B------:R-:W4:Y:S01]  /*9660*/  LDL.64 R50, [R1+0x2c8] ;  /* 0x0002c80001327983 */ /* 0x000f220000100a00 */
[----:B------:R-:W-:-:S03]  /*9670*/  IMAD.WIDE R2, R6, 0x2, R2 ;  /* 0x0000000206027825 */ /* 0x000fc600078e0202 */
[----:B------:R-:W4:Y:S01]  /*9680*/  LDG.E.U16 R167, desc[UR6][R8.64] ;  /* 0x0000000608a77981 */ /* 0x000f22000c1e1500 */
[----:B------:R-:W-:-:S03]  /*9690*/  IMAD.WIDE R20, R6, 0x2, R20 ;  /* 0x0000000206147825 */ /* 0x000fc600078e0214 */
[----:B------:R-:W4:Y:S01]  /*96a0*/  LDG.E.U16 R169, desc[UR6][R18.64] ;  /* 0x0000000612a97981 */ /* 0x000f22000c1e1500 */
[----:B------:R-:W-:-:S03]  /*96b0*/  IMAD.WIDE R10, R6, 0x2, R10 ;  /* 0x00000002060a7825 */ /* 0x000fc600078e020a */
[----:B------:R-:W4:Y:S04]  /*96c0*/  LDL.64 R42, [R1+0x2c0] ;  /* 0x0002c000012a7983 */ /* 0x000f280000100a00 */
[----:B------:R0:W4:Y:S04]  /*96d0*/  LDG.E.U16 R171, desc[UR6][R2.64] ;  /* 0x0000000602ab7981 */ /* 0x000128000c1e1500 */
[----:B------:R1:W4:Y:S04]  /*96e0*/  LDG.E.U16 R170, desc[UR6][R20.64] ;  /* 0x0000000614aa7981 */ /* 0x000328000c1e1500 */
[----:B------:R1:W4:Y:S01]  /*96f0*/  LDG.E.U16 R168, desc[UR6][R10.64] ;  /* 0x000000060aa87981 */ /* 0x000322000c1e1500 */
[----:B0-----:R-:W-:-:S03]  /*9700*/  IMAD.WIDE R2, R6, 0x2, R152 ;  /* 0x0000000206027825 */ /* 0x001fc600078e0298 */
[----:B------:R-:W4:Y:S04]  /*9710*/  LDL.64 R40, [R1+0x2b8] ;  /* 0x0002b80001287983 */ /* 0x000f280000100a00 */
[----:B------:R0:W4:Y:S01]  /*9720*/  LDG.E.U16 R166, desc[UR6][R2.64] ;  /* 0x0000000602a67981 */ /* 0x000122000c1e1500 */
[----:B------:R-:W-:-:S03]  /*9730*/  IMAD.WIDE R18, R6, 0x2, R36 ;  /* 0x0000000206127825 */ /* 0x000fc600078e0224 */
[----:B------:R-:W4:Y:S01]  /*9740*/  LDL.64 R36, [R1+0x280] ;  /* 0x0002800001247983 */ /* 0x000f220000100a00 */
[----:B--2---:R-:W-:-:S03]  /*9750*/  IMAD.WIDE R8, R6, 0x2, R22 ;  /* 0x0000000206087825 */ /* 0x004fc600078e0216 */
[----:B------:R2:W4:Y:S04]  /*9760*/  LDG.E.U16 R164, desc[UR6][R18.64] ;  /* 0x0000000612a47981 */ /* 0x000528000c1e1500 */
[----:B------:R-:W4:Y:S01]  /*9770*/  LDL.64 R22, [R1+0x288] ;  /* 0x0002880001167983 */ /* 0x000f220000100a00 */
[----:B-1----:R-:W-:-:S03]  /*9780*/  IMAD.WIDE R20, R6, 0x2, R38 ;  /* 0x0000000206147825 */ /* 0x002fc600078e0226 */
[----:B------:R-:W4:Y:S01]  /*9790*/  LDL.64 R38, [R1+0x2b0] ;  /* 0x0002b00001267983 */ /* 0x000f220000100a00 */
[----:B------:R-:W-:-:S03]  /*97a0*/  IMAD.WIDE R10, R6, 0x2, R34 ;  /* 0x00000002060a7825 */ /* 0x000fc600078e0222 */
[----:B------:R-:W4:Y:S01]  /*97b0*/  LDL.64 R34, [R1+0x278] ;  /* 0x0002780001227983 */ /* 0x000f220000100a00 */
[----:B0-----:R-:W-:-:S03]  /*97c0*/  IMAD.WIDE R2, R6, 0x2, R32 ;  /* 0x0000000206027825 */ /* 0x001fc600078e0220 */
[----:B------:R0:W4:Y:S01]  /*97d0*/  LDG.E.U16 R165, desc[UR6][R20.64] ;  /* 0x0000000614a57981 */ /* 0x000122000c1e1500 */
[----:B--2---:R-:W-:-:S03]  /*97e0*/  IMAD.WIDE R18, R6, 0x2, R28 ;  /* 0x0000000206127825 */ /* 0x004fc600078e021c */
[----:B------:R5:W2:Y:S04]  /*97f0*/  LDG.E.U16 R163, desc[UR6][R10.64] ;  /* 0x000000060aa37981 */ /* 0x000aa8000c1e1500 */
[----:B------:R1:W2:Y:S01]  /*9800*/  LDG.E.U16 R162, desc[UR6][R8.64] ;  /* 0x0000000608a27981 */ /* 0x0002a2000c1e1500 */
[----:B0-----:R-:W-:-:S03]  /*9810*/  IMAD.WIDE R20, R6, 0x2, R30 ;  /* 0x0000000206147825 */ /* 0x001fc600078e021e */
[----:B------:R-:W2:Y:S01]  /*9820*/  LDL.64 R32, [R1+0x270] ;  /* 0x0002700001207983 */ /* 0x000ea20000100a00 */
[----:B-----5:R-:W-:-:S03]  /*9830*/  IMAD.WIDE R10, R6, 0x2, R26 ;  /* 0x00000002060a7825 */ /* 0x020fc600078e021a */
[----:B------:R-:W5:Y:S01]  /*9840*/  LDL.64 R30, [R1+0x328] ;  /* 0x00032800011e7983 */ /* 0x000f620000100a00 */
[----:B-1----:R-:W-:-:S03]  /*9850*/  IMAD.WIDE R8, R6, 0x2, R24 ;  /* 0x0000000206087825 */ /* 0x002fc600078e0218 */
[----:B------:R-:W5:Y:S04]  /*9860*/  LDL.64 R28, [R1+0x2e8] ;  /* 0x0002e800011c7983 */ /* 0x000f680000100a00 */
[----:B------:R-:W5:Y:S04]  /*9870*/  LDL.64 R26, [R1+0x2a8] ;  /* 0x0002a800011a7983 */ /* 0x000f680000100a00 */
[----:B------:R-:W5:Y:S01]  /*9880*/  LDL.64 R24, [R1+0x268] ;  /* 0x0002680001187983 */ /* 0x000f620000100a00 */
[----:B------:R-:W-:Y:S02]  /*9890*/  MOV R189, UR39 ;  /* 0x0000002700bd7c02 */ /* 0x000fe40008000f00 */
[----:B------:R-:W-:Y:S01]  /*98a0*/  R2UR UR39, R159 ;  /* 0x000000009f2772ca */ /* 0x000fe200000e0000 */
[----:B------:R-:W5:Y:S01]  /*98b0*/  LDG.E.U16 R161, desc[UR6][R2.64] ;  /* 0x0000000602a17981 */ /* 0x000f62000c1e1500 */
[----:B------:R-:W-:-:S03]  /*98c0*/  MOV R188, UR38 ;  /* 0x0000002600bc7c02 */ /* 0x000fc60008000f00 */
[----:B------:R0:W5:Y:S01]  /*98d0*/  LDG.E.U16 R159, desc[UR6][R18.64] ;  /* 0x00000006129f7981 */ /* 0x000162000c1e1500 */
[----:B------:R-:W-:-:S03]  /*98e0*/  R2UR UR38, R158 ;  /* 0x000000009e2672ca */ /* 0x000fc600000e0000 */
[----:B------:R1:W5:Y:S01]  /*98f0*/  LDG.E.U16 R158, desc[UR6][R10.64] ;  /* 0x000000060a9e7981 */ /* 0x000362000c1e1500 */
[----:B------:R-:W-:Y:S02]  /*9900*/  MOV R187, UR43 ;  /* 0x0000002b00bb7c02 */ /* 0x000fe40008000f00 */
[----:B------:R-:W-:Y:S01]  /*9910*/  MOV R186, UR42 ;  /* 0x0000002a00ba7c02 */ /* 0x000fe20008000f00 */
[----:B------:R-:W5:Y:S01]  /*9920*/  LDG.E.U16 R160, desc[UR6][R20.64] ;  /* 0x0000000614a07981 */ /* 0x000f62000c1e1500 */
[C---:B0-----:R-:W-:Y:S01]  /*9930*/  IMAD.WIDE R18, R6.reuse, 0x2, R48 ;  /* 0x0000000206127825 */ /* 0x041fe200078e0230 */
[----:B------:R-:W-:Y:S02]  /*9940*/  R2UR UR43, R157 ;  /* 0x000000009d2b72ca */ /* 0x000fe400000e0000 */
[----:B------:R0:W5:Y:S01]  /*9950*/  LDG.E.U16 R157, desc[UR6][R8.64] ;  /* 0x00000006089d7981 */ /* 0x000162000c1e1500 */
[----:B-1----:R-:W-:-:S03]  /*9960*/  IMAD.WIDE R10, R6, 0x2, R46 ;  /* 0x00000002060a7825 */ /* 0x002fc600078e022e */
[----:B------:R1:W5:Y:S01]  /*9970*/  LDG.E.U16 R154, desc[UR6][R18.64] ;  /* 0x00000006129a7981 */ /* 0x000362000c1e1500 */
[----:B---3--:R-:W-:Y:S01]  /*9980*/  IMAD.WIDE R2, R6, 0x2, R52 ;  /* 0x0000000206027825 */ /* 0x008fe200078e0234 */
[----:B------:R-:W-:Y:S02]  /*9990*/  R2UR UR42, R156 ;  /* 0x000000009c2a72ca */ /* 0x000fe400000e0000 */
[----:B------:R-:W3:Y:S01]  /*99a0*/  LDG.E.U16 R153, desc[UR6][R10.64] ;  /* 0x000000060a997981 */ /* 0x000ee2000c1e1500 */
[----:B0-----:R-:W-:-:S03]  /*99b0*/  IMAD.WIDE R8, R6, 0x2, R44 ;  /* 0x0000000206087825 */ /* 0x001fc600078e022c */
[----:B------:R-:W3:Y:S01]  /*99c0*/  LDG.E.U16 R156, desc[UR6][R2.64] ;  /* 0x00000006029c7981 */ /* 0x000ee2000c1e1500 */
[----:B----4-:R-:W-:-:S03]  /*99d0*/  IMAD.WIDE R20, R6, 0x2, R50 ;  /* 0x0000000206147825 */ /* 0x010fc600078e0232 */
[----:B------:R-:W4:Y:S04]  /*99e0*/  LDG.E.U16 R152, desc[UR6][R8.64] ;  /* 0x0000000608987981 */ /* 0x000f28000c1e1500 */
[----:B------:R0:W4:Y:S01]  /*99f0*/  LDG.E.U16 R155, desc[UR6][R20.64] ;  /* 0x00000006149b7981 */ /* 0x000122000c1e1500 */
[C---:B-1----:R-:W-:Y:S01]  /*9a00*/  IMAD.WIDE R18, R6.reuse, 0x2, R40 ;  /* 0x0000000206127825 */ /* 0x042fe200078e0228 */
[----:B------:R-:W-:Y:S01]  /*9a10*/  USHF.L.U32 UR8, UR61, 0x9, URZ ;  /* 0x000000093d087899 */ /* 0x000fe2000800063f */
[----:B------:R-:W-:Y:S01]  /*9a20*/  UMOV UR45, 0x40000040 ;  /* 0x40000040002d7882 */ /* 0x000fe20000000000 */
[----:B------:R-:W-:Y:S02]  /*9a30*/  UMOV UR9, UR55 ;  /* 0x0000003700097c82 */ /* 0x000fe40008000000 */
[----:B------:R-:W4:Y:S01]  /*9a40*/  LDG.E.U16 R16, desc[UR6][R18.64] ;  /* 0x0000000612107981 */ /* 0x000f22000c1e1500 */
[C---:B0-----:R-:W-:Y:S01]  /*9a50*/  IMAD.WIDE R20, R6.reuse, 0x2, R42 ;  /* 0x0000000206147825 */ /* 0x041fe200078e022a */
[----:B------:R-:W-:Y:S01]  /*9a60*/  UMOV UR12, UR42 ;  /* 0x0000002a000c7c82 */ /* 0x000fe20008000000 */
[----:B------:R-:W-:Y:S01]  /*9a70*/  UMOV UR13, UR43 ;  /* 0x0000002b000d7c82 */ /* 0x000fe20008000000 */
[----:B------:R-:W-:Y:S01]  /*9a80*/  UMOV UR16, UR38 ;  /* 0x0000002600107c82 */ /* 0x000fe20008000000 */
[----:B------:R-:W-:Y:S01]  /*9a90*/  UMOV UR17, UR39 ;  /* 0x0000002700117c82 */ /* 0x000fe20008000000 */
[----:B------:R-:W-:Y:S01]  /*9aa0*/  UMOV UR20, UR34 ;  /* 0x0000002200147c82 */ /* 0x000fe20008000000 */
[----:B------:R-:W-:Y:S01]  /*9ab0*/  UMOV UR21, UR35 ;  /* 0x0000002300157c82 */ /* 0x000fe20008000000 */
[----:B------:R-:W4:Y:S01]  /*9ac0*/  LDL.64 R44, [R1+0x260] ;  /* 0x00026000012c7983 */ /* 0x000f220000100a00 */
[----:B------:R-:W-:-:S04]  /*9ad0*/  IMAD.WIDE R8, R6, 0x2, R36 ;  /* 0x0000000206087825 */ /* 0x000fc800078e0224 */
[C---:B------:R-:W-:Y:S01]  /*9ae0*/  IMAD.WIDE R2, R6.reuse, 0x2, R22 ;  /* 0x0000000206027825 */ /* 0x040fe200078e0216 */
[----:B------:R-:W4:Y:S04]  /*9af0*/  LDG.E.U16 R4, desc[UR6][R8.64] ;  /* 0x0000000608047981 */ /* 0x000f28000c1e1500 */
[----:B------:R0:W4:Y:S01]  /*9b00*/  LDG.E.U16 R23, desc[UR6][R2.64] ;  /* 0x0000000602177981 */ /* 0x000122000c1e1500 */
[----:B------:R-:W-:-:S03]  /*9b10*/  IMAD.WIDE R10, R6, 0x2, R38 ;  /* 0x00000002060a7825 */ /* 0x000fc600078e0226 */
[----:B------:R5:W4:Y:S04]  /*9b20*/  LDG.E.U16 R22, desc[UR6][R20.64] ;  /* 0x0000000614167981 */ /* 0x000b28000c1e1500 */
[----:B------:R1:W4:Y:S01]  /*9b30*/  LDG.E.U16 R13, desc[UR6][R10.64] ;  /* 0x000000060a0d7981 */ /* 0x000322000c1e1500 */
[C---:B0-----:R-:W-:Y:S01]  /*9b40*/  IMAD.WIDE R2, R6.reuse, 0x2, R34 ;  /* 0x0000000206027825 */ /* 0x041fe200078e0222 */
[----:B------:R-:W-:Y:S02]  /*9b50*/  ULOP3.LUT UR8, UR8, 0x800, URZ, 0xc0, !UPT ;  /* 0x0000080008087892 */ /* 0x000fe4000f8ec03f */
[----:B------:R-:W4:Y:S04]  /*9b60*/  LDL.64 R42, [R1+0x258] ;  /* 0x00025800012a7983 */ /* 0x000f280000100a00 */
[----:B------:R0:W4:Y:S01]  /*9b70*/  LDG.E.U16 R0, desc[UR6][R2.64] ;  /* 0x0000000602007981 */ /* 0x000122000c1e1500 */
[----:B--2---:R-:W-:-:S03]  /*9b80*/  IMAD.WIDE R8, R6, 0x2, R32 ;  /* 0x0000000206087825 */ /* 0x004fc600078e0220 */
[----:B------:R-:W2:Y:S01]  /*9b90*/  LDL.64 R38, [R1+0x248] ;  /* 0x0002480001267983 */ /* 0x000ea20000100a00 */
[----:B-----5:R-:W-:-:S03]  /*9ba0*/  IMAD.WIDE R20, R6, 0x2, R30 ;  /* 0x0000000206147825 */ /* 0x020fc600078e021e */
[----:B------:R-:W5:Y:S01]  /*9bb0*/  LDL.64 R40, [R1+0x250] ;  /* 0x0002500001287983 */ /* 0x000f620000100a00 */
[----:B------:R-:W-:-:S03]  /*9bc0*/  IMAD.WIDE R18, R6, 0x2, R28 ;  /* 0x0000000206127825 */ /* 0x000fc600078e021c */
[----:B------:R-:W2:Y:S01]  /*9bd0*/  LDG.E.U16 R8, desc[UR6][R8.64] ;  /* 0x0000000608087981 */ /* 0x000ea2000c1e1500 */
[----:B-1----:R-:W-:-:S03]  /*9be0*/  IMAD.WIDE R10, R6, 0x2, R26 ;  /* 0x00000002060a7825 */ /* 0x002fc600078e021a */
[----:B------:R-:W5:Y:S01]  /*9bf0*/  LDG.E.U16 R20, desc[UR6][R20.64] ;  /* 0x0000000614147981 */ /* 0x000f62000c1e1500 */
[----:B0-----:R-:W-:-:S03]  /*9c00*/  IMAD.WIDE R2, R6, 0x2, R24 ;  /* 0x0000000206027825 */ /* 0x001fc600078e0218 */
[----:B------:R-:W5:Y:S04]  /*9c10*/  LDG.E.U16 R18, desc[UR6][R18.64] ;  /* 0x0000000612127981 */ /* 0x000f68000c1e1500 */
[----:B------:R-:W5:Y:S04]  /*9c20*/  LDG.E.U16 R10, desc[UR6][R10.64] ;  /* 0x000000060a0a7981 */ /* 0x000f68000c1e1500 */
[----:B------:R-:W5:Y:S01]  /*9c30*/  LDG.E.U16 R2, desc[UR6][R2.64] ;  /* 0x0000000602027981 */ /* 0x000f62000c1e1500 */
[----:B------:R-:W-:Y:S01]  /*9c40*/  BAR.SYNC.DEFER_BLOCKING 0x0 ;  /* 0x0000000000007b1d */ /* 0x000fe20000010000 */
[----:B------:R-:W-:-:S02]  /*9c50*/  LOP3.LUT R25, R12, 0x10, RZ, 0x3c, !PT ;  /* 0x000000100c197812 */ /* 0x000fc400078e3cff */
[C---:B------:R-:W-:Y:S01]  /*9c60*/  LOP3.LUT R24, R12.reuse, 0x20, RZ, 0x3c, !PT ;  /* 0x000000200c187812 */ /* 0x040fe200078e3cff */
[----:B------:R-:W-:Y:S02]  /*9c70*/  ULEA.HI UR8, UR4, UR8, URZ, 0x1c ;  /* 0x0000000804087291 */ /* 0x000fe4000f8fe03f */
[----:B------:R-:W5:Y:S04]  /*9c80*/  LDL.64 R32, [R1+0x230] ;  /* 0x0002300001207983 */ /* 0x000f680000100a00 */
[----:B------:R-:W5:Y:S04]  /*9c90*/  LDL.64 R26, [R1+0x218] ;  /* 0x00021800011a7983 */ /* 0x000f680000100a00 */
[----:B------:R-:W5:Y:S04]  /*9ca0*/  LDL.64 R34, [R1+0x238] ;  /* 0x0002380001227983 */ /* 0x000f680000100a00 */
[----:B------:R-:W5:Y:S04]  /*9cb0*/  LDL.64 R28, [R1+0x220] ;  /* 0x00022000011c7983 */ /* 0x000f680000100a00 */
[----:B------:R-:W-:Y:S04]  /*9cc0*/  STS.U16 [R12+UR4+0x20000], R172 ;  /* 0x020000ac0c007988 */ /* 0x000fe80008000404 */
[----:B------:R-:W-:Y:S04]  /*9cd0*/  STS.U16 [R12+UR4+0x20400], R165 ;  /* 0x020400a50c007988 */ /* 0x000fe80008000404 */
[----:B------:R-:W-:Y:S04]  /*9ce0*/  STS.U16 [R12+UR4+0x20800], R158 ;  /* 0x0208009e0c007988 */ /* 0x000fe80008000404 */
[----:B------:R-:W-:Y:S04]  /*9cf0*/  STS.U16 [R12+UR4+0x20c00], R154 ;  /* 0x020c009a0c007988 */ /* 0x000fe80008000404 */
[----:B------:R-:W-:Y:S04]  /*9d00*/  STS.U16 [R25+UR4+0x20080], R171 ;  /* 0x020080ab19007988 */ /* 0x000fe80008000404 */
[----:B------:R-:W-:Y:S04]  /*9d10*/  STS.U16 [R25+UR4+0x20480], R164 ;  /* 0x020480a419007988 */ /* 0x000fe80008000404 */
[----:B------:R-:W-:Y:S04]  /*9d20*/  STS.U16 [R25+UR4+0x20880], R157 ;  /* 0x0208809d19007988 */ /* 0x000fe80008000404 */
[----:B---3--:R0:W-:Y:S04]  /*9d30*/  STS.U16 [R25+UR4+0x20c80], R153 ;  /* 0x020c809919007988 */ /* 0x0081e80008000404 */
[----:B------:R-:W-:Y:S04]  /*9d40*/  STS.U16 [R24+UR4+0x20100], R170 ;  /* 0x020100aa18007988 */ /* 0x000fe80008000404 */
[----:B------:R-:W-:Y:S01]  /*9d50*/  STS.U16 [R24+UR4+0x20500], R163 ;  /* 0x020500a318007988 */ /* 0x000fe20008000404 */
[----:B0-----:R-:W-:-:S03]  /*9d60*/  LOP3.LUT R25, R12, 0x30, RZ, 0x3c, !PT ;  /* 0x000000300c197812 */ /* 0x001fc600078e3cff */
[----:B------:R-:W-:Y:S04]  /*9d70*/  STS.U16 [R24+UR4+0x20900], R156 ;  /* 0x0209009c18007988 */ /* 0x000fe80008000404 */
[----:B----4-:R0:W-:Y:S04]  /*9d80*/  STS.U16 [R24+UR4+0x20d00], R152 ;  /* 0x020d009818007988 */ /* 0x0101e80008000404 */
[----:B------:R-:W-:Y:S04]  /*9d90*/  STS.U16 [R25+UR4+0x20180], R169 ;  /* 0x020180a919007988 */ /* 0x000fe80008000404 */
[----:B------:R-:W-:Y:S01]  /*9da0*/  STS.U16 [R25+UR4+0x20580], R162 ;  /* 0x020580a219007988 */ /* 0x000fe20008000404 */
[----:B0-----:R-:W-:-:S03]  /*9db0*/  LOP3.LUT R24, R12, 0x40, RZ, 0x3c, !PT ;  /* 0x000000400c187812 */ /* 0x001fc600078e3cff */
[----:B------:R-:W-:Y:S01]  /*9dc0*/  STS.U16 [R25+UR4+0x20980], R155 ;  /* 0x0209809b19007988 */ /* 0x000fe20008000404 */
[----:B------:R-:W-:-:S03]  /*9dd0*/  ULOP3.LUT UR44, UR8, 0x3fff, URZ, 0xc0, !UPT ;  /* 0x00003fff082c7892 */ /* 0x000fc6000f8ec03f */
[----:B------:R-:W3:Y:S01]  /*9de0*/  LDL.64 R36, [R1+0x240] ;  /* 0x0002400001247983 */ /* 0x000ee20000100a00 */
[----:B------:R-:W-:Y:S01]  /*9df0*/  UIADD3 UR48, UP0, UR44, 0x80, URZ ;  /* 0x000000802c307890 */ /* 0x000fe2000ff1e03f */
[----:B------:R-:W-:Y:S02]  /*9e00*/  UMOV UR8, URZ ;  /* 0x0000003f00087c82 */ /* 0x000fe40008000000 */
[----:B------:R-:W4:Y:S01]  /*9e10*/  LDL.64 R30, [R1+0x228] ;  /* 0x00022800011e7983 */ /* 0x000f220000100a00 */
[----:B------:R-:W-:-:S03]  /*9e20*/  UIADD3.X UR49, UR8, 0x40000040, URZ, UP0, !UPT ;  /* 0x4000004008317890 */ /* 0x000fc600087fe43f */
[----:B------:R0:W-:Y:S04]  /*9e30*/  STS.U16 [R25+UR4+0x20d80], R23 ;  /* 0x020d801719007988 */ /* 0x0001e80008000404 */
[----:B------:R-:W-:Y:S04]  /*9e40*/  STS.U16 [R24+UR4+0x20200], R168 ;  /* 0x020200a818007988 */ /* 0x000fe80008000404 */
[----:B------:R-:W-:Y:S01]  /*9e50*/  STS.U16 [R24+UR4+0x20600], R161 ;  /* 0x020600a118007988 */ /* 0x000fe20008000404 */
[----:B0-----:R-:W-:-:S03]  /*9e60*/  LOP3.LUT R25, R12, 0x50, RZ, 0x3c, !PT ;  /* 0x000000500c197812 */ /* 0x001fc600078e3cff */
[----:B------:R-:W-:Y:S04]  /*9e70*/  STS.U16 [R24+UR4+0x20a00], R22 ;  /* 0x020a001618007988 */ /* 0x000fe80008000404 */
[----:B------:R0:W-:Y:S04]  /*9e80*/  STS.U16 [R24+UR4+0x20e00], R4 ;  /* 0x020e000418007988 */ /* 0x0001e80008000404 */
[----:B------:R-:W-:Y:S04]  /*9e90*/  STS.U16 [R25+UR4+0x20280], R167 ;  /* 0x020280a719007988 */ /* 0x000fe80008000404 */
[----:B------:R-:W-:Y:S01]  /*9ea0*/  STS.U16 [R25+UR4+0x20680], R160 ;  /* 0x020680a019007988 */ /* 0x000fe20008000404 */
[----:B0-----:R-:W-:-:S03]  /*9eb0*/  LOP3.LUT R24, R12, 0x60, RZ, 0x3c, !PT ;  /* 0x000000600c187812 */ /* 0x001fc600078e3cff */
[----:B------:R-:W-:Y:S04]  /*9ec0*/  STS.U16 [R25+UR4+0x20a80], R16 ;  /* 0x020a801019007988 */ /* 0x000fe80008000404 */
[----:B------:R-:W-:Y:S04]  /*9ed0*/  STS.U16 [R25+UR4+0x20e80], R0 ;  /* 0x020e800019007988 */ /* 0x000fe80008000404 */
[----:B------:R-:W-:Y:S04]  /*9ee0*/  STS.U16 [R24+UR4+0x20300], R166 ;  /* 0x020300a618007988 */ /* 0x000fe80008000404 */
[----:B------:R-:W-:Y:S04]  /*9ef0*/  STS.U16 [R24+UR4+0x20700], R159 ;  /* 0x0207009f18007988 */ /* 0x000fe80008000404 */
[----:B------:R-:W-:Y:S04]  /*9f00*/  STS.U16 [R24+UR4+0x20b00], R13 ;  /* 0x020b000d18007988 */ /* 0x000fe80008000404 */
[----:B--2---:R-:W-:Y:S04]  /*9f10*/  STS.U16 [R24+UR4+0x20f00], R8 ;  /* 0x020f000818007988 */ /* 0x004fe80008000404 */
[----:B-----5:R0:W-:Y:S04]  /*9f20*/  STS.U16 [R252+UR4+0x20380], R20 ;  /* 0x02038014fc007988 */ /* 0x0201e80008000404 */
[----:B------:R1:W-:Y:S04]  /*9f30*/  STS.U16 [R252+UR4+0x20780], R18 ;  /* 0x02078012fc007988 */ /* 0x0003e80008000404 */
[----:B------:R2:W-:Y:S04]  /*9f40*/  STS.U16 [R252+UR4+0x20b80], R10 ;  /* 0x020b800afc007988 */ /* 0x0005e80008000404 */
[----:B------:R5:W-:Y:S01]  /*9f50*/  STS.U16 [R252+UR4+0x20f80], R2 ;  /* 0x020f8002fc007988 */ /* 0x000be20008000404 */
[----:B------:R0:W-:Y:S06]  /*9f60*/  MEMBAR.ALL.CTA ;  /* 0x0000000000007992 */ /* 0x0001ec0000008000 */
[----:B0-----:R-:W0:Y:S01]  /*9f70*/  FENCE.VIEW.ASYNC.S ;  /* 0x00000000000073c6 */ /* 0x001e220000000000 */
[----:B------:R-:W-:-:S02]  /*9f80*/  UIADD3.64 UR32, UR48, 0x80, URZ ;  /* 0x0000008030207897 */ /* 0x000fc4000fffe03f */
[----:B------:R-:W-:Y:S01]  /*9f90*/  UIADD3.64 UR36, UR48, 0x100, URZ ;  /* 0x0000010030247897 */ /* 0x000fe2000fffe03f */
[----:B------:R-:W2:Y:S01]  /*9fa0*/  LDL.64 R22, [R1+0x368] ;  /* 0x0003680001167983 */ /* 0x000ea20000100a00 */
[----:B------:R-:W-:Y:S02]  /*9fb0*/  UIADD3.64 UR40, UR48, 0x180, URZ ;  /* 0x0000018030287897 */ /* 0x000fe4000fffe03f */
[----:B------:R-:W-:Y:S01]  /*9fc0*/  UIADD3.64 UR52, UR48, 0x200, URZ ;  /* 0x0000020030347897 */ /* 0x000fe2000fffe03f */
[----:B------:R-:W3:Y:S01]  /*9fd0*/  LDL.64 R20, [R1+0x200] ;  /* 0x0002000001147983 */ /* 0x000ee20000100a00 */
[----:B------:R-:W-:Y:S01]  /*9fe0*/  UIADD3.64 UR56, UR48, 0x280, URZ ;  /* 0x0000028030387897 */ /* 0x000fe2000fffe03f */
[----:B------:R-:W-:Y:S01]  /*9ff0*/  UMOV UR8, UR54 ;  /* 0x0000003600087c82 */ /* 0x000fe20008000000 */
[----:B------:R-:W-:Y:S01]  /*a000*/  UIADD3.64 UR24, UR48, 0x500, URZ ;  /* 0x0000050030187897 */ /* 0x000fe2000fffe03f */
[----:B------:R-:W4:Y:S01]  /*a010*/  LDL.64 R24, [R1+0x210] ;  /* 0x0002100001187983 */ /* 0x000f220000100a00 */
[----:B0-----:R-:W-:Y:S06]  /*a020*/  BAR.SYNC.DEFER_BLOCKING 0x0 ;  /* 0x0000000000007b1d */ /* 0x001fec0000010000 */
[----:B------:R-:W-:-:S06]  /*a030*/  WARPGROUP.ARRIVE ;  /* 0x00000000000079c5 */ /* 0x000fcc0000000000 */
[----:B------:R-:W-:Y:S03]  /*a040*/  HGMMA.64x32x16.F32.BF16 R168, gdesc[UR44].tnspA, RZ, !UPT, gsb0 ;  /* 0x206000002ca879f0 */ /* 0x000fe6000c0018ff */
[----:B------:R-:W-:Y:S02]  /*a050*/  WARPGROUP.DEPBAR.LE gsb0, 0x0 ;  /* 0x00008000000079c5 */ /* 0x000fe40000010000 */
[----:B------:R-:W-:-:S06]  /*a060*/  WARPGROUP.ARRIVE ;  /* 0x00000000000079c5 */ /* 0x000fcc0000000000 */
[----:B------:R-:W-:Y:S03]  /*a070*/  HGMMA.64x32x16.F32.BF16 R168, gdesc[UR48].tnspA, R168, gsb0 ;  /* 0x2060000030a879f0 */ /* 0x000fe600080018a8 */
        /* <DEDUP_REMOVED lines=14> */
[----:B------:R-:W-:Y:S01]  /*a160*/  HGMMA.64x32x16.F32.BF16 R168, gdesc[UR56].tnspA, R168, gsb0 ;  /* 0x2060000038a879f0 */ /* 0x000fe200080018a8 */
[----:B------:R-:W-:Y:S01]  /*a170*/  UMOV UR56, UR8 ;  /* 0x0000000800387c82 */ /* 0x000fe20008000000 */
[----:B------:R-:W-:Y:S01]  /*a180*/  UMOV UR57, UR9 ;  /* 0x0000000900397c82 */ /* 0x000fe20008000000 */
[----:B------:R-:W-:Y:S01]  /*a190*/  UIADD3.64 UR8, UR48, 0x300, URZ ;  /* 0x0000030030087897 */ /* 0x000fe2000fffe03f */
        /* <DEDUP_REMOVED lines=20> */
[----:B------:R-:W-:Y:S03]  /*a2e0*/  HGMMA.64x32x16.F32.BF16 R168, gdesc[UR20].tnspA, R168, gsb0 ;  /* 0x2060000014a879f0 */ /* 0x000fe600080018a8 */
[----:B------:R-:W-:Y:S02]  /*a2f0*/  WARPGROUP.DEPBAR.LE gsb0, 0x0 ;  /* 0x00008000000079c5 */ /* 0x000fe40000010000 */
[----:B------:R-:W-:-:S06]  /*a300*/  WARPGROUP.ARRIVE ;  /* 0x00000000000079c5 */ /* 0x000fcc0000000000 */
[----:B------:R-:W-:Y:S01]  /*a310*/  HGMMA.64x32x16.F32.BF16 R168, gdesc[UR24].tnspA, R168, gsb0 ;  /* 0x2060000018a879f0 */ /* 0x000fe200080018a8 */
[----:B------:R-:W-:Y:S02]  /*a320*/  UIADD3.64 UR28, UR48, 0x580, URZ ;  /* 0x00000580301c7897 */ /* 0x000fe4000fffe03f */
[----:B------:R-:W-:Y:S02]  /*a330*/  WARPGROUP.DEPBAR.LE gsb0, 0x0 ;  /* 0x00008000000079c5 */ /* 0x000fe40000010000 */
[----:B------:R-:W-:-:S06]  /*a340*/  WARPGROUP.ARRIVE ;  /* 0x00000000000079c5 */ /* 0x000fcc0000000000 */
[----:B------:R-:W-:Y:S01]  /*a350*/  HGMMA.64x32x16.F32.BF16 R168, gdesc[UR28].tnspA, R168, gsb0 ;  /* 0x206000001ca879f0 */ /* 0x000fe200080018a8 */
[----:B------:R-:W-:Y:S02]  /*a360*/  R2UR UR35, R191 ;  /* 0x00000000bf2372ca */ /* 0x000fe400000e0000 */
[----:B------:R-:W-:Y:S01]  /*a370*/  R2UR UR34, R190 ;  /* 0x00000000be2272ca */ /* 0x000fe200000e0000 */
[----:B------:R-:W-:Y:S01]  /*a380*/  UIADD3.64 UR32, UR48, 0x600, URZ ;  /* 0x0000060030207897 */ /* 0x000fe2000fffe03f */
[----:B------:R-:W-:Y:S02]  /*a390*/  WARPGROUP.DEPBAR.LE gsb0, 0x0 ;  /* 0x00008000000079c5 */ /* 0x000fe40000010000 */
[----:B------:R-:W-:-:S09]  /*a3a0*/  WARPGROUP.ARRIVE ;  /* 0x00000000000079c5 */ /* 0x000fd20000000000 */
        /* <DEDUP_REMOVED lines=13> */
[----:B------:R-:W-:Y:S02]  /*a480*/  UIADD3.64 UR44, UR48, 0xf80, URZ ;  /* 0x00000f80302c7897 */ /* 0x000fe4000fffe03f */
[----:B------:R-:W-:Y:S02]  /*a490*/  WARPGROUP.DEPBAR.LE gsb0, 0x0 ;  /* 0x00008000000079c5 */ /* 0x000fe40000010000 */
[----:B------:R-:W-:-:S06]  /*a4a0*/  WARPGROUP.ARRIVE ;  /* 0x00000000000079c5 */ /* 0x000fcc0000000000 */
[----:B------:R-:W-:Y:S01]  /*a4b0*/  HGMMA.64x32x16.F32.BF16 R152, gdesc[UR44].tnspA, RZ, !UPT, gsb0 ;  /* 0x206000002c9879f0 */ /* 0x000fe2000c0018ff */
[----:B------:R-:W-:Y:S01]  /*a4c0*/  UIADD3.64 UR52, UR48, 0x1000, URZ ;  /* 0x0000100030347897 */ /* 0x000fe2000fffe03f */
[----:B------:R-:W-:Y:S01]  /*a4d0*/  UMOV UR54, UR50 ;  /* 0x0000003200367c82 */ /* 0x000fe20008000000 */
[----:B------:R-:W-:Y:S01]  /*a4e0*/  UMOV UR55, UR51 ;  /* 0x0000003300377c82 */ /* 0x000fe20008000000 */
[----:B------:R-:W-:Y:S02]  /*a4f0*/  WARPGROUP.DEPBAR.LE gsb0, 0x0 ;  /* 0x00008000000079c5 */ /* 0x000fe40000010000 */
[----:B------:R-:W-:-:S06]  /*a500*/  WARPGROUP.ARRIVE ;  /* 0x00000000000079c5 */ /* 0x000fcc0000000000 */
[----:B------:R-:W-:Y:S01]  /*a510*/  HGMMA.64x32x16.F32.BF16 R152, gdesc[UR52].tnspA, R152, gsb0 ;  /* 0x20600000349879f0 */ /* 0x000fe20008001898 */
        /* <DEDUP_REMOVED lines=30> */
[----:B------:R-:W-:Y:S02]  /*a700*/  UIADD3.64 UR8, UR48, 0x1300, URZ ;  /* 0x0000130030087897 */ /* 0x000fe4000fffe03f */
[----:B------:R-:W-:Y:S02]  /*a710*/  WARPGROUP.DEPBAR.LE gsb0, 0x0 ;  /* 0x00008000000079c5 */ /* 0x000fe40000010000 */
[----:B------:R-:W-:-:S06]  /*a720*/  WARPGROUP.ARRIVE ;  /* 0x00000000000079c5 */ /* 0x000fcc0000000000 */
[----:B------:R-:W-:Y:S01]  /*a730*/  HGMMA.64x32x16.F32.BF16 R152, gdesc[UR8].tnspA, R152, gsb0 ;  /* 0x20600000089879f0 */ /* 0x000fe20008001898 */
[----:B------:R-:W-:Y:S01]  /*a740*/  UIADD3.64 UR12, UR48, 0x1380, URZ ;  /* 0x00001380300c7897 */ /* 0x000fe2000fffe03f */
[----:B--2---:R-:W-:Y:S02]  /*a750*/  R2UR UR54, R22 ;  /* 0x00000000163672ca */ /* 0x004fe400000e0000 */
[----:B------:R-:W-:Y:S02]  /*a760*/  R2UR UR55, R23 ;  /* 0x00000000173772ca */ /* 0x000fe400000e0000 */
[----:B------:R-:W2:Y:S01]  /*a770*/  LDL.64 R22, [R1+0x208] ;  /* 0x0002080001167983 */ /* 0x000ea20000100a00 */
[----:B------:R-:W-:Y:S02]  /*a780*/  WARPGROUP.DEPBAR.LE gsb0, 0x0 ;  /* 0x00008000000079c5 */ /* 0x000fe40000010000 */
[----:B------:R-:W-:-:S06]  /*a790*/  WARPGROUP.ARRIVE ;  /* 0x00000000000079c5 */ /* 0x000fcc0000000000 */
[----:B------:R-:W-:Y:S01]  /*a7a0*/  HGMMA.64x32x16.F32.BF16 R152, gdesc[UR12].tnspA, R152, gsb0 ;  /* 0x206000000c9879f0 */ /* 0x000fe20008001898 */
[----:B------:R-:W-:Y:S02]  /*a7b0*/  UIADD3.64 UR16, UR48, 0x1400, URZ ;  /* 0x0000140030107897 */ /* 0x000fe4000fffe03f */
        /* <DEDUP_REMOVED lines=8> */
[----:B-1----:R-:W-:-:S04]  /*a840*/  IMAD.WIDE R18, R5, 0x2, R44 ;  /* 0x0000000205127825 */ /* 0x002fc800078e022c */
[----:B------:R-:W-:Y:S01]  /*a850*/  IMAD.WIDE R10, R5, 0x2, R42 ;  /* 0x00000002050a7825 */ /* 0x000fe200078e022a */
[----:B------:R-:W4:Y:S04]  /*a860*/  LDG.E.U16 R209, desc[UR6][R18.64] ;  /* 0x0000000612d17981 */ /* 0x000f28000c1e1500 */
[----:B------:R-:W4:Y:S01]  /*a870*/  LDG.E.U16 R208, desc[UR6][R10.64] ;  /* 0x000000060ad07981 */ /* 0x000f22000c1e1500 */
[----:B------:R-:W-:Y:S02]  /*a880*/  WARPGROUP.DEPBAR.LE gsb0, 0x0 ;  /* 0x00008000000079c5 */ /* 0x000fe40000010000 */
[----:B------:R-:W-:-:S06]  /*a890*/  WARPGROUP.ARRIVE ;  /* 0x00000000000079c5 */ /* 0x000fcc0000000000 */
[----:B------:R-:W-:Y:S01]  /*a8a0*/  HGMMA.64x32x16.F32.BF16 R152, gdesc[UR24].tnspA, R152, gsb0 ;  /* 0x20600000189879f0 */ /* 0x000fe20008001898 */
[----:B------:R-:W-:Y:S01]  /*a8b0*/  UIADD3.64 UR28, UR48, 0x1580, URZ ;  /* 0x00001580301c7897 */ /* 0x000fe2000fffe03f */
[----:B-----5:R-:W-:-:S05]  /*a8c0*/  IMAD.WIDE R2, R5, 0x2, R38 ;  /* 0x0000000205027825 */ /* 0x020fca00078e0226 */
[----:B------:R0:W5:Y:S02]  /*a8d0*/  LDG.E.U16 R206, desc[UR6][R2.64] ;  /* 0x0000000602ce7981 */ /* 0x000164000c1e1500 */
[----:B0-----:R-:W-:-:S05]  /*a8e0*/  IMAD.WIDE R2, R5, 0x2, R32 ;  /* 0x0000000205027825 */ /* 0x001fca00078e0220 */
[----:B------:R0:W5:Y:S01]  /*a8f0*/  LDG.E.U16 R203, desc[UR6][R2.64] ;  /* 0x0000000602cb7981 */ /* 0x000162000c1e1500 */
[----:B------:R-:W-:-:S05]  /*a900*/  IMAD.WIDE R8, R5, 0x2, R40 ;  /* 0x0000000205087825 */ /* 0x000fca00078e0228 */
[----:B------:R-:W5:Y:S01]  /*a910*/  LDG.E.U16 R207, desc[UR6][R8.64] ;  /* 0x0000000608cf7981 */ /* 0x000f62000c1e1500 */
[----:B0-----:R-:W-:-:S05]  /*a920*/  IMAD.WIDE R2, R5, 0x2, R26 ;  /* 0x0000000205027825 */ /* 0x001fca00078e021a */
[----:B------:R3:W5:Y:S01]  /*a930*/  LDG.E.U16 R200, desc[UR6][R2.64] ;  /* 0x0000000602c87981 */ /* 0x000762000c1e1500 */
[----:B------:R-:W-:Y:S02]  /*a940*/  WARPGROUP.DEPBAR.LE gsb0, 0x0 ;  /* 0x00008000000079c5 */ /* 0x000fe40000010000 */
[----:B------:R-:W-:-:S06]  /*a950*/  WARPGROUP.ARRIVE ;  /* 0x00000000000079c5 */ /* 0x000fcc0000000000 */
[----:B------:R-:W-:Y:S01]  /*a960*/  HGMMA.64x32x16.F32.BF16 R152, gdesc[UR28].tnspA, R152, gsb0 ;  /* 0x206000001c9879f0 */ /* 0x000fe20008001898 */
[----:B---3--:R-:W-:-:S04]  /*a970*/  IMAD.WIDE R2, R5, 0x2, R20 ;  /* 0x0000000205027825 */ /* 0x008fc800078e0214 */
[C---:B------:R-:W-:Y:S01]  /*a980*/  IMAD.WIDE R8, R5.reuse, 0x2, R34 ;  /* 0x0000000205087825 */ /* 0x040fe200078e0222 */
[----:B------:R0:W3:Y:S04]  /*a990*/  LDG.E.U16 R196, desc[UR6][R2.64] ;  /* 0x0000000602c47981 */ /* 0x0000e8000c1e1500 */
[----:B------:R1:W3:Y:S01]  /*a9a0*/  LDG.E.U16 R204, desc[UR6][R8.64] ;  /* 0x0000000608cc7981 */ /* 0x0002e2000c1e1500 */
[----:B0-----:R-:W-:-:S04]  /*a9b0*/  IMAD.WIDE R2, R5, 0x2, R246 ;  /* 0x0000000205027825 */ /* 0x001fc800078e02f6 */
[C---:B-1----:R-:W-:Y:S01]  /*a9c0*/  IMAD.WIDE R8, R5.reuse, 0x2, R28 ;  /* 0x0000000205087825 */ /* 0x042fe200078e021c */
[----:B------:R0:W3:Y:S04]  /*a9d0*/  LDG.E.U16 R190, desc[UR6][R2.64] ;  /* 0x0000000602be7981 */ /* 0x0000e8000c1e1500 */
[----:B------:R2:W3:Y:S01]  /*a9e0*/  LDG.E.U16 R201, desc[UR6][R8.64] ;  /* 0x0000000608c97981 */ /* 0x0004e2000c1e1500 */
[----:B0-----:R-:W-:-:S04]  /*a9f0*/  IMAD.WIDE R2, R5, 0x2, R242 ;  /* 0x0000000205027825 */ /* 0x001fc800078e02f2 */
[C---:B--2---:R-:W-:Y:S02]  /*aa00*/  IMAD.WIDE R8, R5.reuse, 0x2, R22 ;  /* 0x0000000205087825 */ /* 0x044fe400078e0216 */
[----:B------:R0:W2:Y:S02]  /*aa10*/  LDG.E.U16 R23, desc[UR6][R2.64] ;  /* 0x0000000602177981 */ /* 0x0000a4000c1e1500 */
[C---:B------:R-:W-:Y:S02]  /*aa20*/  IMAD.WIDE R10, R5.reuse, 0x2, R36 ;  /* 0x00000002050a7825 */ /* 0x040fe400078e0224 */
[----:B------:R1:W2:Y:S04]  /*aa30*/  LDG.E.U16 R198, desc[UR6][R8.64] ;  /* 0x0000000608c67981 */ /* 0x0002a8000c1e1500 */
[----:B------:R4:W3:Y:S01]  /*aa40*/  LDG.E.U16 R205, desc[UR6][R10.64] ;  /* 0x000000060acd7981 */ /* 0x0008e2000c1e1500 */
[----:B0-----:R-:W-:-:S04]  /*aa50*/  IMAD.WIDE R2, R5, 0x2, R240 ;  /* 0x0000000205027825 */ /* 0x001fc800078e02f0 */
[C---:B-1----:R-:W-:Y:S01]  /*aa60*/  IMAD.WIDE R8, R5.reuse, 0x2, R248 ;  /* 0x0000000205087825 */ /* 0x042fe200078e02f8 */
[----:B------:R0:W2:Y:S03]  /*aa70*/  LDG.E.U16 R187, desc[UR6][R2.64] ;  /* 0x0000000602bb7981 */ /* 0x0000a6000c1e1500 */
[C---:B----4-:R-:W-:Y:S01]  /*aa80*/  IMAD.WIDE R10, R5.reuse, 0x2, R30 ;  /* 0x00000002050a7825 */ /* 0x050fe200078e021e */
[----:B------:R1:W4:Y:S04]  /*aa90*/  LDG.E.U16 R193, desc[UR6][R8.64] ;  /* 0x0000000608c17981 */ /* 0x000328000c1e1500 */
[----:B------:R1:W2:Y:S01]  /*aaa0*/  LDG.E.U16 R202, desc[UR6][R10.64] ;  /* 0x000000060aca7981 */ /* 0x0002a2000c1e1500 */
[----:B0-----:R-:W-:-:S04]  /*aab0*/  IMAD.WIDE R2, R5, 0x2, R238 ;  /* 0x0000000205027825 */ /* 0x001fc800078e02ee */
[C---:B-1----:R-:W-:Y:S01]  /*aac0*/  IMAD.WIDE R8, R5.reuse, 0x2, R244 ;  /* 0x0000000205087825 */ /* 0x042fe200078e02f4 */
[----:B------:R0:W4:Y:S03]  /*aad0*/  LDG.E.U16 R22, desc[UR6][R2.64] ;  /* 0x0000000602167981 */ /* 0x000126000c1e1500 */
[C---:B------:R-:W-:Y:S01]  /*aae0*/  IMAD.WIDE R10, R5.reuse, 0x2, R24 ;  /* 0x00000002050a7825 */ /* 0x040fe200078e0218 */
[----:B------:R1:W4:Y:S04]  /*aaf0*/  LDG.E.U16 R189, desc[UR6][R8.64] ;  /* 0x0000000608bd7981 */ /* 0x000328000c1e1500 */
[----:B------:R1:W4:Y:S01]  /*ab00*/  LDG.E.U16 R199, desc[UR6][R10.64] ;  /* 0x000000060ac77981 */ /* 0x000322000c1e1500 */
[----:B0-----:R-:W-:-:S03]  /*ab10*/  IMAD.WIDE R2, R5, 0x2, R236 ;  /* 0x0000000205027825 */ /* 0x001fc600078e02ec */
[----:B------:R-:W4:Y:S01]  /*ab20*/  LDL.LU.64 R24, [R1] ;  /* 0x0000000001187983 */ /* 0x000f220000300a00 */
[----:B-1----:R-:W-:-:S03]  /*ab30*/  IMAD.WIDE R8, R5, 0x2, R234 ;  /* 0x0000000205087825 */ /* 0x002fc600078e02ea */
[----:B------:R0:W4:Y:S01]  /*ab40*/  LDG.E.U16 R21, desc[UR6][R2.64] ;  /* 0x0000000602157981 */ /* 0x000122000c1e1500 */
[----:B------:R-:W-:-:S03]  /*ab50*/  IMAD.WIDE R10, R5, 0x2, R250 ;  /* 0x00000002050a7825 */ /* 0x000fc600078e02fa */
[----:B------:R1:W4:Y:S04]  /*ab60*/  LDG.E.U16 R192, desc[UR6][R8.64] ;  /* 0x0000000608c07981 */ /* 0x000328000c1e1500 */
[----:B------:R-:W4:Y:S01]  /*ab70*/  LDL.LU.64 R26, [R1+0x8] ;  /* 0x00000800011a7983 */ /* 0x000f220000300a00 */
[----:B0-----:R-:W-:-:S03]  /*ab80*/  IMAD.WIDE R2, R5, 0x2, R232 ;  /* 0x0000000205027825 */ /* 0x001fc600078e02e8 */
[----:B------:R-:W4:Y:S01]  /*ab90*/  LDL.LU.64 R28, [R1+0x10] ;  /* 0x00001000011c7983 */ /* 0x000f220000300a00 */
[----:B-1----:R-:W-:-:S03]  /*aba0*/  IMAD.WIDE R8, R5, 0x2, R228 ;  /* 0x0000000205087825 */ /* 0x002fc600078e02e4 */
[----:B------:R0:W4:Y:S04]  /*abb0*/  LDG.E.U16 R194, desc[UR6][R10.64] ;  /* 0x000000060ac27981 */ /* 0x000128000c1e1500 */
[----:B------:R1:W4:Y:S04]  /*abc0*/  LDG.E.U16 R191, desc[UR6][R2.64] ;  /* 0x0000000602bf7981 */ /* 0x000328000c1e1500 */
[----:B------:R-:W4:Y:S01]  /*abd0*/  LDL.LU.64 R30, [R1+0x18] ;  /* 0x00001800011e7983 */ /* 0x000f220000300a00 */
[----:B0-----:R-:W-:-:S03]  /*abe0*/  IMAD.WIDE R10, R5, 0x2, R230 ;  /* 0x00000002050a7825 */ /* 0x001fc600078e02e6 */
[----:B------:R-:W4:Y:S01]  /*abf0*/  LDL.LU.64 R32, [R1+0x20] ;  /* 0x0000200001207983 */ /* 0x000f220000300a00 */
[----:B-1----:R-:W-:-:S03]  /*ac00*/  IMAD.WIDE R2, R5, 0x2, R226 ;  /* 0x0000000205027825 */ /* 0x002fc600078e02e2 */
[----:B------:R-:W4:Y:S01]  /*ac10*/  LDL.LU.64 R34, [R1+0x28] ;  /* 0x0000280001227983 */ /* 0x000f220000300a00 */
[----:B------:R-:W-:-:S03]  /*ac20*/  UIADD3.64 UR32, UR48, 0x1600, URZ ;  /* 0x0000160030207897 */ /* 0x000fc6000fffe03f */
[----:B------:R-:W4:Y:S01]  /*ac30*/  LDL.LU.64 R36, [R1+0x30] ;  /* 0x0000300001247983 */ /* 0x000f220000300a00 */
[----:B------:R-:W-:-:S03]  /*ac40*/  WARPGROUP.DEPBAR.LE gsb0, 0x0 ;  /* 0x00008000000079c5 */ /* 0x000fc60000010000 */
[----:B------:R0:W4:Y:S01]  /*ac50*/  LDG.E.U16 R186, desc[UR6][R8.64] ;  /* 0x0000000608ba7981 */ /* 0x000122000c1e1500 */
[----:B------:R-:W-:-:S03]  /*ac60*/  WARPGROUP.ARRIVE ;  /* 0x00000000000079c5 */ /* 0x000fc60000000000 */
[----:B------:R-:W4:Y:S03]  /*ac70*/  LDL.LU.64 R38, [R1+0x38] ;  /* 0x0000380001267983 */ /* 0x000f260000300a00 */
[----:B------:R-:W-:Y:S01]  /*ac80*/  HGMMA.64x32x16.F32.BF16 R152, gdesc[UR32].tnspA, R152, gsb0 ;  /* 0x20600000209879f0 */ /* 0x000fe20008001898 */
[----:B------:R-:W4:Y:S01]  /*ac90*/  LDL.LU.64 R40, [R1+0x40] ;  /* 0x0000400001287983 */ /* 0x000f220000300a00 */
[----:B0-----:R-:W-:-:S03]  /*aca0*/  IMAD.WIDE R8, R5, 0x2, R222 ;  /* 0x0000000205087825 */ /* 0x001fc600078e02de */
[----:B------:R0:W4:Y:S04]  /*acb0*/  LDG.E.U16 R188, desc[UR6][R10.64] ;  /* 0x000000060abc7981 */ /* 0x000128000c1e1500 */
[----:B------:R1:W4:Y:S04]  /*acc0*/  LDG.E.U16 R20, desc[UR6][R2.64] ;  /* 0x0000000602147981 */ /* 0x000328000c1e1500 */
[----:B------:R-:W4:Y:S01]  /*acd0*/  LDL.LU.64 R42, [R1+0x48] ;  /* 0x00004800012a7983 */ /* 0x000f220000300a00 */
[----:B0-----:R-:W-:-:S03]  /*ace0*/  IMAD.WIDE R10, R5, 0x2, R224 ;  /* 0x00000002050a7825 */ /* 0x001fc600078e02e0 */
[----:B------:R-:W4:Y:S01]  /*acf0*/  LDL.LU.64 R44, [R1+0x50] ;  /* 0x00005000012c7983 */ /* 0x000f220000300a00 */
[----:B-1----:R-:W-:-:S03]  /*ad00*/  IMAD.WIDE R2, R5, 0x2, R220 ;  /* 0x0000000205027825 */ /* 0x002fc600078e02dc */
[----:B------:R-:W4:Y:S04]  /*ad10*/  LDL.LU.64 R46, [R1+0x58] ;  /* 0x00005800012e7983 */ /* 0x000f280000300a00 */
[----:B------:R-:W4:Y:S04]  /*ad20*/  LDL.LU.64 R48, [R1+0x60] ;  /* 0x0000600001307983 */ /* 0x000f280000300a00 */
[----:B------:R0:W4:Y:S04]  /*ad30*/  LDG.E.U16 R18, desc[UR6][R8.64] ;  /* 0x0000000608127981 */ /* 0x000128000c1e1500 */
[----:B------:R-:W4:Y:S04]  /*ad40*/  LDL.LU.64 R50, [R1+0x68] ;  /* 0x0000680001327983 */ /* 0x000f280000300a00 */
        /* <DEDUP_REMOVED lines=10> */
[----:B------:R-:W4:Y:S04]  /*adf0*/  LDL.LU.64 R62, [R1+0x98] ;  /* 0x00009800013e7983 */ /* 0x000f280000300a00 */
[----:B------:R-:W4:Y:S04]  /*ae00*/  LDG.E.U16 R9, desc[UR6][R8.64] ;  /* 0x0000000608097981 */ /* 0x000f28000c1e1500 */
[----:B------:R-:W4:Y:S04]  /*ae10*/  LDL.LU.64 R64, [R1+0xa0] ;  /* 0x0000a00001407983 */ /* 0x000f280000300a00 */
[----:B------:R-:W4:Y:S04]  /*ae20*/  LDG.E.U16 R13, desc[UR6][R10.64] ;  /* 0x000000060a0d7981 */ /* 0x000f28000c1e1500 */
[----:B------:R0:W4:Y:S04]  /*ae30*/  LDG.E.U16 R8, desc[UR6][R2.64] ;  /* 0x0000000602087981 */ /* 0x000128000c1e1500 */
[----:B------:R-:W4:Y:S04]  /*ae40*/  LDL.LU.64 R66, [R1+0xa8] ;  /* 0x0000a80001427983 */ /* 0x000f280000300a00 */
        /* <DEDUP_REMOVED lines=41> */
[----:B------:R-:W4:Y:S01]  /*b0e0*/  LDL.LU.64 R150, [R1+0x1f8] ;  /* 0x0001f80001967983 */ /* 0x000f220000300a00 */
[----:B------:R-:W-:Y:S01]  /*b0f0*/  UIADD3.64 UR36, UR48, 0x1680, URZ ;  /* 0x0000168030247897 */ /* 0x000fe2000fffe03f */
[----:B------:R-:W-:-:S02]  /*b100*/  WARPGROUP.DEPBAR.LE gsb0, 0x0 ;  /* 0x00008000000079c5 */ /* 0x000fc40000010000 */
[----:B------:R-:W-:-:S06]  /*b110*/  WARPGROUP.ARRIVE ;  /* 0x00000000000079c5 */ /* 0x000fcc0000000000 */
[----:B------:R-:W-:Y:S01]  /*b120*/  HGMMA.64x32x16.F32.BF16 R152, gdesc[UR36].tnspA, R152, gsb0 ;  /* 0x20600000249879f0 */ /* 0x000fe20008001898 */
[----:B------:R-:W-:Y:S01]  /*b130*/  UIADD3.64 UR40, UR48, 0x1700, URZ ;  /* 0x0000170030287897 */ /* 0x000fe2000fffe03f */
[----:B0-----:R-:W-:Y:S01]  /*b140*/  FMUL R2, R168, UR5 ;  /* 0x00000005a8027c20 */ /* 0x001fe20008400000 */
[----:B------:R-:W-:Y:S01]  /*b150*/  FMUL R0, R169, UR5 ;  /* 0x00000005a9007c20 */ /* 0x000fe20008400000 */
[----:B------:R-:W-:Y:S02]  /*b160*/  WARPGROUP.DEPBAR.LE gsb0, 0x0 ;  /* 0x00008000000079c5 */ /* 0x000fe40000010000 */
[----:B------:R-:W-:-:S06]  /*b170*/  WARPGROUP.ARRIVE ;  /* 0x00000000000079c5 */ /* 0x000fcc0000000000 */
[----:B------:R-:W-:Y:S01]  /*b180*/  HGMMA.64x32x16.F32.BF16 R152, gdesc[UR40].tnspA, R152, gsb0 ;  /* 0x20600000289879f0 */ /* 0x000fe20008001898 */
[----:B------:R-:W-:Y:S01]  /*b190*/  FMNMX R0, R2, R0, !PT ;  /* 0x0000000002007209 */ /* 0x000fe20007800000 */
[----:B------:R-:W-:-:S05]  /*b1a0*/  FMUL R2, R172, UR5 ;  /* 0x00000005ac027c20 */ /* 0x000fca0008400000 */
[----:B------:R-:W-:Y:S01]  /*b1b0*/  FMNMX R0, R2, R0, !PT ;  /* 0x0000000002007209 */ /* 0x000fe20007800000 */
[----:B------:R-:W-:-:S05]  /*b1c0*/  FMUL R2, R173, UR5 ;  /* 0x00000005ad027c20 */ /* 0x000fca0008400000 */
[----:B------:R-:W-:Y:S01]  /*b1d0*/  FMNMX R0, R2, R0, !PT ;  /* 0x0000000002007209 */ /* 0x000fe20007800000 */
[----:B------:R-:W-:-:S05]  /*b1e0*/  FMUL R2, R176, UR5 ;  /* 0x00000005b0027c20 */ /* 0x000fca0008400000 */
[----:B------:R-:W-:Y:S01]  /*b1f0*/  FMNMX R0, R2, R0, !PT ;  /* 0x0000000002007209 */ /* 0x000fe20007800000 */
[----:B------:R-:W-:Y:S01]  /*b200*/  FMUL R2, R177, UR5 ;  /* 0x00000005b1027c20 */ /* 0x000fe20008400000 */
[----:B------:R-:W-:Y:S01]  /*b210*/  FMUL R4, R170, UR5 ;  /* 0x00000005aa047c20 */ /* 0x000fe20008400000 */
[----:B------:R-:W-:-:S03]  /*b220*/  FMUL R3, R171, UR5 ;  /* 0x00000005ab037c20 */ /* 0x000fc60008400000 */
[----:B------:R-:W-:Y:S01]  /*b230*/  FMNMX R0, R2, R0, !PT ;  /* 0x0000000002007209 */ /* 0x000fe20007800000 */
[----:B------:R-:W-:Y:S01]  /*b240*/  FMUL R2, R180, UR5 ;  /* 0x00000005b4027c20 */ /* 0x000fe20008400000 */
[----:B------:R-:W-:Y:S01]  /*b250*/  FMNMX R4, R4, R3, !PT ;  /* 0x0000000304047209 */ /* 0x000fe20007800000 */
[----:B------:R-:W-:-:S03]  /*b260*/  FMUL R3, R174, UR5 ;  /* 0x00000005ae037c20 */ /* 0x000fc60008400000 */
[----:B------:R-:W-:Y:S01]  /*b270*/  FMNMX R0, R2, R0, !PT ;  /* 0x0000000002007209 */ /* 0x000fe20007800000 */
[----:B------:R-:W-:Y:S01]  /*b280*/  FMUL R2, R181, UR5 ;  /* 0x00000005b5027c20 */ /* 0x000fe20008400000 */
[----:B------:R-:W-:Y:S02]  /*b290*/  WARPGROUP.DEPBAR.LE gsb0, 0x0 ;  /* 0x00008000000079c5 */ /* 0x000fe40000010000 */
[----:B------:R-:W-:Y:S02]  /*b2a0*/  BAR.SYNC.DEFER_BLOCKING 0x0 ;  /* 0x0000000000007b1d */ /* 0x000fe40000010000 */
[----:B------:R-:W-:Y:S01]  /*b2b0*/  FMNMX R0, R2, R0, !PT ;  /* 0x0000000002007209 */ /* 0x000fe20007800000 */
[----:B------:R-:W-:Y:S01]  /*b2c0*/  FMUL R2, R175, UR5 ;  /* 0x00000005af027c20 */ /* 0x000fe20008400000 */
[----:B------:R-:W-:-:S04]  /*b2d0*/  FMNMX R3, R3, R4, !PT ;  /* 0x0000000403037209 */ /* 0x000fc80007800000 */
[----:B------:R-:W-:Y:S01]  /*b2e0*/  FMNMX R2, R2, R3, !PT ;  /* 0x0000000302027209 */ /* 0x000fe20007800000 */
[----:B------:R-:W0:Y:S01]  /*b2f0*/  SHFL.BFLY PT, R4, R0, 0x2, 0x1f ;  /* 0x0c401f0000047f89 */ /* 0x000e2200000e0000 */
[----:B------:R-:W-:-:S03]  /*b300*/  FMUL R3, R178, UR5 ;  /* 0x00000005b2037c20 */ /* 0x000fc60008400000 */
[----:B------:R-:W-:Y:S04]  /*b310*/  STS.U16 [R7+UR4+0x20000], R209 ;  /* 0x020000d107007988 */ /* 0x000fe80008000404 */
[----:B------:R1:W-:Y:S04]  /*b320*/  STS.U16 [R7+UR4+0x20200], R208 ;  /* 0x020200d007007988 */ /* 0x0003e80008000404 */
[----:B-1----:R-:W4:Y:S01]  /*b330*/  LDL.64 R208, [R1+0x360] ;  /* 0x0003600001d07983 */ /* 0x002f220000100a00 */
[----:B------:R-:W-:Y:S01]  /*b340*/  FMNMX R2, R3, R2, !PT ;  /* 0x0000000203027209 */ /* 0x000fe20007800000 */
[----:B------:R-:W-:-:S05]  /*b350*/  FMUL R3, R179, UR5 ;  /* 0x00000005b3037c20 */ /* 0x000fca0008400000 */
[----:B------:R-:W-:Y:S01]  /*b360*/  FMNMX R2, R3, R2, !PT ;  /* 0x0000000203027209 */ /* 0x000fe20007800000 */
[----:B------:R-:W-:-:S05]  /*b370*/  FMUL R3, R182, UR5 ;  /* 0x00000005b6037c20 */ /* 0x000fca0008400000 */
[----:B------:R-:W-:Y:S01]  /*b380*/  FMNMX R2, R3, R2, !PT ;  /* 0x0000000203027209 */ /* 0x000fe20007800000 */
[----:B------:R-:W-:Y:S01]  /*b390*/  FMUL R3, R183, UR5 ;  /* 0x00000005b7037c20 */ /* 0x000fe20008400000 */
[----:B0-----:R-:W-:-:S04]  /*b3a0*/  FMNMX R0, R0, R4, !PT ;  /* 0x0000000400007209 */ /* 0x001fc80007800000 */
[----:B------:R-:W-:Y:S01]  /*b3b0*/  FMNMX R2, R3, R2, !PT ;  /* 0x0000000203027209 */ /* 0x000fe20007800000 */
[----:B------:R-:W0:Y:S04]  /*b3c0*/  SHFL.BFLY PT, R11, R0, 0x1, 0x1f ;  /* 0x0c201f00000b7f89 */ /* 0x000e2800000e0000 */
[----:B------:R-:W1:Y:S01]  /*b3d0*/  SHFL.BFLY PT, R3, R2, 0x2, 0x1f ;  /* 0x0c401f0002037f89 */ /* 0x000e6200000e0000 */
[----:B0-----:R-:W-:Y:S02]  /*b3e0*/  FMNMX R11, R0, R11, !PT ;  /* 0x0000000b000b7209 */ /* 0x001fe40007800000 */
[----:B-1----:R-:W-:-:S05]  /*b3f0*/  FMNMX R0, R2, R3, !PT ;  /* 0x0000000302007209 */ /* 0x002fca0007800000 */
[----:B------:R-:W0:Y:S04]  /*b400*/  SHFL.BFLY PT, R10, R0, 0x1, 0x1f ;  /* 0x0c201f00000a7f89 */ /* 0x000e2800000e0000 */
[----:B-----5:R-:W-:Y:S04]  /*b410*/  STS.U16 [R7+UR4+0x20400], R207 ;  /* 0x020400cf07007988 */ /* 0x020fe80008000404 */
[----:B------:R-:W-:Y:S04]  /*b420*/  STS.U16 [R7+UR4+0x20600], R206 ;  /* 0x020600ce07007988 */ /* 0x000fe80008000404 */
[----:B---3--:R-:W-:Y:S04]  /*b430*/  STS.U16 [R7+UR4+0x20800], R205 ;  /* 0x020800cd07007988 */ /* 0x008fe80008000404 */
[----:B------:R-:W-:Y:S04]  /*b440*/  STS.U16 [R7+UR4+0x20a00], R204 ;  /* 0x020a00cc07007988 */ /* 0x000fe80008000404 */
[----:B------:R-:W-:Y:S04]  /*b450*/  STS.U16 [R7+UR4+0x20c00], R203 ;  /* 0x020c00cb07007988 */ /* 0x000fe80008000404 */
[----:B--2---:R-:W-:Y:S04]  /*b460*/  STS.U16 [R7+UR4+0x20e00], R202 ;  /* 0x020e00ca07007988 */ /* 0x004fe80008000404 */
[----:B------:R-:W-:Y:S04]  /*b470*/  STS.U16 [R7+UR4+0x21000], R201 ;  /* 0x021000c907007988 */ /* 0x000fe80008000404 */
[----:B------:R-:W-:Y:S04]  /*b480*/  STS.U16 [R7+UR4+0x21200], R200 ;  /* 0x021200c807007988 */ /* 0x000fe80008000404 */
[----:B----4-:R-:W-:Y:S04]  /*b490*/  STS.U16 [R7+UR4+0x21400], R199 ;  /* 0x021400c707007988 */ /* 0x010fe80008000404 */
        /* <DEDUP_REMOVED lines=18> */
[----:B------:R-:W-:Y:S04]  /*b5c0*/  STS.U16 [R7+UR4+0x23a00], R13 ;  /* 0x023a000d07007988 */ /* 0x000fe80008000404 */
[----:B------:R-:W-:Y:S04]  /*b5d0*/  STS.U16 [R7+UR4+0x23c00], R9 ;  /* 0x023c000907007988 */ /* 0x000fe80008000404 */
[----:B------:R2:W-:Y:S01]  /*b5e0*/  STS.U16 [R7+UR4+0x23e00], R8 ;  /* 0x023e000807007988 */ /* 0x0005e20008000404 */
[----:B0-----:R-:W-:-:S02]  /*b5f0*/  FMNMX R10, R0, R10, !PT ;  /* 0x0000000a000a7209 */ /* 0x001fc40007800000 */
[----:B------:R-:W-:Y:S01]  /*b600*/  FMNMX R11, R11, R184, !PT ;  /* 0x000000b80b0b7209 */ /* 0x000fe20007800000 */
[----:B------:R0:W-:Y:S06]  /*b610*/  MEMBAR.ALL.CTA ;  /* 0x0000000000007992 */ /* 0x0001ec0000008000 */
[----:B0-----:R-:W0:Y:S01]  /*b620*/  FENCE.VIEW.ASYNC.S ;  /* 0x00000000000073c6 */ /* 0x001e220000000000 */
[----:B------:R-:W-:Y:S01]  /*b630*/  FMNMX R10, R10, R185, !PT ;  /* 0x000000b90a0a7209 */ /* 0x000fe20007800000 */
[----:B------:R-:W-:Y:S01]  /*b640*/  FMUL R2, R153, UR5 ;  /* 0x0000000599027c20 */ /* 0x000fe20008400000 */
[----:B------:R-:W-:Y:S01]  /*b650*/  UMOV UR12, UR54 ;  /* 0x00000036000c7c82 */ /* 0x000fe20008000000 */
[----:B------:R-:W-:Y:S01]  /*b660*/  FADD R4, -R11, R184 ;  /* 0x000000b80b047221 */ /* 0x000fe20000000100 */
[----:B------:R-:W-:Y:S01]  /*b670*/  UMOV UR13, UR55 ;  /* 0x00000037000d7c82 */ /* 0x000fe20008000000 */
[----:B------:R-:W-:Y:S01]  /*b680*/  FADD R3, -R10, R185 ;  /* 0x000000b90a037221 */ /* 0x000fe20000000100 */
[--C-:B------:R-:W-:Y:S01]  /*b690*/  FFMA R173, R173, UR5, -R11.reuse ;  /* 0x00000005adad7c23 */ /* 0x100fe2000800080b */
[--C-:B------:R-:W-:Y:S01]  /*b6a0*/  FFMA R174, R174, UR5, -R10.reuse ;  /* 0x00000005aeae7c23 */ /* 0x100fe2000800080a */
[--C-:B------:R-:W-:Y:S01]  /*b6b0*/  FFMA R175, R175, UR5, -R10.reuse ;  /* 0x00000005afaf7c23 */ /* 0x100fe2000800080a */
[--C-:B------:R-:W-:Y:S01]  /*b6c0*/  FFMA R168, R168, UR5, -R11.reuse ;  /* 0x00000005a8a87c23 */ /* 0x100fe2000800080b */
[--C-:B------:R-:W-:Y:S01]  /*b6d0*/  FFMA R169, R169, UR5, -R11.reuse ;  /* 0x00000005a9a97c23 */ /* 0x100fe2000800080b */
[----:B------:R-:W-:Y:S01]  /*b6e0*/  FFMA R172, R172, UR5, -R11 ;  /* 0x00000005acac7c23 */ /* 0x000fe2000800080b */
[----:B------:R-:W-:Y:S01]  /*b6f0*/  FMUL R4, R4, 1.4426950216293334961 ;  /* 0x3fb8aa3b04047820 */ /* 0x000fe20000400000 */
[--C-:B------:R-:W-:Y:S01]  /*b700*/  FFMA R170, R170, UR5, -R10.reuse ;  /* 0x00000005aaaa7c23 */ /* 0x100fe2000800080a */
[----:B------:R-:W-:Y:S01]  /*b710*/  FFMA R171, R171, UR5, -R10 ;  /* 0x00000005abab7c23 */ /* 0x000fe2000800080a */
[----:B------:R-:W-:Y:S01]  /*b720*/  FMUL R3, R3, 1.4426950216293334961 ;  /* 0x3fb8aa3b03037820 */ /* 0x000fe20000400000 */
        /* <DEDUP_REMOVED lines=8> */
[----:B------:R-:W3:Y:S01]  /*b7b0*/  MUFU.EX2 R4, R4 ;  /* 0x0000000400047308 */ /* 0x000ee20000000800 */
[----:B-1----:R-:W1:Y:S07]  /*b7c0*/  LDC R186, c[0x0][0x280] ;  /* 0x0000a000ffba7b82 */ /* 0x002e6e0000000800 */
[----:B------:R-:W4:Y:S08]  /*b7d0*/  MUFU.EX2 R3, R3 ;  /* 0x0000000300037308 */ /* 0x000f300000000800 */
[----:B------:R-:W-:Y:S08]  /*b7e0*/  MUFU.EX2 R187, R173 ;  /* 0x000000ad00bb7308 */ /* 0x000ff00000000800 */
[----:B------:R-:W-:Y:S08]  /*b7f0*/  MUFU.EX2 R193, R168 ;  /* 0x000000a800c17308 */ /* 0x000ff00000000800 */
[----:B------:R-:W5:Y:S08]  /*b800*/  MUFU.EX2 R190, R169 ;  /* 0x000000a900be7308 */ /* 0x000f700000000800 */
[----:B------:R-:W-:Y:S08]  /*b810*/  MUFU.EX2 R189, R172 ;  /* 0x000000ac00bd7308 */ /* 0x000ff00000000800 */
[----:B------:R-:W-:Y:S08]  /*b820*/  MUFU.EX2 R184, R170 ;  /* 0x000000aa00b87308 */ /* 0x000ff00000000800 */
[----:B------:R-:W2:Y:S08]  /*b830*/  MUFU.EX2 R173, R171 ;  /* 0x000000ab00ad7308 */ /* 0x000eb00000000800 */
[----:B------:R-:W-:Y:S08]  /*b840*/  MUFU.EX2 R174, R174 ;  /* 0x000000ae00ae7308 */ /* 0x000ff00000000800 */
[----:B------:R-:W0:Y:S01]  /*b850*/  MUFU.EX2 R175, R175 ;  /* 0x000000af00af7308 */ /* 0x000e220000000800 */
[-C--:B---3--:R-:W-:Y:S01]  /*b860*/  FMUL R24, R24, R4.reuse ;  /* 0x0000000418187220 */ /* 0x088fe20000400000 */
[-C--:B------:R-:W-:Y:S01]  /*b870*/  FMUL R25, R25, R4.reuse ;  /* 0x0000000419197220 */ /* 0x080fe20000400000 */
        /* <DEDUP_REMOVED lines=61> */
[----:B------:R-:W-:Y:S01]  /*bc50*/  FMUL R149, R149, R4 ;  /* 0x0000000495957220 */ /* 0x000fe20000400000 */
[-C--:B----4-:R-:W-:Y:S01]  /*bc60*/  FMUL R26, R26, R3.reuse ;  /* 0x000000031a1a7220 */ /* 0x090fe20000400000 */
        /* <DEDUP_REMOVED lines=63> */
[----:B-----5:R-:W-:-:S02]  /*c060*/  F2FP.BF16.F32.PACK_AB R168, R190, R193 ;  /* 0x000000c1bea8723e */ /* 0x020fc400000010ff */
[----:B--2---:R-:W-:Y:S02]  /*c070*/  F2FP.BF16.F32.PACK_AB R169, R173, R184 ;  /* 0x000000b8ada9723e */ /* 0x004fe400000010ff */
[----:B------:R-:W-:Y:S02]  /*c080*/  F2FP.BF16.F32.PACK_AB R170, R187, R189 ;  /* 0x000000bdbbaa723e */ /* 0x000fe400000010ff */
[----:B0-----:R-:W-:Y:S01]  /*c090*/  F2FP.BF16.F32.PACK_AB R171, R175, R174 ;  /* 0x000000aeafab723e */ /* 0x001fe200000010ff */
[----:B------:R-:W-:Y:S06]  /*c0a0*/  BAR.SYNC.DEFER_BLOCKING 0x0 ;  /* 0x0000000000007b1d */ /* 0x000fec0000010000 */
[----:B------:R-:W-:-:S06]  /*c0b0*/  WARPGROUP.ARRIVE ;  /* 0x00000000000079c5 */ /* 0x000fcc0000000000 */
[----:B------:R-:W-:Y:S01]  /*c0c0*/  HGMMA.64x256x16.F32.BF16 R24, R168, gdesc[UR52], R24, gsb0 ;  /* 0x03e00034a8187df0 */ /* 0x000fe20008001818 */
[----:B------:R-:W-:Y:S01]  /*c0d0*/  FMUL R0, R152, UR5 ;  /* 0x0000000598007c20 */ /* 0x000fe20008400000 */
[----:B------:R-:W-:-:S04]  /*c0e0*/  FMUL R8, R156, UR5 ;  /* 0x000000059c087c20 */ /* 0x000fc80008400000 */
[----:B------:R-:W-:Y:S01]  /*c0f0*/  FMNMX R2, R0, R2, !PT ;  /* 0x0000000200027209 */ /* 0x000fe20007800000 */
[----:B------:R-:W-:-:S03]  /*c100*/  FMUL R0, R157, UR5 ;  /* 0x000000059d007c20 */ /* 0x000fc60008400000 */
[----:B------:R-:W-:Y:S01]  /*c110*/  FMNMX R2, R8, R2, !PT ;  /* 0x0000000208027209 */ /* 0x000fe20007800000 */
[----:B------:R-:W-:-:S03]  /*c120*/  FMUL R8, R160, UR5 ;  /* 0x00000005a0087c20 */ /* 0x000fc60008400000 */
[----:B------:R-:W-:Y:S01]  /*c130*/  FMNMX R2, R0, R2, !PT ;  /* 0x0000000200027209 */ /* 0x000fe20007800000 */
[----:B------:R-:W-:-:S03]  /*c140*/  FMUL R0, R161, UR5 ;  /* 0x00000005a1007c20 */ /* 0x000fc60008400000 */
[----:B------:R-:W-:Y:S01]  /*c150*/  FMNMX R2, R8, R2, !PT ;  /* 0x0000000208027209 */ /* 0x000fe20007800000 */
[----:B------:R-:W-:-:S03]  /*c160*/  FMUL R8, R164, UR5 ;  /* 0x00000005a4087c20 */ /* 0x000fc60008400000 */
[----:B------:R-:W-:Y:S01]  /*c170*/  FMNMX R2, R0, R2, !PT ;  /* 0x0000000200027209 */ /* 0x000fe20007800000 */
[----:B------:R-:W-:Y:S01]  /*c180*/  FMUL R0, R165, UR5 ;  /* 0x00000005a5007c20 */ /* 0x000fe20008400000 */
[----:B------:R-:W-:Y:S01]  /*c190*/  FMUL R13, R154, UR5 ;  /* 0x000000059a0d7c20 */ /* 0x000fe20008400000 */
[----:B------:R-:W-:Y:S01]  /*c1a0*/  FMUL R9, R155, UR5 ;  /* 0x000000059b097c20 */ /* 0x000fe20008400000 */
[----:B------:R-:W-:Y:S01]  /*c1b0*/  FMNMX R2, R8, R2, !PT ;  /* 0x0000000208027209 */ /* 0x000fe20007800000 */
[----:B------:R-:W-:-:S03]  /*c1c0*/  FMUL R8, R158, UR5 ;  /* 0x000000059e087c20 */ /* 0x000fc60008400000 */
[----:B------:R-:W-:Y:S02]  /*c1d0*/  FMNMX R2, R0, R2, !PT ;  /* 0x0000000200027209 */ /* 0x000fe40007800000 */
        /* <DEDUP_REMOVED lines=10> */
[----:B------:R-:W-:-:S04]  /*c280*/  FMNMX R0, R9, R0, !PT ;  /* 0x0000000009007209 */ /* 0x000fc80007800000 */
[----:B------:R-:W-:Y:S01]  /*c290*/  FMNMX R0, R8, R0, !PT ;  /* 0x0000000008007209 */ /* 0x000fe20007800000 */
[----:B------:R-:W0:Y:S04]  /*c2a0*/  SHFL.BFLY PT, R16, R2, 0x2, 0x1f ;  /* 0x0c401f0002107f89 */ /* 0x000e2800000e0000 */
[----:B------:R-:W2:Y:S01]  /*c2b0*/  SHFL.BFLY PT, R8, R0, 0x2, 0x1f ;  /* 0x0c401f0000087f89 */ /* 0x000ea200000e0000 */
[----:B0-----:R-:W-:Y:S02]  /*c2c0*/  FMNMX R2, R2, R16, !PT ;  /* 0x0000001002027209 */ /* 0x001fe40007800000 */
[----:B--2---:R-:W-:-:S03]  /*c2d0*/  FMNMX R0, R0, R8, !PT ;  /* 0x0000000800007209 */ /* 0x004fc60007800000 */
[----:B------:R-:W0:Y:S04]  /*c2e0*/  SHFL.BFLY PT, R9, R2, 0x1, 0x1f ;  /* 0x0c201f0002097f89 */ /* 0x000e2800000e0000 */
[----:B------:R-:W2:Y:S01]  /*c2f0*/  SHFL.BFLY PT, R8, R0, 0x1, 0x1f ;  /* 0x0c201f0000087f89 */ /* 0x000ea200000e0000 */
[--C-:B------:R-:W-:Y:S01]  /*c300*/  FFMA R176, R176, UR5, -R11.reuse ;  /* 0x00000005b0b07c23 */ /* 0x100fe2000800080b */
[--C-:B------:R-:W-:Y:S01]  /*c310*/  FFMA R177, R177, UR5, -R11.reuse ;  /* 0x00000005b1b17c23 */ /* 0x100fe2000800080b */
[--C-:B------:R-:W-:Y:S01]  /*c320*/  FFMA R180, R180, UR5, -R11.reuse ;  /* 0x00000005b4b47c23 */ /* 0x100fe2000800080b */
[----:B------:R-:W-:Y:S01]  /*c330*/  FFMA R181, R181, UR5, -R11 ;  /* 0x00000005b5b57c23 */ /* 0x000fe2000800080b */
[--C-:B------:R-:W-:Y:S01]  /*c340*/  FFMA R178, R178, UR5, -R10.reuse ;  /* 0x00000005b2b27c23 */ /* 0x100fe2000800080a */
[--C-:B------:R-:W-:Y:S01]  /*c350*/  FFMA R179, R179, UR5, -R10.reuse ;  /* 0x00000005b3b37c23 */ /* 0x100fe2000800080a */
        /* <DEDUP_REMOVED lines=10> */
[----:B------:R-:W-:Y:S01]  /*c400*/  MUFU.EX2 R176, R176 ;  /* 0x000000b000b07308 */ /* 0x000fe20000000800 */
[----:B0-----:R-:W-:-:S02]  /*c410*/  FMNMX R9, R2, R9, !PT ;  /* 0x0000000902097209 */ /* 0x001fc40007800000 */
[----:B--2---:R-:W-:-:S05]  /*c420*/  FMNMX R8, R0, R8, !PT ;  /* 0x0000000800087209 */ /* 0x004fca0007800000 */
[----:B------:R-:W-:Y:S01]  /*c430*/  MUFU.EX2 R177, R177 ;  /* 0x000000b100b17308 */ /* 0x000fe20000000800 */
[----:B------:R-:W-:Y:S02]  /*c440*/  FMNMX R9, R9, R195, !PT ;  /* 0x000000c309097209 */ /* 0x000fe40007800000 */
[----:B------:R-:W-:-:S05]  /*c450*/  FMNMX R8, R8, R197, !PT ;  /* 0x000000c508087209 */ /* 0x000fca0007800000 */
[----:B------:R-:W-:Y:S08]  /*c460*/  MUFU.EX2 R180, R180 ;  /* 0x000000b400b47308 */ /* 0x000ff00000000800 */
[----:B------:R-:W-:Y:S08]  /*c470*/  MUFU.EX2 R181, R181 ;  /* 0x000000b500b57308 */ /* 0x000ff00000000800 */
[----:B------:R-:W-:Y:S08]  /*c480*/  MUFU.EX2 R178, R178 ;  /* 0x000000b200b27308 */ /* 0x000ff00000000800 */
[----:B------:R-:W0:Y:S08]  /*c490*/  MUFU.EX2 R179, R179 ;  /* 0x000000b300b37308 */ /* 0x000e300000000800 */
[----:B------:R-:W-:Y:S08]  /*c4a0*/  MUFU.EX2 R182, R182 ;  /* 0x000000b600b67308 */ /* 0x000ff00000000800 */
[----:B------:R-:W2:Y:S01]  /*c4b0*/  MUFU.EX2 R183, R183 ;  /* 0x000000b700b77308 */ /* 0x000ea20000000800 */
[--C-:B------:R-:W-:Y:S01]  /*c4c0*/  FFMA R152, R152, UR5, -R9.reuse ;  /* 0x0000000598987c23 */ /* 0x100fe20008000809 */
[--C-:B------:R-:W-:Y:S01]  /*c4d0*/  FFMA R154, R154, UR5, -R8.reuse ;  /* 0x000000059a9a7c23 */ /* 0x100fe20008000808 */
[----:B------:R-:W-:Y:S01]  /*c4e0*/  FFMA R153, R153, UR5, -R9 ;  /* 0x0000000599997c23 */ /* 0x000fe20008000809 */
[----:B------:R-:W-:Y:S01]  /*c4f0*/  FFMA R155, R155, UR5, -R8 ;  /* 0x000000059b9b7c23 */ /* 0x000fe20008000808 */
[----:B------:R-:W-:Y:S01]  /*c500*/  FMUL R152, R152, 1.4426950216293334961 ;  /* 0x3fb8aa3b98987820 */ /* 0x000fe20000400000 */
[----:B------:R-:W-:Y:S01]  /*c510*/  FMUL R154, R154, 1.4426950216293334961 ;  /* 0x3fb8aa3b9a9a7820 */ /* 0x000fe20000400000 */
[----:B------:R-:W-:-:S02]  /*c520*/  R2UR UR54, R208 ;  /* 0x00000000d03672ca */ /* 0x000fc400000e0000 */
[----:B------:R-:W-:Y:S01]  /*c530*/  R2UR UR55, R209 ;  /* 0x00000000d13772ca */ /* 0x000fe200000e0000 */
[----:B------:R3:W-:Y:S01]  /*c540*/  MUFU.EX2 R172, R152 ;  /* 0x0000009800ac7308 */ /* 0x0007e20000000800 */
[----:B------:R-:W-:Y:S01]  /*c550*/  FMUL R16, R153, 1.4426950216293334961 ;  /* 0x3fb8aa3b99107820 */ /* 0x000fe20000400000 */
[----:B------:R-:W-:Y:S01]  /*c560*/  FMUL R20, R155, 1.4426950216293334961 ;  /* 0x3fb8aa3b9b147820 */ /* 0x000fe20000400000 */
[----:B0-----:R-:W-:Y:S02]  /*c570*/  F2FP.BF16.F32.PACK_AB R153, R179, R178 ;  /* 0x000000b2b399723e */ /* 0x001fe400000010ff */
[----:B--2---:R-:W-:Y:S02]  /*c580*/  F2FP.BF16.F32.PACK_AB R155, R183, R182 ;  /* 0x000000b6b79b723e */ /* 0x004fe400000010ff */
[----:B---3--:R-:W-:Y:S01]  /*c590*/  F2FP.BF16.F32.PACK_AB R152, R177, R176 ;  /* 0x000000b0b198723e */ /* 0x008fe200000010ff */
[----:B------:R-:W-:Y:S02]  /*c5a0*/  WARPGROUP.DEPBAR.LE gsb0, 0x0 ;  /* 0x00008000000079c5 */ /* 0x000fe40000010000 */
[----:B------:R0:W-:Y:S02]  /*c5b0*/  MUFU.EX2 R168, R154 ;  /* 0x0000009a00a87308 */ /* 0x0001e40000000800 */
[----:B0-----:R-:W-:-:S04]  /*c5c0*/  F2FP.BF16.F32.PACK_AB R154, R181, R180 ;  /* 0x000000b4b59a723e */ /* 0x001fc800000010ff */
[----:B------:R-:W-:-:S06]  /*c5d0*/  WARPGROUP.ARRIVE ;  /* 0x00000000000079c5 */ /* 0x000fcc0000000000 */
[----:B------:R-:W-:Y:S03]  /*c5e0*/  HGMMA.64x256x16.F32.BF16 R24, R152, gdesc[UR52], R24, gsb0 ;  /* 0x03e0003498187df0 */ /* 0x000fe60008001818 */
[----:B------:R-:W-:Y:S02]  /*c5f0*/  WARPGROUP.DEPBAR.LE gsb0, 0x0 ;  /* 0x00008000000079c5 */ /* 0x000fe40000010000 */
[----:B------:R-:W-:Y:S04]  /*c600*/  STL.64 [R1], R24 ;  /* 0x0000001801007387 */ /* 0x000fe80000100a00 */
        /* <DEDUP_REMOVED lines=63> */
[----:B0-----:R-:W2:Y:S04]  /*ca00*/  LDL.LU.64 R150, [R1+0x598] ;  /* 0x0005980001967983 */ /* 0x001ea80000300a00 */
[----:B------:R-:W3:Y:S04]  /*ca10*/  LDL.LU.64 R148, [R1+0x590] ;  /* 0x0005900001947983 */ /* 0x000ee80000300a00 */
[----:B------:R-:W4:Y:S04]  /*ca20*/  LDL.LU.64 R146, [R1+0x588] ;  /* 0x0005880001927983 */ /* 0x000f280000300a00 */
[----:B------:R-:W5:Y:S04]  /*ca30*/  LDL.LU.64 R144, [R1+0x580] ;  /* 0x0005800001907983 */ /* 0x000f680000300a00 */
[----:B------:R-:W2:Y:S04]  /*ca40*/  LDL.LU.64 R142, [R1+0x578] ;  /* 0x00057800018e7983 */ /* 0x000ea80000300a00 */
[----:B------:R-:W3:Y:S04]  /*ca50*/  LDL.LU.64 R140, [R1+0x570] ;  /* 0x00057000018c7983 */ /* 0x000ee80000300a00 */
[----:B------:R-:W4:Y:S04]  /*ca60*/  LDL.LU.64 R138, [R1+0x568] ;  /* 0x00056800018a7983 */ /* 0x000f280000300a00 */
[----:B------:R-:W2:Y:S04]  /*ca70*/  LDL.LU.64 R136, [R1+0x560] ;  /* 0x0005600001887983 */ /* 0x000ea80000300a00 */
        /* <DEDUP_REMOVED lines=56> */
[----:B------:R-:W-:Y:S01]  /*ce00*/  FADD R2, -R9, R195 ;  /* 0x000000c309027221 */ /* 0x000fe20000000100 */
[----:B------:R-:W-:Y:S01]  /*ce10*/  FADD R0, -R8, R197 ;  /* 0x000000c508007221 */ /* 0x000fe20000000100 */
[--C-:B------:R-:W-:Y:S01]  /*ce20*/  FFMA R158, R158, UR5, -R8.reuse ;  /* 0x000000059e9e7c23 */ /* 0x100fe20008000808 */
[--C-:B------:R-:W-:Y:S01]  /*ce30*/  FFMA R156, R156, UR5, -R9.reuse ;  /* 0x000000059c9c7c23 */ /* 0x100fe20008000809 */
[----:B------:R-:W-:Y:S01]  /*ce40*/  FFMA R157, R157, UR5, -R9 ;  /* 0x000000059d9d7c23 */ /* 0x000fe20008000809 */
[----:B------:R-:W-:Y:S01]  /*ce50*/  FMUL R2, R2, 1.4426950216293334961 ;  /* 0x3fb8aa3b02027820 */ /* 0x000fe20000400000 */
[----:B------:R-:W-:Y:S01]  /*ce60*/  FFMA R159, R159, UR5, -R8 ;  /* 0x000000059f9f7c23 */ /* 0x000fe20008000808 */
[----:B------:R-:W-:Y:S01]  /*ce70*/  FMUL R0, R0, 1.4426950216293334961 ;  /* 0x3fb8aa3b00007820 */ /* 0x000fe20000400000 */
[----:B------:R-:W-:Y:S01]  /*ce80*/  FMUL R19, R158, 1.4426950216293334961 ;  /* 0x3fb8aa3b9e137820 */ /* 0x000fe20000400000 */
[----:B------:R-:W-:Y:S01]  /*ce90*/  FMUL R156, R156, 1.4426950216293334961 ;  /* 0x3fb8aa3b9c9c7820 */ /* 0x000fe20000400000 */
[----:B------:R-:W-:Y:S01]  /*cea0*/  FMUL R157, R157, 1.4426950216293334961 ;  /* 0x3fb8aa3b9d9d7820 */ /* 0x000fe20000400000 */
[----:B------:R-:W-:Y:S01]  /*ceb0*/  FMUL R159, R159, 1.4426950216293334961 ;  /* 0x3fb8aa3b9f9f7820 */ /* 0x000fe20000400000 */
[----:B------:R-:W3:Y:S01]  /*cec0*/  MUFU.EX2 R2, R2 ;  /* 0x0000000200027308 */ /* 0x000ee20000000800 */
[----:B------:R-:W-:Y:S01]  /*ced0*/  UMOV UR8, UR54 ;  /* 0x0000003600087c82 */ /* 0x000fe20008000000 */
[----:B------:R-:W-:Y:S01]  /*cee0*/  UMOV UR9, UR55 ;  /* 0x0000003700097c82 */ /* 0x000fe20008000000 */
[----:B------:R-:W4:Y:S05]  /*cef0*/  LDL R185, [R1+0x390] ;  /* 0x0003900001b97983 */ /* 0x000f2a0000100800 */
[----:B------:R-:W4:Y:S08]  /*cf00*/  MUFU.EX2 R0, R0 ;  /* 0x0000000000007308 */ /* 0x000f300000000800 */
[----:B------:R-:W0:Y:S08]  /*cf10*/  MUFU.EX2 R16, R16 ;  /* 0x0000001000107308 */ /* 0x000e300000000800 */
[----:B------:R-:W-:Y:S08]  /*cf20*/  MUFU.EX2 R170, R156 ;  /* 0x0000009c00aa7308 */ /* 0x000ff00000000800 */
[----:B------:R-:W1:Y:S08]  /*cf30*/  MUFU.EX2 R171, R157 ;  /* 0x0000009d00ab7308 */ /* 0x000e700000000800 */
[----:B------:R-:W1:Y:S08]  /*cf40*/  MUFU.EX2 R20, R20 ;  /* 0x0000001400147308 */ /* 0x000e700000000800 */
[----:B------:R-:W-:Y:S08]  /*cf50*/  MUFU.EX2 R19, R19 ;  /* 0x0000001300137308 */ /* 0x000ff00000000800 */
[----:B------:R-:W1:Y:S01]  /*cf60*/  MUFU.EX2 R169, R159 ;  /* 0x0000009f00a97308 */ /* 0x000e620000000800 */
[-C--:B---3--:R-:W-:Y:S01]  /*cf70*/  FMUL R140, R140, R2.reuse ;  /* 0x000000028c8c7220 */ /* 0x088fe20000400000 */
[-C--:B------:R-:W-:Y:S01]  /*cf80*/  FMUL R141, R141, R2.reuse ;  /* 0x000000028d8d7220 */ /* 0x080fe20000400000 */
[-C--:B-----5:R-:W-:Y:S01]  /*cf90*/  FMUL R144, R144, R2.reuse ;  /* 0x0000000290907220 */ /* 0x0a0fe20000400000 */
[-C--:B------:R-:W-:Y:S01]  /*cfa0*/  FMUL R145, R145, R2.reuse ;  /* 0x0000000291917220 */ /* 0x080fe20000400000 */
[-C--:B------:R-:W-:Y:S01]  /*cfb0*/  FMUL R148, R148, R2.reuse ;  /* 0x0000000294947220 */ /* 0x080fe20000400000 */
[-C--:B------:R-:W-:Y:S01]  /*cfc0*/  FMUL R149, R149, R2.reuse ;  /* 0x0000000295957220 */ /* 0x080fe20000400000 */
[-C--:B--2---:R-:W-:Y:S01]  /*cfd0*/  FMUL R136, R136, R2.reuse ;  /* 0x0000000288887220 */ /* 0x084fe20000400000 */
[----:B------:R-:W-:Y:S01]  /*cfe0*/  FMUL R137, R137, R2 ;  /* 0x0000000289897220 */ /* 0x000fe20000400000 */
[-C--:B----4-:R-:W-:Y:S01]  /*cff0*/  FMUL R138, R138, R0.reuse ;  /* 0x000000008a8a7220 */ /* 0x090fe20000400000 */
[-C--:B------:R-:W-:Y:S01]  /*d000*/  FMUL R139, R139, R0.reuse ;  /* 0x000000008b8b7220 */ /* 0x080fe20000400000 */
[-C--:B------:R-:W-:Y:S01]  /*d010*/  FMUL R134, R134, R0.reuse ;  /* 0x0000000086867220 */ /* 0x080fe20000400000 */
[-C--:B------:R-:W-:Y:S01]  /*d020*/  FMUL R135, R135, R0.reuse ;  /* 0x0000000087877220 */ /* 0x080fe20000400000 */
[-C--:B------:R-:W-:Y:S01]  /*d030*/  FMUL R142, R142, R0.reuse ;  /* 0x000000008e8e7220 */ /* 0x080fe20000400000 */
[----:B------:R-:W-:Y:S01]  /*d040*/  FMUL R143, R143, R0 ;  /* 0x000000008f8f7220 */ /* 0x000fe20000400000 */
[-C--:B------:R-:W-:Y:S01]  /*d050*/  FMUL R132, R132, R2.reuse ;  /* 0x0000000284847220 */ /* 0x080fe20000400000 */
[----:B------:R-:W-:Y:S01]  /*d060*/  FMUL R133, R133, R2 ;  /* 0x0000000285857220 */ /* 0x000fe20000400000 */
[-C--:B------:R-:W-:Y:S01]  /*d070*/  FMUL R146, R146, R0.reuse ;  /* 0x0000000092927220 */ /* 0x080fe20000400000 */
[-C--:B------:R-:W-:Y:S01]  /*d080*/  FMUL R147, R147, R0.reuse ;  /* 0x0000000093937220 */ /* 0x080fe20000400000 */
[-C--:B------:R-:W-:Y:S01]  /*d090*/  FMUL R130, R130, R0.reuse ;  /* 0x0000000082827220 */ /* 0x080fe20000400000 */
[-C--:B------:R-:W-:Y:S01]  /*d0a0*/  FMUL R131, R131, R0.reuse ;  /* 0x0000000083837220 */ /* 0x080fe20000400000 */
[-C--:B------:R-:W-:Y:S01]  /*d0b0*/  FMUL R150, R150, R0.reuse ;  /* 0x0000000096967220 */ /* 0x080fe20000400000 */
[----:B------:R-:W-:Y:S01]  /*d0c0*/  FMUL R151, R151, R0 ;  /* 0x0000000097977220 */ /* 0x000fe20000400000 */
[-C--:B------:R-:W-:Y:S01]  /*d0d0*/  FMUL R128, R128, R2.reuse ;  /* 0x0000000280807220 */ /* 0x080fe20000400000 */
[----:B------:R-:W-:Y:S01]  /*d0e0*/  FMUL R129, R129, R2 ;  /* 0x0000000281817220 */ /* 0x000fe20000400000 */
[----:B0-----:R-:W-:Y:S01]  /*d0f0*/  F2FP.BF16.F32.PACK_AB R152, R16, R172 ;  /* 0x000000ac1098723e */ /* 0x001fe200000010ff */
[-C--:B------:R-:W-:Y:S01]  /*d100*/  FMUL R126, R126, R0.reuse ;  /* 0x000000007e7e7220 */ /* 0x080fe20000400000 */
[----:B------:R-:W-:Y:S01]  /*d110*/  FMUL R127, R127, R0 ;  /* 0x000000007f7f7220 */ /* 0x000fe20000400000 */
[----:B-1----:R-:W-:Y:S01]  /*d120*/  F2FP.BF16.F32.PACK_AB R154, R171, R170 ;  /* 0x000000aaab9a723e */ /* 0x002fe200000010ff */
[-C--:B------:R-:W-:Y:S01]  /*d130*/  FMUL R124, R124, R2.reuse ;  /* 0x000000027c7c7220 */ /* 0x080fe20000400000 */
[----:B------:R-:W-:Y:S01]  /*d140*/  FMUL R125, R125, R2 ;  /* 0x000000027d7d7220 */ /* 0x000fe20000400000 */
[----:B------:R-:W-:Y:S01]  /*d150*/  F2FP.BF16.F32.PACK_AB R153, R20, R168 ;  /* 0x000000a81499723e */ /* 0x000fe200000010ff */
[-C--:B------:R-:W-:Y:S01]  /*d160*/  FMUL R122, R122, R0.reuse ;  /* 0x000000007a7a7220 */ /* 0x080fe20000400000 */
[----:B------:R-:W-:Y:S01]  /*d170*/  FMUL R123, R123, R0 ;  /* 0x000000007b7b7220 */ /* 0x000fe20000400000 */
[----:B------:R-:W-:Y:S01]  /*d180*/  F2FP.BF16.F32.PACK_AB R155, R169, R19 ;  /* 0x00000013a99b723e */ /* 0x000fe200000010ff */
[-C--:B------:R-:W-:Y:S01]  /*d190*/  FMUL R120, R120, R2.reuse ;  /* 0x0000000278787220 */ /* 0x080fe20000400000 */
[----:B------:R-:W-:Y:S01]  /*d1a0*/  FMUL R121, R121, R2 ;  /* 0x0000000279797220 */ /* 0x000fe20000400000 */
        /* <DEDUP_REMOVED lines=96> */
[----:B------:R-:W-:Y:S01]  /*d7b0*/  UMOV UR54, UR12 ;  /* 0x0000000c00367c82 */ /* 0x000fe20008000000 */
[----:B------:R-:W-:-:S04]  /*d7c0*/  UMOV UR55, UR13 ;  /* 0x0000000d00377c82 */ /* 0x000fc80008000000 */
[----:B------:R-:W-:-:S06]  /*d7d0*/  WARPGROUP.ARRIVE ;  /* 0x00000000000079c5 */ /* 0x000fcc0000000000 */
[----:B------:R-:W-:Y:S01]  /*d7e0*/  HGMMA.64x256x16.F32.BF16 R24, R152, gdesc[UR52], R24, gsb0 ;  /* 0x03e0003498187df0 */ /* 0x000fe20008001818 */
        /* <DEDUP_REMOVED lines=16> */
[----:B------:R-:W0:Y:S08]  /*d8f0*/  MUFU.EX2 R157, R157 ;  /* 0x0000009d009d7308 */ /* 0x000e300000000800 */
[----:B------:R-:W-:Y:S08]  /*d900*/  MUFU.EX2 R158, R158 ;  /* 0x0000009e009e7308 */ /* 0x000ff00000000800 */
[----:B------:R-:W-:Y:S08]  /*d910*/  MUFU.EX2 R159, R159 ;  /* 0x0000009f009f7308 */ /* 0x000ff00000000800 */
[----:B------:R-:W-:Y:S08]  /*d920*/  MUFU.EX2 R160, R160 ;  /* 0x000000a000a07308 */ /* 0x000ff00000000800 */
[----:B------:R-:W1:Y:S08]  /*d930*/  MUFU.EX2 R21, R21 ;  /* 0x0000001500157308 */ /* 0x000e700000000800 */
[----:B------:R-:W2:Y:S08]  /*d940*/  MUFU.EX2 R22, R22 ;  /* 0x0000001600167308 */ /* 0x000eb00000000800 */
[----:B------:R-:W-:Y:S08]  /*d950*/  MUFU.EX2 R23, R23 ;  /* 0x0000001700177308 */ /* 0x000ff00000000800 */
[----:B------:R-:W3:Y:S01]  /*d960*/  MUFU.EX2 R156, R156 ;  /* 0x0000009c009c7308 */ /* 0x000ee20000000800 */
[----:B------:R-:W-:Y:S01]  /*d970*/  UMOV UR54, UR8 ;  /* 0x0000000800367c82 */ /* 0x000fe20008000000 */
[----:B------:R-:W-:Y:S01]  /*d980*/  UMOV UR55, UR9 ;  /* 0x0000000900377c82 */ /* 0x000fe20008000000 */
[----:B------:R-:W-:Y:S01]  /*d990*/  FADD R13, R193, R190 ;  /* 0x000000bec10d7221 */ /* 0x000fe20000000000 */
        /* <DEDUP_REMOVED lines=9> */
[----:B------:R-:W-:-:S02]  /*da30*/  FADD R16, R171, R16 ;  /* 0x00000010ab107221 */ /* 0x000fc40000000000 */
[----:B------:R-:W-:Y:S01]  /*da40*/  FADD R19, R176, R13 ;  /* 0x0000000db0137221 */ /* 0x000fe20000000000 */
[----:B------:R-:W-:Y:S01]  /*da50*/  FADD R13, R169, R20 ;  /* 0x00000014a90d7221 */ /* 0x000fe20000000000 */
[----:B------:R-:W-:Y:S01]  /*da60*/  FADD R18, R178, R18 ;  /* 0x00000012b2127221 */ /* 0x000fe20000000000 */
[----:B0-----:R-:W-:Y:S02]  /*da70*/  FADD R16, R157, R16 ;  /* 0x000000109d107221 */ /* 0x001fe40000000000 */
[----:B-1----:R-:W-:Y:S01]  /*da80*/  FADD R13, R21, R13 ;  /* 0x0000000d150d7221 */ /* 0x002fe20000000000 */
[----:B------:R-:W-:Y:S01]  /*da90*/  FADD R19, R177, R19 ;  /* 0x00000013b1137221 */ /* 0x000fe20000000000 */
[----:B------:R-:W-:Y:S01]  /*daa0*/  FADD R18, R179, R18 ;  /* 0x00000012b3127221 */ /* 0x000fe20000000000 */
[----:B------:R-:W-:Y:S01]  /*dab0*/  FADD R16, R158, R16 ;  /* 0x000000109e107221 */ /* 0x000fe20000000000 */
[----:B--2---:R-:W-:Y:S01]  /*dac0*/  FADD R13, R22, R13 ;  /* 0x0000000d160d7221 */ /* 0x004fe20000000000 */
[----:B------:R-:W-:Y:S01]  /*dad0*/  FADD R20, R180, R19 ;  /* 0x00000013b4147221 */ /* 0x000fe20000000000 */
[----:B------:R-:W-:Y:S01]  /*dae0*/  FADD R18, R182, R18 ;  /* 0x00000012b6127221 */ /* 0x000fe20000000000 */
[----:B------:R-:W-:-:S02]  /*daf0*/  FADD R19, R159, R16 ;  /* 0x000000109f137221 */ /* 0x000fc40000000000 */
[----:B------:R-:W-:Y:S02]  /*db00*/  FADD R16, R181, R20 ;  /* 0x00000014b5107221 */ /* 0x000fe40000000000 */
[----:B------:R-:W-:-:S03]  /*db10*/  FADD R19, R160, R19 ;  /* 0x00000013a0137221 */ /* 0x000fc60000000000 */
[----:B------:R-:W0:Y:S01]  /*db20*/  SHFL.BFLY PT, R20, R16, 0x2, 0x1f ;  /* 0x0c401f0010147f89 */ /* 0x000e2200000e0000 */
[----:B------:R-:W-:Y:S01]  /*db30*/  UIADD3 UR60, UR60, 0x20, URZ ;  /* 0x000000203c3c7890 */ /* 0x000fe2000fffe03f */
[----:B------:R-:W-:Y:S02]  /*db40*/  WARPGROUP.DEPBAR.LE gsb0, 0x0 ;  /* 0x00008000000079c5 */ /* 0x000fe40000010000 */
[----:B------:R-:W-:Y:S02]  /*db50*/  F2FP.BF16.F32.PACK_AB R152, R158, R157 ;  /* 0x0000009d9e98723e */ /* 0x000fe400000010ff */
[----:B------:R-:W-:Y:S02]  /*db60*/  F2FP.BF16.F32.PACK_AB R153, R22, R21 ;  /* 0x000000151699723e */ /* 0x000fe400000010ff */
[----:B------:R-:W-:Y:S02]  /*db70*/  F2FP.BF16.F32.PACK_AB R154, R160, R159 ;  /* 0x0000009fa09a723e */ /* 0x000fe400000010ff */
[----:B---3--:R-:W-:-:S04]  /*db80*/  F2FP.BF16.F32.PACK_AB R155, R156, R23 ;  /* 0x000000179c9b723e */ /* 0x008fc800000010ff */
[----:B------:R-:W-:-:S06]  /*db90*/  WARPGROUP.ARRIVE ;  /* 0x00000000000079c5 */ /* 0x000fcc0000000000 */
[----:B------:R-:W-:Y:S01]  /*dba0*/  HGMMA.64x256x16.F32.BF16 R24, R152, gdesc[UR52], R24, gsb0 ;  /* 0x03e0003498187df0 */ /* 0x000fe20008001818 */
[----:B------:R-:W-:Y:S01]  /*dbb0*/  FADD R21, R23, R13 ;  /* 0x0000000d17157221 */ /* 0x000fe20000000000 */
[----:B------:R-:W-:-:S03]  /*dbc0*/  FADD R13, R183, R18 ;  /* 0x00000012b70d7221 */ /* 0x000fc60000000000 */
[----:B------:R-:W-:Y:S01]  /*dbd0*/  FADD R21, R156, R21 ;  /* 0x000000159c157221 */ /* 0x000fe20000000000 */
[----:B------:R-:W1:Y:S04]  /*dbe0*/  SHFL.BFLY PT, R22, R19, 0x2, 0x1f ;  /* 0x0c401f0013167f89 */ /* 0x000e6800000e0000 */
[----:B------:R-:W2:Y:S04]  /*dbf0*/  SHFL.BFLY PT, R18, R13, 0x2, 0x1f ;  /* 0x0c401f000d127f89 */ /* 0x000ea800000e0000 */
[----:B------:R-:W3:Y:S01]  /*dc00*/  SHFL.BFLY PT, R23, R21, 0x2, 0x1f ;  /* 0x0c401f0015177f89 */ /* 0x000ee200000e0000 */
[----:B0-----:R-:W-:Y:S01]  /*dc10*/  FADD R20, R16, R20 ;  /* 0x0000001410147221 */ /* 0x001fe20000000000 */
[----:B-1----:R-:W-:Y:S01]  /*dc20*/  FADD R16, R19, R22 ;  /* 0x0000001613107221 */ /* 0x002fe20000000000 */
[----:B--2---:R-:W-:Y:S01]  /*dc30*/  FADD R18, R13, R18 ;  /* 0x000000120d127221 */ /* 0x004fe20000000000 */
[----:B---3--:R-:W-:-:S04]  /*dc40*/  FADD R13, R21, R23 ;  /* 0x00000017150d7221 */ /* 0x008fc80000000000 */
[----:B------:R-:W0:Y:S04]  /*dc50*/  SHFL.BFLY PT, R19, R18, 0x1, 0x1f ;  /* 0x0c201f0012137f89 */ /* 0x000e2800000e0000 */
[----:B------:R-:W1:Y:S04]  /*dc60*/  SHFL.BFLY PT, R21, R20, 0x1, 0x1f ;  /* 0x0c201f0014157f89 */ /* 0x000e6800000e0000 */
[----:B------:R-:W2:Y:S04]  /*dc70*/  SHFL.BFLY PT, R22, R16, 0x1, 0x1f ;  /* 0x0c201f0010167f89 */ /* 0x000ea800000e0000 */
[----:B------:R-:W3:Y:S01]  /*dc80*/  SHFL.BFLY PT, R23, R13, 0x1, 0x1f ;  /* 0x0c201f000d177f89 */ /* 0x000ee200000e0000 */
[----:B------:R-:W-:-:S02]  /*dc90*/  ISETP.LE.AND P0, PT, R186, UR60, PT ;  /* 0x0000003cba007c0c */ /* 0x000fc4000bf03270 */
[----:B------:R-:W-:Y:S02]  /*dca0*/  LEA R5, R185, R5, 0x5 ;  /* 0x00000005b9057211 */ /* 0x000fe400078e28ff */
[----:B------:R-:W-:Y:S02]  /*dcb0*/  LEA R6, R17, R6, 0x5 ;  /* 0x0000000611067211 */ /* 0x000fe400078e28ff */
[----:B------:R-:W-:Y:S01]  /*dcc0*/  MOV R185, R10 ;  /* 0x0000000a00b97202 */ /* 0x000fe20000000f00 */
[----:B0-----:R-:W-:Y:S01]  /*dcd0*/  FADD R18, R18, R19 ;  /* 0x0000001312127221 */ /* 0x001fe20000000000 */
[----:B-1----:R-:W-:Y:S01]  /*dce0*/  FADD R21, R20, R21 ;  /* 0x0000001514157221 */ /* 0x002fe20000000000 */
[----:B--2---:R-:W-:Y:S01]  /*dcf0*/  FADD R16, R16, R22 ;  /* 0x0000001610107221 */ /* 0x004fe20000000000 */
[----:B---3--:R-:W-:Y:S02]  /*dd00*/  FADD R13, R13, R23 ;  /* 0x000000170d0d7221 */ /* 0x008fe40000000000 */
[----:B------:R-:W-:Y:S01]  /*dd10*/  FFMA R211, R4, R211, R21 ;  /* 0x000000d304d37223 */ /* 0x000fe20000000015 */
[----:B------:R-:W-:Y:S01]  /*dd20*/  FFMA R212, R3, R212, R18 ;  /* 0x000000d403d47223 */ /* 0x000fe20000000012 */
[----:B------:R-:W-:Y:S01]  /*dd30*/  FFMA R213, R2, R213, R16 ;  /* 0x000000d502d57223 */ /* 0x000fe20000000010 */
[----:B------:R-:W-:Y:S01]  /*dd40*/  FFMA R210, R0, R210, R13 ;  /* 0x000000d200d27223 */ /* 0x000fe2000000000d */
[----:B------:R-:W-:-:S02]  /*dd50*/  MOV R3, R10 ;  /* 0x0000000a00037202 */ /* 0x000fc40000000f00 */
[-C--:B------:R-:W-:Y:S02]  /*dd60*/  MOV R4, R11.reuse ;  /* 0x0000000b00047202 */ /* 0x080fe40000000f00 */
[----:B------:R-:W-:Y:S02]  /*dd70*/  MOV R184, R11 ;  /* 0x0000000b00b87202 */ /* 0x000fe40000000f00 */
[-C--:B------:R-:W-:Y:S02]  /*dd80*/  MOV R0, R8.reuse ;  /* 0x0000000800007202 */ /* 0x080fe40000000f00 */
[-C--:B------:R-:W-:Y:S02]  /*dd90*/  MOV R2, R9.reuse ;  /* 0x0000000900027202 */ /* 0x080fe40000000f00 */
[----:B------:R-:W-:Y:S02]  /*dda0*/  MOV R197, R8 ;  /* 0x0000000800c57202 */ /* 0x000fe40000000f00 */
[----:B------:R-:W-:Y:S01]  /*ddb0*/  MOV R195, R9 ;  /* 0x0000000900c37202 */ /* 0x000fe20000000f00 */
[----:B------:R-:W-:-:S02]  /*ddc0*/  WARPGROUP.DEPBAR.LE gsb0, 0x0 ;  /* 0x00008000000079c5 */ /* 0x000fc40000010000 */
[----:B------:R-:W-:Y:S05]  /*ddd0*/  @!P0 BRA `(.L_x_1) ;  /* 0xffffffb0009c8947 */ /* 0x000fea000383ffff */
.L_x_0:
[C---:B------:R-:W-:Y:S01]  /*dde0*/  FMUL R6, R211.reuse, 8388608 ;  /* 0x4b000000d3067820 */ /* 0x040fe20000400000 */
[----:B------:R-:W-:Y:S01]  /*ddf0*/  FSETP.GEU.AND P0, PT, R211, 1.175494350822287508e-38, PT ;  /* 0x00800000d300780b */ /* 0x000fe20003f0e000 */
[----:B------:R-:W-:Y:S01]  /*de00*/  FMUL R7, R26, 0.25 ;  /* 0x3e8000001a077820 */ /* 0x000fe20000400000 */
[----:B------:R-:W-:Y:S01]  /*de10*/  FSETP.GT.AND P3, PT, |R210|, 8.50705917302346158658e+37, PT ;  /* 0x7e800000d200780b */ /* 0x000fe20003f64200 */
[----:B------:R-:W2:Y:S01]  /*de20*/  LDL.LU R171, [R1+0x1d8] ;  /* 0x0001d80001ab7983 */ /* 0x000ea20000300800 */
[----:B------:R-:W-:Y:S02]  /*de30*/  FSEL R6, R6, R211, !P0 ;  /* 0x000000d306067208 */ /* 0x000fe40004000000 */
[----:B------:R-:W-:Y:S01]  /*de40*/  MOV R10, 0x3dc6b27f ;  /* 0x3dc6b27f000a7802 */ /* 0x000fe20000000f00 */
[----:B------:R-:W3:Y:S01]  /*de50*/  LDL.LU R13, [R1+0x8] ;  /* 0x00000800010d7983 */ /* 0x000ee20000300800 */
[----:B------:R-:W-:Y:S02]  /*de60*/  IADD3 R5, R6, -0x3f3504f3, RZ ;  /* 0xc0cafb0d06057810 */ /* 0x000fe40007ffe0ff */
[----:B------:R-:W-:Y:S01]  /*de70*/  FSETP.GEU.AND P1, PT, R212, 1.175494350822287508e-38, PT ;  /* 0x00800000d400780b */ /* 0x000fe20003f2e000 */
[----:B------:R-:W4:Y:S01]  /*de80*/  LDL.LU R170, [R1+0x1fc] ;  /* 0x0001fc0001aa7983 */ /* 0x000f220000300800 */
[----:B------:R-:W-:-:S02]  /*de90*/  LOP3.LUT R5, R5, 0xff800000, RZ, 0xc0, !PT ;  /* 0xff80000005057812 */ /* 0x000fc400078ec0ff */
[----:B------:R-:W-:Y:S01]  /*dea0*/  FSETP.GEU.AND P4, PT, R210, 1.175494350822287508e-38, PT ;  /* 0x00800000d200780b */ /* 0x000fe20003f8e000 */
[----:B------:R-:W5:Y:S01]  /*deb0*/  LDL.LU R20, [R1+0x1f8] ;  /* 0x0001f80001147983 */ /* 0x000f620000300800 */
[----:B------:R-:W-:Y:S01]  /*dec0*/  FSEL R26, R7, R26, P3 ;  /* 0x0000001a071a7208 */ /* 0x000fe20001800000 */
[----:B------:R-:W-:Y:S01]  /*ded0*/  FMUL R12, R29, 0.25 ;  /* 0x3e8000001d0c7820 */ /* 0x000fe20000400000 */
[-C--:B------:R-:W-:Y:S01]  /*dee0*/  IADD3 R7, R6, -R5.reuse, RZ ;  /* 0x8000000506077210 */ /* 0x080fe20007ffe0ff */
[----:B------:R-:W5:Y:S01]  /*def0*/  LDL.LU R21, [R1+0x1ec] ;  /* 0x0001ec0001157983 */ /* 0x000f620000300800 */
[----:B------:R-:W-:Y:S01]  /*df00*/  I2FP.F32.S32 R8, R5 ;  /* 0x0000000500087245 */ /* 0x000fe20000201400 */
[----:B------:R-:W-:Y:S02]  /*df10*/  ULDC.64 UR8, c[0x0][0x270] ;  /* 0x00009c0000087ab9 */ /* 0x000fe40000000a00 */
[----:B------:R-:W-:Y:S01]  /*df20*/  FADD R5, R7, -1 ;  /* 0xbf80000007057421 */ /* 0x000fe20000000000 */
[----:B------:R-:W-:Y:S01]  /*df30*/  FSEL R7, RZ, -23, P0 ;  /* 0xc1b80000ff077808 */ /* 0x000fe20000000000 */
[----:B------:R-:W5:Y:S04]  /*df40*/  LDL.LU R22, [R1+0x1e8] ;  /* 0x0001e80001167983 */ /* 0x000f680000300800 */
[----:B------:R-:W-:Y:S01]  /*df50*/  FFMA.FTZ R8, R8, 1.1920928955078125e-07, R7 ;  /* 0x3400000008087823 */ /* 0x000fe20000010007 */
[C---:B------:R-:W-:Y:S01]  /*df60*/  FFMA.FTZ R7, R5.reuse, R10, -0.16845393180847167969 ;  /* 0xbe2c7f3005077423 */ /* 0x040fe2000001000a */
[----:B------:R-:W-:Y:S01]  /*df70*/  ISETP.GE.U32.AND P0, PT, R6, 0x7f800000, PT ;  /* 0x7f8000000600780c */ /* 0x000fe20003f06070 */
[----:B------:R-:W5:Y:S02]  /*df80*/  LDL.LU R23, [R1+0x1dc] ;  /* 0x0001dc0001177983 */ /* 0x000f640000300800 */
[C---:B------:R-:W-:Y:S01]  /*df90*/  FFMA.FTZ R7, R5.reuse, R7, 0.1716887056827545166 ;  /* 0x3e2fcf2a05077423 */ /* 0x040fe20000010007 */
[----:B------:R-:W-:Y:S03]  /*dfa0*/  BAR.SYNC.DEFER_BLOCKING 0x0 ;  /* 0x0000000000007b1d */ /* 0x000fe60000010000 */
[----:B------:R-:W-:-:S04]  /*dfb0*/  FFMA.FTZ R7, R5, R7, -0.17900948226451873779 ;  /* 0xbe374e4305077423 */ /* 0x000fc80000010007 */
[C---:B------:R-:W-:Y:S01]  /*dfc0*/  FFMA.FTZ R7, R5.reuse, R7, 0.20512372255325317383 ;  /* 0x3e520bf405077423 */ /* 0x040fe20000010007 */
[----:B------:R-:W-:Y:S01]  /*dfd0*/  FSETP.NEU.AND P2, PT, R6, RZ, PT ;  /* 0x000000ff0600720b */ /* 0x000fe20003f4d000 */
[----:B------:R-:W3:Y:S02]  /*dfe0*/  LDL.LU R169, [R1+0x1c8] ;  /* 0x0001c80001a97983 */ /* 0x000ee40000300800 */
[C---:B------:R-:W-:Y:S02]  /*dff0*/  FFMA.FTZ R7, R5.reuse, R7, -0.24046532809734344482 ;  /* 0xbe763c8b05077423 */ /* 0x040fe40000010007 */
[----:B------:R-:W5:Y:S02]  /*e000*/  LDL.LU R168, [R1+0x1bc] ;  /* 0x0001bc0001a87983 */ /* 0x000f640000300800 */
[C---:B------:R-:W-:Y:S02]  /*e010*/  FFMA.FTZ R7, R5.reuse, R7, 0.28857114911079406738 ;  /* 0x3e93bf9905077423 */ /* 0x040fe40000010007 */
[----:B------:R-:W3:Y:S02]  /*e020*/  LDL.LU R167, [R1+0x1b8] ;  /* 0x0001b80001a77983 */ /* 0x000ee40000300800 */
[----:B------:R-:W-:-:S02]  /*e030*/  FFMA.FTZ R7, R5, R7, -0.36067417263984680176 ;  /* 0xbeb8aa4905077423 */ /* 0x000fc40000010007 */
[----:B------:R-:W5:Y:S02]  /*e040*/  LDL.LU R166, [R1+0x1ac] ;  /* 0x0001ac0001a67983 */ /* 0x000f640000300800 */
[C---:B------:R-:W-:Y:S02]  /*e050*/  FFMA.FTZ R7, R5.reuse, R7, 0.48089820146560668945 ;  /* 0x3ef6384a05077423 */ /* 0x040fe40000010007 */
[----:B------:R-:W3:Y:S02]  /*e060*/  LDL.LU R165, [R1+0x1a8] ;  /* 0x0001a80001a57983 */ /* 0x000ee40000300800 */
[C---:B------:R-:W-:Y:S02]  /*e070*/  FFMA.FTZ R7, R5.reuse, R7, -0.72134751081466674805 ;  /* 0xbf38aa3b05077423 */ /* 0x040fe40000010007 */
[----:B------:R-:W3:Y:S02]  /*e080*/  LDL.LU R164, [R1+0x19c] ;  /* 0x00019c0001a47983 */ /* 0x000ee40000300800 */
[----:B------:R-:W-:-:S02]  /*e090*/  FMUL R7, R5, R7 ;  /* 0x0000000705077220 */ /* 0x000fc40000400000 */
[----:B------:R-:W3:Y:S02]  /*e0a0*/  LDL.LU R163, [R1+0x198] ;  /* 0x0001980001a37983 */ /* 0x000ee40000300800 */
[C---:B------:R-:W-:Y:S02]  /*e0b0*/  FMUL R7, R5.reuse, R7 ;  /* 0x0000000705077220 */ /* 0x040fe40000400000 */
[----:B------:R-:W5:Y:S02]  /*e0c0*/  LDL.LU R162, [R1+0x18c] ;  /* 0x00018c0001a27983 */ /* 0x000f640000300800 */
[----:B------:R-:W-:Y:S01]  /*e0d0*/  FFMA.FTZ R5, R5, 1.4426950216293334961, R7 ;  /* 0x3fb8aa3b05057823 */ /* 0x000fe20000010007 */
[----:B------:R-:W-:Y:S01]  /*e0e0*/  FMUL R7, R212, 8388608 ;  /* 0x4b000000d4077820 */ /* 0x000fe20000400000 */
[----:B------:R-:W3:Y:S02]  /*e0f0*/  LDL.LU R161, [R1+0x188] ;  /* 0x0001880001a17983 */ /* 0x000ee40000300800 */
[----:B------:R-:W-:Y:S01]  /*e100*/  FADD R223, R8, R5 ;  /* 0x0000000508df7221 */ /* 0x000fe20000000000 */
[----:B------:R-:W-:Y:S01]  /*e110*/  @P0 MOV R5, 0x7f800000 ;  /* 0x7f80000000050802 */ /* 0x000fe20000000f00 */
[----:B------:R-:W3:Y:S01]  /*e120*/  LDL.LU R160, [R1+0x17c] ;  /* 0x00017c0001a07983 */ /* 0x000ee20000300800 */
[----:B------:R-:W-:-:S03]  /*e130*/  FSEL R7, R7, R212, !P1 ;  /* 0x000000d407077208 */ /* 0x000fc60004800000 */
[----:B------:R-:W-:Y:S01]  /*e140*/  @P0 FFMA.FTZ R223, R6, R5, +INF ;  /* 0x7f80000006df0423 */ /* 0x000fe20000010005 */
[----:B------:R-:W-:Y:S01]  /*e150*/  IADD3 R5, R7, -0x3f3504f3, RZ ;  /* 0xc0cafb0d07057810 */ /* 0x000fe20007ffe0ff */
[----:B------:R-:W3:Y:S03]  /*e160*/  LDL.LU R159, [R1+0x178] ;  /* 0x00017800019f7983 */ /* 0x000ee60000300800 */
[----:B------:R-:W-:Y:S01]  /*e170*/  LOP3.LUT R5, R5, 0xff800000, RZ, 0xc0, !PT ;  /* 0xff80000005057812 */ /* 0x000fe200078ec0ff */
[----:B------:R-:W3:Y:S01]  /*e180*/  LDL.LU R158, [R1+0x16c] ;  /* 0x00016c00019e7983 */ /* 0x000ee20000300800 */
[----:B------:R-:W-:Y:S02]  /*e190*/  FSEL R6, RZ, -23, P1 ;  /* 0xc1b80000ff067808 */ /* 0x000fe40000800000 */
[-C--:B------:R-:W-:Y:S01]  /*e1a0*/  IADD3 R8, R7, -R5.reuse, RZ ;  /* 0x8000000507087210 */ /* 0x080fe20007ffe0ff */
[----:B------:R-:W3:Y:S01]  /*e1b0*/  LDL.LU R157, [R1+0x168] ;  /* 0x00016800019d7983 */ /* 0x000ee20000300800 */
[----:B------:R-:W-:-:S02]  /*e1c0*/  I2FP.F32.S32 R5, R5 ;  /* 0x0000000500057245 */ /* 0x000fc40000201400 */
[----:B------:R-:W-:Y:S01]  /*e1d0*/  ISETP.GE.U32.AND P0, PT, R7, 0x7f800000, PT ;  /* 0x7f8000000700780c */ /* 0x000fe20003f06070 */
[----:B------:R-:W3:Y:S02]  /*e1e0*/  LDL.LU R156, [R1+0x15c] ;  /* 0x00015c00019c7983 */ /* 0x000ee40000300800 */
[----:B------:R-:W-:Y:S01]  /*e1f0*/  FFMA.FTZ R9, R5, 1.1920928955078125e-07, R6 ;  /* 0x3400000005097823 */ /* 0x000fe20000010006 */
[----:B------:R-:W-:Y:S01]  /*e200*/  FADD R5, R8, -1 ;  /* 0xbf80000008057421 */ /* 0x000fe20000000000 */
[----:B------:R-:W-:Y:S01]  /*e210*/  FSETP.NEU.AND P1, PT, R7, RZ, PT ;  /* 0x000000ff0700720b */ /* 0x000fe20003f2d000 */
[----:B------:R-:W3:Y:S02]  /*e220*/  LDL.LU R155, [R1+0x158] ;  /* 0x00015800019b7983 */ /* 0x000ee40000300800 */
[C---:B------:R-:W-:Y:S02]  /*e230*/  FFMA.FTZ R6, R5.reuse, R10, -0.16845393180847167969 ;  /* 0xbe2c7f3005067423 */ /* 0x040fe4000001000a */
[----:B------:R-:W3:Y:S02]  /*e240*/  LDL.LU R154, [R1+0x14c] ;  /* 0x00014c00019a7983 */ /* 0x000ee40000300800 */
[----:B------:R-:W-:-:S02]  /*e250*/  FFMA.FTZ R6, R5, R6, 0.1716887056827545166 ;  /* 0x3e2fcf2a05067423 */ /* 0x000fc40000010006 */
[----:B------:R-:W3:Y:S02]  /*e260*/  LDL.LU R153, [R1+0x148] ;  /* 0x0001480001997983 */ /* 0x000ee40000300800 */
[C---:B------:R-:W-:Y:S02]  /*e270*/  FFMA.FTZ R6, R5.reuse, R6, -0.17900948226451873779 ;  /* 0xbe374e4305067423 */ /* 0x040fe40000010006 */
[----:B------:R-:W3:Y:S02]  /*e280*/  LDL.LU R152, [R1+0x13c] ;  /* 0x00013c0001987983 */ /* 0x000ee40000300800 */
[C---:B------:R-:W-:Y:S02]  /*e290*/  FFMA.FTZ R6, R5.reuse, R6, 0.20512372255325317383 ;  /* 0x3e520bf405067423 */ /* 0x040fe40000010006 */
[----:B------:R-:W3:Y:S02]  /*e2a0*/  LDL.LU R19, [R1+0x138] ;  /* 0x0001380001137983 */ /* 0x000ee40000300800 */
[----:B------:R-:W-:-:S02]  /*e2b0*/  FFMA.FTZ R6, R5, R6, -0.24046532809734344482 ;  /* 0xbe763c8b05067423 */ /* 0x000fc40000010006 */
[----:B------:R-:W3:Y:S02]  /*e2c0*/  LDL.LU R18, [R1+0x12c] ;  /* 0x00012c0001127983 */ /* 0x000ee40000300800 */
[C---:B------:R-:W-:Y:S02]  /*e2d0*/  FFMA.FTZ R6, R5.reuse, R6, 0.28857114911079406738 ;  /* 0x3e93bf9905067423 */ /* 0x040fe40000010006 */
[----:B------:R-:W3:Y:S02]  /*e2e0*/  LDL.LU R16, [R1+0x128] ;  /* 0x0001280001107983 */ /* 0x000ee40000300800 */
[C---:B------:R-:W-:Y:S02]  /*e2f0*/  FFMA.FTZ R6, R5.reuse, R6, -0.36067417263984680176 ;  /* 0xbeb8aa4905067423 */ /* 0x040fe40000010006 */
[----:B------:R-:W3:Y:S02]  /*e300*/  LDL.LU R11, [R1+0x11c] ;  /* 0x00011c00010b7983 */ /* 0x000ee40000300800 */
[----:B------:R-:W-:-:S02]  /*e310*/  FFMA.FTZ R6, R5, R6, 0.48089820146560668945 ;  /* 0x3ef6384a05067423 */ /* 0x000fc40000010006 */
[----:B------:R-:W3:Y:S02]  /*e320*/  LDL.LU R172, [R1+0x1cc] ;  /* 0x0001cc0001ac7983 */ /* 0x000ee40000300800 */
[C---:B------:R-:W-:Y:S02]  /*e330*/  FFMA.FTZ R6, R5.reuse, R6, -0.72134751081466674805 ;  /* 0xbf38aa3b05067423 */ /* 0x040fe40000010006 */
[----:B------:R-:W-:Y:S02]  /*e340*/  STL [R1+0x3a4], R4 ;  /* 0x0003a40401007387 */ /* 0x000fe40000100800 */
[C---:B------:R-:W-:Y:S02]  /*e350*/  FMUL R6, R5.reuse, R6 ;  /* 0x0000000605067220 */ /* 0x040fe40000400000 */
[----:B------:R-:W-:Y:S02]  /*e360*/  STL [R1+0x3a0], R3 ;  /* 0x0003a00301007387 */ /* 0x000fe40000100800 */
[----:B------:R-:W-:-:S02]  /*e370*/  FMUL R6, R5, R6 ;  /* 0x0000000605067220 */ /* 0x000fc40000400000 */
[----:B------:R-:W-:Y:S02]  /*e380*/  STL [R1+0x39c], R2 ;  /* 0x00039c0201007387 */ /* 0x000fe40000100800 */
[----:B------:R-:W-:Y:S01]  /*e390*/  FFMA.FTZ R5, R5, 1.4426950216293334961, R6 ;  /* 0x3fb8aa3b05057823 */ /* 0x000fe20000010006 */
[----:B------:R-:W-:Y:S01]  /*e3a0*/  FMUL R6, R213, 8388608 ;  /* 0x4b000000d5067820 */ /* 0x000fe20000400000 */
[----:B------:R0:W-:Y:S02]  /*e3b0*/  STL [R1+0x398], R0 ;  /* 0x0003980001007387 */ /* 0x0001e40000100800 */
[----:B------:R-:W-:Y:S01]  /*e3c0*/  FADD R219, R9, R5 ;  /* 0x0000000509db7221 */ /* 0x000fe20000000000 */
[----:B------:R-:W-:Y:S01]  /*e3d0*/  @P0 MOV R5, 0x7f800000 ;  /* 0x7f80000000050802 */ /* 0x000fe20000000f00 */
[----:B------:R-:W-:Y:S04]  /*e3e0*/  STL [R1+0x3a8], R223 ;  /* 0x0003a8df01007387 */ /* 0x000fe80000100800 */
[----:B------:R-:W-:Y:S01]  /*e3f0*/  @P0 FFMA.FTZ R219, R7, R5, +INF ;  /* 0x7f80000007db0423 */ /* 0x000fe20000010005 */
[----:B------:R-:W-:-:S04]  /*e400*/  FSETP.GEU.AND P0, PT, R213, 1.175494350822287508e-38, PT ;  /* 0x00800000d500780b */ /* 0x000fc80003f0e000 */
[----:B------:R-:W-:Y:S01]  /*e410*/  FSEL R6, R6, R213, !P0 ;  /* 0x000000d506067208 */ /* 0x000fe20004000000 */
[----:B------:R-:W-:Y:S01]  /*e420*/  STL [R1+0x3ac], R219 ;  /* 0x0003acdb01007387 */ /* 0x000fe20000100800 */
[----:B------:R-:W-:Y:S02]  /*e430*/  FSEL R7, RZ, -23, P0 ;  /* 0xc1b80000ff077808 */ /* 0x000fe40000000000 */
[C---:B------:R-:W-:Y:S02]  /*e440*/  IADD3 R5, R6.reuse, -0x3f3504f3, RZ ;  /* 0xc0cafb0d06057810 */ /* 0x040fe40007ffe0ff */
[----:B------:R-:W-:Y:S02]  /*e450*/  ISETP.GE.U32.AND P0, PT, R6, 0x7f800000, PT ;  /* 0x7f8000000600780c */ /* 0x000fe40003f06070 */
[----:B------:R-:W-:-:S04]  /*e460*/  LOP3.LUT R5, R5, 0xff800000, RZ, 0xc0, !PT ;  /* 0xff80000005057812 */ /* 0x000fc800078ec0ff */
[-C--:B------:R-:W-:Y:S02]  /*e470*/  IADD3 R8, R6, -R5.reuse, RZ ;  /* 0x8000000506087210 */ /* 0x080fe40007ffe0ff */
[----:B------:R-:W-:-:S05]  /*e480*/  I2FP.F32.S32 R5, R5 ;  /* 0x0000000500057245 */ /* 0x000fca0000201400 */
[----:B------:R-:W-:Y:S01]  /*e490*/  FFMA.FTZ R9, R5, 1.1920928955078125e-07, R7 ;  /* 0x3400000005097823 */ /* 0x000fe20000010007 */
[----:B------:R-:W-:-:S04]  /*e4a0*/  FADD R5, R8, -1 ;  /* 0xbf80000008057421 */ /* 0x000fc80000000000 */
[----:B------:R-:W-:-:S04]  /*e4b0*/  FFMA.FTZ R7, R5, R10, -0.16845393180847167969 ;  /* 0xbe2c7f3005077423 */ /* 0x000fc8000001000a */
[----:B------:R-:W-:-:S04]  /*e4c0*/  FFMA.FTZ R7, R5, R7, 0.1716887056827545166 ;  /* 0x3e2fcf2a05077423 */ /* 0x000fc80000010007 */
[----:B------:R-:W-:-:S04]  /*e4d0*/  FFMA.FTZ R7, R5, R7, -0.17900948226451873779 ;  /* 0xbe374e4305077423 */ /* 0x000fc80000010007 */
[----:B------:R-:W-:-:S04]  /*e4e0*/  FFMA.FTZ R7, R5, R7, 0.20512372255325317383 ;  /* 0x3e520bf405077423 */ /* 0x000fc80000010007 */
[----:B------:R-:W-:-:S04]  /*e4f0*/  FFMA.FTZ R7, R5, R7, -0.24046532809734344482 ;  /* 0xbe763c8b05077423 */ /* 0x000fc80000010007 */
[----:B------:R-:W-:-:S04]  /*e500*/  FFMA.FTZ R7, R5, R7, 0.28857114911079406738 ;  /* 0x3e93bf9905077423 */ /* 0x000fc80000010007 */
[----:B------:R-:W-:-:S04]  /*e510*/  FFMA.FTZ R7, R5, R7, -0.36067417263984680176 ;  /* 0xbeb8aa4905077423 */ /* 0x000fc80000010007 */
[----:B------:R-:W-:-:S04]  /*e520*/  FFMA.FTZ R7, R5, R7, 0.48089820146560668945 ;  /* 0x3ef6384a05077423 */ /* 0x000fc80000010007 */
[----:B------:R-:W-:-:S04]  /*e530*/  FFMA.FTZ R7, R5, R7, -0.72134751081466674805 ;  /* 0xbf38aa3b05077423 */ /* 0x000fc80000010007 */
[----:B------:R-:W-:-:S04]  /*e540*/  FMUL R7, R5, R7 ;  /* 0x0000000705077220 */ /* 0x000fc80000400000 */
[----:B------:R-:W-:-:S04]  /*e550*/  FMUL R7, R5, R7 ;  /* 0x0000000705077220 */ /* 0x000fc80000400000 */
[----:B------:R-:W-:Y:S01]  /*e560*/  FFMA.FTZ R5, R5, 1.4426950216293334961, R7 ;  /* 0x3fb8aa3b05057823 */ /* 0x000fe20000010007 */
[----:B------:R-:W-:-:S03]  /*e570*/  FSEL R7, RZ, -23, P4 ;  /* 0xc1b80000ff077808 */ /* 0x000fc60002000000 */
[----:B------:R-:W-:Y:S01]  /*e580*/  FADD R215, R9, R5 ;  /* 0x0000000509d77221 */ /* 0x000fe20000000000 */
[----:B------:R-:W-:-:S05]  /*e590*/  @P0 MOV R5, 0x7f800000 ;  /* 0x7f80000000050802 */ /* 0x000fca0000000f00 */
[----:B------:R-:W-:Y:S01]  /*e5a0*/  @P0 FFMA.FTZ R215, R6, R5, +INF ;  /* 0x7f80000006d70423 */ /* 0x000fe20000010005 */
[----:B------:R-:W-:Y:S01]  /*e5b0*/  FMUL R5, R210, 8388608 ;  /* 0x4b000000d2057820 */ /* 0x000fe20000400000 */
[----:B------:R-:W-:-:S03]  /*e5c0*/  FSETP.NEU.AND P0, PT, R6, RZ, PT ;  /* 0x000000ff0600720b */ /* 0x000fc60003f0d000 */
[----:B------:R-:W-:Y:S01]  /*e5d0*/  STL [R1+0x3b0], R215 ;  /* 0x0003b0d701007387 */ /* 0x000fe20000100800 */
[----:B------:R-:W-:Y:S02]  /*e5e0*/  FSEL R5, R5, R210, !P4 ;  /* 0x000000d205057208 */ /* 0x000fe40006000000 */
[C---:B------:R-:W-:Y:S01]  /*e5f0*/  FSETP.GEU.AND P4, PT, |R210|.reuse, 1.175494350822287508e-38, PT ;  /* 0x00800000d200780b */ /* 0x040fe20003f8e200 */
[----:B------:R-:W-:Y:S01]  /*e600*/  @P3 FMUL R210, R210, 0.25 ;  /* 0x3e800000d2d23820 */ /* 0x000fe20000400000 */
[----:B------:R-:W-:-:S04]  /*e610*/  IADD3 R6, R5, -0x3f3504f3, RZ ;  /* 0xc0cafb0d05067810 */ /* 0x000fc80007ffe0ff */
[----:B------:R-:W-:-:S04]  /*e620*/  LOP3.LUT R6, R6, 0xff800000, RZ, 0xc0, !PT ;  /* 0xff80000006067812 */ /* 0x000fc800078ec0ff */
[-C--:B------:R-:W-:Y:S02]  /*e630*/  IADD3 R8, R5, -R6.reuse, RZ ;  /* 0x8000000605087210 */ /* 0x080fe40007ffe0ff */
[----:B------:R-:W-:Y:S01]  /*e640*/  I2FP.F32.S32 R6, R6 ;  /* 0x0000000600067245 */ /* 0x000fe20000201400 */
[----:B------:R-:W-:Y:S01]  /*e650*/  @!P4 FMUL R210, R210, 16777216 ;  /* 0x4b800000d2d2c820 */ /* 0x000fe20000400000 */
[----:B------:R-:W-:Y:S01]  /*e660*/  FSETP.GT.AND P5, PT, |R212|, 8.50705917302346158658e+37, PT ;  /* 0x7e800000d400780b */ /* 0x000fe20003fa4200 */
[----:B------:R-:W-:Y:S02]  /*e670*/  @!P4 FMUL R26, R26, 16777216 ;  /* 0x4b8000001a1ac820 */ /* 0x000fe40000400000 */
[----:B------:R-:W-:Y:S01]  /*e680*/  FFMA.FTZ R9, R6, 1.1920928955078125e-07, R7 ;  /* 0x3400000006097823 */ /* 0x000fe20000010007 */
[----:B------:R-:W-:Y:S01]  /*e690*/  FADD R6, R8, -1 ;  /* 0xbf80000008067421 */ /* 0x000fe20000000000 */
[----:B------:R-:W0:Y:S03]  /*e6a0*/  MUFU.RCP R210, R210 ;  /* 0x000000d200d27308 */ /* 0x000e260000001000 */
[----:B------:R-:W-:-:S04]  /*e6b0*/  FFMA.FTZ R7, R6, R10, -0.16845393180847167969 ;  /* 0xbe2c7f3006077423 */ /* 0x000fc8000001000a */
[----:B------:R-:W-:-:S04]  /*e6c0*/  FFMA.FTZ R7, R6, R7, 0.1716887056827545166 ;  /* 0x3e2fcf2a06077423 */ /* 0x000fc80000010007 */
[----:B------:R-:W-:-:S04]  /*e6d0*/  FFMA.FTZ R7, R6, R7, -0.17900948226451873779 ;  /* 0xbe374e4306077423 */ /* 0x000fc80000010007 */
[----:B------:R-:W-:-:S04]  /*e6e0*/  FFMA.FTZ R7, R6, R7, 0.20512372255325317383 ;  /* 0x3e520bf406077423 */ /* 0x000fc80000010007 */
[----:B------:R-:W-:-:S04]  /*e6f0*/  FFMA.FTZ R7, R6, R7, -0.24046532809734344482 ;  /* 0xbe763c8b06077423 */ /* 0x000fc80000010007 */
[----:B------:R-:W-:-:S04]  /*e700*/  FFMA.FTZ R7, R6, R7, 0.28857114911079406738 ;  /* 0x3e93bf9906077423 */ /* 0x000fc80000010007 */
[----:B------:R-:W-:-:S04]  /*e710*/  FFMA.FTZ R7, R6, R7, -0.36067417263984680176 ;  /* 0xbeb8aa4906077423 */ /* 0x000fc80000010007 */
[----:B------:R-:W-:Y:S01]  /*e720*/  FFMA.FTZ R7, R6, R7, 0.48089820146560668945 ;  /* 0x3ef6384a06077423 */ /* 0x000fe20000010007 */
[----:B--2---:R-:W-:-:S03]  /*e730*/  MOV R186, R171 ;  /* 0x000000ab00ba7202 */ /* 0x004fc60000000f00 */
[----:B------:R-:W-:-:S04]  /*e740*/  FFMA.FTZ R7, R6, R7, -0.72134751081466674805 ;  /* 0xbf38aa3b06077423 */ /* 0x000fc80000010007 */
[----:B------:R-:W-:-:S04]  /*e750*/  FMUL R7, R6, R7 ;  /* 0x0000000706077220 */ /* 0x000fc80000400000 */
[----:B------:R-:W-:-:S04]  /*e760*/  FMUL R7, R6, R7 ;  /* 0x0000000706077220 */ /* 0x000fc80000400000 */
[----:B------:R-:W-:Y:S01]  /*e770*/  FFMA.FTZ R6, R6, 1.4426950216293334961, R7 ;  /* 0x3fb8aa3b06067823 */ /* 0x000fe20000010007 */
[----:B----4-:R-:W-:-:S03]  /*e780*/  MOV R7, R170 ;  /* 0x000000aa00077202 */ /* 0x010fc60000000f00 */
[----:B------:R-:W-:Y:S01]  /*e790*/  FADD R206, R9, R6 ;  /* 0x0000000609ce7221 */ /* 0x000fe20000000000 */
[----:B------:R-:W-:-:S05]  /*e7a0*/  FMUL R6, R151, 0.25 ;  /* 0x3e80000097067820 */ /* 0x000fca0000400000 */
[----:B------:R-:W-:Y:S01]  /*e7b0*/  FSEL R151, R6, R151, P3 ;  /* 0x0000009706977208 */ /* 0x000fe20001800000 */
[----:B------:R-:W-:-:S04]  /*e7c0*/  FMUL R6, R150, 0.25 ;  /* 0x3e80000096067820 */ /* 0x000fc80000400000 */
[----:B------:R-:W-:Y:S01]  /*e7d0*/  @!P4 FMUL R151, R151, 16777216 ;  /* 0x4b8000009797c820 */ /* 0x000fe20000400000 */
[----:B------:R-:W-:Y:S01]  /*e7e0*/  FSEL R150, R6, R150, P3 ;  /* 0x0000009606967208 */ /* 0x000fe20001800000 */
[----:B------:R-:W-:Y:S02]  /*e7f0*/  FMUL R6, R147, 0.25 ;  /* 0x3e80000093067820 */ /* 0x000fe40000400000 */
[----:B0-----:R-:W-:Y:S02]  /*e800*/  FMUL R0, R210, R151 ;  /* 0x00000097d2007220 */ /* 0x001fe40000400000 */
[----:B------:R-:W-:Y:S01]  /*e810*/  @!P4 FMUL R150, R150, 16777216 ;  /* 0x4b8000009696c820 */ /* 0x000fe20000400000 */
[----:B------:R-:W-:Y:S01]  /*e820*/  FSEL R147, R6, R147, P3 ;  /* 0x0000009306937208 */ /* 0x000fe20001800000 */
[----:B------:R-:W-:Y:S01]  /*e830*/  FMUL R6, R146, 0.25 ;  /* 0x3e80000092067820 */ /* 0x000fe20000400000 */
[----:B------:R0:W-:Y:S03]  /*e840*/  STL [R1+0x224], R0 ;  /* 0x0002240001007387 */ /* 0x0001e60000100800 */
[----:B------:R-:W-:Y:S01]  /*e850*/  @!P4 FMUL R147, R147, 16777216 ;  /* 0x4b8000009393c820 */ /* 0x000fe20000400000 */
[----:B------:R-:W-:Y:S01]  /*e860*/  FSEL R146, R6, R146, P3 ;  /* 0x0000009206927208 */ /* 0x000fe20001800000 */
[----:B------:R-:W-:-:S02]  /*e870*/  FMUL R6, R143, 0.25 ;  /* 0x3e8000008f067820 */ /* 0x000fc40000400000 */
[C---:B------:R-:W-:Y:S01]  /*e880*/  FMUL R3, R210.reuse, R147 ;  /* 0x00000093d2037220 */ /* 0x040fe20000400000 */
[----:B-----5:R-:W-:Y:S01]  /*e890*/  MOV R17, R162 ;  /* 0x000000a200117202 */ /* 0x020fe20000000f00 */
[----:B0-----:R-:W-:Y:S01]  /*e8a0*/  FMUL R0, R210, R150 ;  /* 0x00000096d2007220 */ /* 0x001fe20000400000 */
[----:B------:R-:W-:Y:S01]  /*e8b0*/  FSEL R143, R6, R143, P3 ;  /* 0x0000008f068f7208 */ /* 0x000fe20001800000 */
[----:B------:R-:W-:Y:S01]  /*e8c0*/  FMUL R6, R142, 0.25 ;  /* 0x3e8000008e067820 */ /* 0x000fe20000400000 */
[----:B------:R-:W-:Y:S02]  /*e8d0*/  MOV R147, R166 ;  /* 0x000000a600937202 */ /* 0x000fe40000000f00 */
[----:B---3--:R-:W-:Y:S01]  /*e8e0*/  MOV R14, R161 ;  /* 0x000000a1000e7202 */ /* 0x008fe20000000f00 */
[----:B------:R0:W-:Y:S01]  /*e8f0*/  STL [R1+0x3b4], R0 ;  /* 0x0003b40001007387 */ /* 0x0001e20000100800 */
[----:B------:R-:W-:Y:S01]  /*e900*/  FSEL R142, R6, R142, P3 ;  /* 0x0000008e068e7208 */ /* 0x000fe20001800000 */
[----:B------:R-:W-:Y:S01]  /*e910*/  FMUL R6, R139, 0.25 ;  /* 0x3e8000008b067820 */ /* 0x000fe20000400000 */
[----:B------:R-:W-:-:S02]  /*e920*/  MOV R150, R165 ;  /* 0x000000a500967202 */ /* 0x000fc40000000f00 */
[----:B------:R-:W-:Y:S02]  /*e930*/  MOV R15, R160 ;  /* 0x000000a0000f7202 */ /* 0x000fe40000000f00 */
[----:B------:R-:W-:Y:S02]  /*e940*/  MOV R243, R159 ;  /* 0x0000009f00f37202 */ /* 0x000fe40000000f00 */
[----:B------:R-:W-:Y:S02]  /*e950*/  MOV R214, R158 ;  /* 0x0000009e00d67202 */ /* 0x000fe40000000f00 */
[----:B------:R-:W-:Y:S02]  /*e960*/  MOV R184, R157 ;  /* 0x0000009d00b87202 */ /* 0x000fe40000000f00 */
[----:B------:R-:W-:Y:S02]  /*e970*/  MOV R185, R156 ;  /* 0x0000009c00b97202 */ /* 0x000fe40000000f00 */
        /* <DEDUP_REMOVED lines=8> */
[----:B------:R-:W-:Y:S01]  /*ea00*/  MOV R192, R172 ;  /* 0x000000ac00c07202 */ /* 0x000fe20000000f00 */
[----:B------:R-:W-:Y:S01]  /*ea10*/  FMUL R8, R25, 0.25 ;  /* 0x3e80000019087820 */ /* 0x000fe20000400000 */
[----:B------:R-:W-:Y:S01]  /*ea20*/  FSEL R139, R6, R139, P3 ;  /* 0x0000008b068b7208 */ /* 0x000fe20001800000 */
[----:B------:R-:W-:Y:S01]  /*ea30*/  FMUL R6, R138, 0.25 ;  /* 0x3e8000008a067820 */ /* 0x000fe20000400000 */
[----:B------:R-:W-:Y:S01]  /*ea40*/  MOV R151, R164 ;  /* 0x000000a400977202 */ /* 0x000fe20000000f00 */
[----:B------:R-:W-:Y:S01]  /*ea50*/  @!P4 FMUL R146, R146, 16777216 ;  /* 0x4b8000009292c820 */ /* 0x000fe20000400000 */
[----:B------:R-:W-:Y:S01]  /*ea60*/  MOV R10, R163 ;  /* 0x000000a3000a7202 */ /* 0x000fe20000000f00 */
[----:B------:R-:W-:Y:S01]  /*ea70*/  @!P4 FMUL R139, R139, 16777216 ;  /* 0x4b8000008b8bc820 */ /* 0x000fe20000400000 */
[----:B------:R-:W-:Y:S01]  /*ea80*/  FSEL R138, R6, R138, P3 ;  /* 0x0000008a068a7208 */ /* 0x000fe20001800000 */
[----:B------:R-:W-:Y:S01]  /*ea90*/  FMUL R6, R135, 0.25 ;  /* 0x3e80000087067820 */ /* 0x000fe20000400000 */
[----:B------:R-:W-:Y:S01]  /*eaa0*/  @!P4 FMUL R143, R143, 16777216 ;  /* 0x4b8000008f8fc820 */ /* 0x000fe20000400000 */
[----:B------:R-:W-:Y:S01]  /*eab0*/  FMUL R215, R210, R139 ;  /* 0x0000008bd2d77220 */ /* 0x000fe20000400000 */
        /* <DEDUP_REMOVED lines=10> */
[C---:B------:R-:W-:Y:S01]  /*eb60*/  FMUL R2, R210.reuse, R146 ;  /* 0x00000092d2027220 */ /* 0x040fe20000400000 */
[----:B0-----:R-:W-:Y:S01]  /*eb70*/  FMUL R0, R210, R135 ;  /* 0x00000087d2007220 */ /* 0x001fe20000400000 */
[----:B------:R-:W-:Y:S01]  /*eb80*/  MOV R135, R169 ;  /* 0x000000a900877202 */ /* 0x000fe20000000f00 */
[----:B------:R-:W-:Y:S01]  /*eb90*/  @!P4 FMUL R134, R134, 16777216 ;  /* 0x4b8000008686c820 */ /* 0x000fe20000400000 */
[----:B------:R-:W-:Y:S01]  /*eba0*/  FSEL R131, R6, R131, P3 ;  /* 0x0000008306837208 */ /* 0x000fe20001800000 */
[----:B------:R-:W-:Y:S01]  /*ebb0*/  FMUL R6, R130, 0.25 ;  /* 0x3e80000082067820 */ /* 0x000fe20000400000 */
[----:B------:R0:W-:Y:S01]  /*ebc0*/  STL [R1+0x204], R0 ;  /* 0x0002040001007387 */ /* 0x0001e20000100800 */
[C---:B------:R-:W-:Y:S01]  /*ebd0*/  FMUL R223, R210.reuse, R143 ;  /* 0x0000008fd2df7220 */ /* 0x040fe20000400000 */
[----:B------:R-:W-:Y:S01]  /*ebe0*/  FMUL R4, R210, R142 ;  /* 0x0000008ed2047220 */ /* 0x000fe20000400000 */
[----:B------:R-:W-:Y:S01]  /*ebf0*/  @!P4 FMUL R131, R131, 16777216 ;  /* 0x4b8000008383c820 */ /* 0x000fe20000400000 */
[----:B------:R-:W-:Y:S01]  /*ec00*/  FSEL R130, R6, R130, P3 ;  /* 0x0000008206827208 */ /* 0x000fe20001800000 */
[----:B------:R-:W-:Y:S01]  /*ec10*/  FMUL R6, R127, 0.25 ;  /* 0x3e8000007f067820 */ /* 0x000fe20000400000 */
[----:B------:R-:W2:Y:S03]  /*ec20*/  LDL.LU R190, [R1+0x118] ;  /* 0x0001180001be7983 */ /* 0x000ea60000300800 */
[----:B------:R-:W-:Y:S01]  /*ec30*/  @!P4 FMUL R130, R130, 16777216 ;  /* 0x4b8000008282c820 */ /* 0x000fe20000400000 */
[----:B------:R-:W-:Y:S01]  /*ec40*/  FSEL R127, R6, R127, P3 ;  /* 0x0000007f067f7208 */ /* 0x000fe20001800000 */
[----:B------:R-:W-:Y:S01]  /*ec50*/  FMUL R6, R126, 0.25 ;  /* 0x3e8000007e067820 */ /* 0x000fe20000400000 */
[----:B------:R-:W3:Y:S01]  /*ec60*/  LDL.LU R189, [R1+0x10c] ;  /* 0x00010c0001bd7983 */ /* 0x000ee20000300800 */
[C---:B0-----:R-:W-:Y:S01]  /*ec70*/  FMUL R0, R210.reuse, R134 ;  /* 0x00000086d2007220 */ /* 0x041fe20000400000 */
[C---:B------:R-:W-:Y:S01]  /*ec80*/  FMUL R252, R210.reuse, R131 ;  /* 0x00000083d2fc7220 */ /* 0x040fe20000400000 */
[----:B------:R-:W-:Y:S01]  /*ec90*/  FMUL R251, R210, R130 ;  /* 0x00000082d2fb7220 */ /* 0x000fe20000400000 */
[----:B------:R-:W-:Y:S01]  /*eca0*/  FSEL R126, R6, R126, P3 ;  /* 0x0000007e067e7208 */ /* 0x000fe20001800000 */
[----:B------:R-:W-:Y:S01]  /*ecb0*/  FMUL R6, R123, 0.25 ;  /* 0x3e8000007b067820 */ /* 0x000fe20000400000 */
[----:B------:R-:W4:Y:S01]  /*ecc0*/  LDL.LU R188, [R1+0x108] ;  /* 0x0001080001bc7983 */ /* 0x000f220000300800 */
[----:B------:R-:W-:Y:S01]  /*ecd0*/  MOV R134, R192 ;  /* 0x000000c000867202 */ /* 0x000fe20000000f00 */
[----:B------:R-:W-:Y:S01]  /*ece0*/  @!P4 FMUL R127, R127, 16777216 ;  /* 0x4b8000007f7fc820 */ /* 0x000fe20000400000 */
[----:B------:R-:W-:Y:S01]  /*ecf0*/  MOV R131, R186 ;  /* 0x000000ba00837202 */ /* 0x000fe20000000f00 */
[----:B------:R-:W5:Y:S01]  /*ed00*/  LDL.LU R187, [R1+0xfc] ;  /* 0x0000fc0001bb7983 */ /* 0x000f620000300800 */
[----:B------:R-:W-:Y:S01]  /*ed10*/  FSEL R123, R6, R123, P3 ;  /* 0x0000007b067b7208 */ /* 0x000fe20001800000 */
[----:B------:R-:W-:Y:S01]  /*ed20*/  FMUL R6, R122, 0.25 ;  /* 0x3e8000007a067820 */ /* 0x000fe20000400000 */
[----:B------:R-:W-:Y:S01]  /*ed30*/  MOV R130, R13 ;  /* 0x0000000d00827202 */ /* 0x000fe20000000f00 */
[----:B------:R-:W5:Y:S01]  /*ed40*/  LDL.LU R183, [R1+0xf8] ;  /* 0x0000f80001b77983 */ /* 0x000f620000300800 */
[----:B------:R-:W-:Y:S01]  /*ed50*/  @!P4 FMUL R126, R126, 16777216 ;  /* 0x4b8000007e7ec820 */ /* 0x000fe20000400000 */
[----:B------:R-:W-:Y:S01]  /*ed60*/  @!P4 FMUL R123, R123, 16777216 ;  /* 0x4b8000007b7bc820 */ /* 0x000fe20000400000 */
[----:B------:R-:W-:Y:S01]  /*ed70*/  FSEL R122, R6, R122, P3 ;  /* 0x0000007a067a7208 */ /* 0x000fe20001800000 */
[----:B------:R-:W-:Y:S01]  /*ed80*/  FMUL R6, R119, 0.25 ;  /* 0x3e80000077067820 */ /* 0x000fe20000400000 */
[----:B------:R-:W5:Y:S01]  /*ed90*/  LDL.LU R182, [R1+0xec] ;  /* 0x0000ec0001b67983 */ /* 0x000f620000300800 */
[----:B------:R-:W-:Y:S01]  /*eda0*/  FMUL R13, R28, 0.25 ;  /* 0x3e8000001c0d7820 */ /* 0x000fe20000400000 */
[----:B------:R-:W-:Y:S01]  /*edb0*/  FMUL R9, R130, 0.25 ;  /* 0x3e80000082097820 */ /* 0x000fe20000400000 */
[----:B------:R-:W-:Y:S01]  /*edc0*/  @!P4 FMUL R122, R122, 16777216 ;  /* 0x4b8000007a7ac820 */ /* 0x000fe20000400000 */
[----:B------:R-:W-:Y:S01]  /*edd0*/  FSEL R119, R6, R119, P3 ;  /* 0x0000007706777208 */ /* 0x000fe20001800000 */
[----:B------:R-:W-:Y:S01]  /*ede0*/  FMUL R6, R118, 0.25 ;  /* 0x3e80000076067820 */ /* 0x000fe20000400000 */
[----:B------:R-:W5:Y:S03]  /*edf0*/  LDL.LU R181, [R1+0xe8] ;  /* 0x0000e80001b57983 */ /* 0x000f660000300800 */
        /* <DEDUP_REMOVED lines=87> */
[----:B------:R-:W2:Y:S03]  /*f370*/  LDL.LU R16, [R1+0x38] ;  /* 0x0000380001107983 */ /* 0x000ea60000300800 */
        /* <DEDUP_REMOVED lines=23> */
[----:B------:R-:W5:Y:S03]  /*f4f0*/  LDL.LU R18, [R1] ;  /* 0x0000000001127983 */ /* 0x000f660000300800 */
        /* <DEDUP_REMOVED lines=22> */
[----:B------:R-:W-:-:S04]  /*f660*/  FMUL R6, R50, 0.25 ;  /* 0x3e80000032067820 */ /* 0x000fc80000400000 */
        /* <DEDUP_REMOVED lines=14> */
[----:B------:R-:W-:Y:S02]  /*f750*/  FMUL R6, R39, 0.25 ;  /* 0x3e80000027067820 */ /* 0x000fe40000400000 */
[C---:B------:R-:W-:Y:S01]  /*f760*/  FMUL R186, R210.reuse, R43 ;  /* 0x0000002bd2ba7220 */ /* 0x040fe20000400000 */
[C---:B------:R-:W-:Y:S01]  /*f770*/  FMUL R199, R210.reuse, R51 ;  /* 0x00000033d2c77220 */ /* 0x040fe20000400000 */
[----:B------:R-:W-:Y:S01]  /*f780*/  FMUL R198, R210, R50 ;  /* 0x00000032d2c67220 */ /* 0x000fe20000400000 */
[----:B------:R-:W-:Y:S01]  /*f790*/  FSEL R39, R6, R39, P3 ;  /* 0x0000002706277208 */ /* 0x000fe20001800000 */
[----:B------:R-:W-:Y:S01]  /*f7a0*/  FMUL R6, R38, 0.25 ;  /* 0x3e80000026067820 */ /* 0x000fe20000400000 */
[----:B------:R-:W-:Y:S01]  /*f7b0*/  FMUL R43, R151, 0.25 ;  /* 0x3e800000972b7820 */ /* 0x000fe20000400000 */
[C---:B------:R-:W-:Y:S01]  /*f7c0*/  FMUL R193, R210.reuse, R47 ;  /* 0x0000002fd2c17220 */ /* 0x040fe20000400000 */
[----:B------:R-:W-:Y:S01]  /*f7d0*/  FMUL R192, R210, R46 ;  /* 0x0000002ed2c07220 */ /* 0x000fe20000400000 */
[----:B------:R-:W-:Y:S01]  /*f7e0*/  FMUL R50, R14, 0.25 ;  /* 0x3e8000000e327820 */ /* 0x000fe20000400000 */
[----:B------:R-:W-:Y:S01]  /*f7f0*/  FSEL R38, R6, R38, P3 ;  /* 0x0000002606267208 */ /* 0x000fe20001800000 */
[----:B------:R-:W-:Y:S01]  /*f800*/  FMUL R6, R35, 0.25 ;  /* 0x3e80000023067820 */ /* 0x000fe20000400000 */
[----:B------:R-:W-:Y:S01]  /*f810*/  FMUL R46, R10, 0.25 ;  /* 0x3e8000000a2e7820 */ /* 0x000fe20000400000 */
[----:B------:R-:W-:Y:S01]  /*f820*/  FMUL R47, R17, 0.25 ;  /* 0x3e800000112f7820 */ /* 0x000fe20000400000 */
[----:B------:R-:W-:Y:S01]  /*f830*/  FMUL R51, R15, 0.25 ;  /* 0x3e8000000f337820 */ /* 0x000fe20000400000 */
[----:B------:R-:W-:Y:S01]  /*f840*/  @!P4 FMUL R42, R42, 16777216 ;  /* 0x4b8000002a2ac820 */ /* 0x000fe20000400000 */
[----:B------:R-:W-:Y:S01]  /*f850*/  FSEL R35, R6, R35, P3 ;  /* 0x0000002306237208 */ /* 0x000fe20001800000 */
[----:B------:R-:W-:Y:S01]  /*f860*/  FMUL R6, R34, 0.25 ;  /* 0x3e80000022067820 */ /* 0x000fe20000400000 */
[----:B------:R-:W-:Y:S01]  /*f870*/  @!P4 FMUL R39, R39, 16777216 ;  /* 0x4b8000002727c820 */ /* 0x000fe20000400000 */
[----:B------:R-:W-:Y:S01]  /*f880*/  @!P4 FMUL R38, R38, 16777216 ;  /* 0x4b8000002626c820 */ /* 0x000fe20000400000 */
[----:B------:R-:W-:Y:S01]  /*f890*/  FSEL R43, R43, R151, P5 ;  /* 0x000000972b2b7208 */ /* 0x000fe20002800000 */
[----:B------:R-:W-:Y:S01]  /*f8a0*/  FMUL R250, R210, R127 ;  /* 0x0000007fd2fa7220 */ /* 0x000fe20000400000 */
[----:B------:R-:W-:Y:S01]  /*f8b0*/  FSEL R34, R6, R34, P3 ;  /* 0x0000002206227208 */ /* 0x000fe20001800000 */
[----:B------:R-:W-:Y:S01]  /*f8c0*/  FMUL R6, R31, 0.25 ;  /* 0x3e8000001f067820 */ /* 0x000fe20000400000 */
[----:B------:R-:W0:Y:S01]  /*f8d0*/  S2R R151, SR_TID.X ;  /* 0x0000000000977919 */ /* 0x000e220000002100 */
[C---:B------:R-:W-:Y:S01]  /*f8e0*/  FMUL R249, R210.reuse, R126 ;  /* 0x0000007ed2f97220 */ /* 0x040fe20000400000 */
[C---:B------:R-:W-:Y:S01]  /*f8f0*/  FMUL R248, R210.reuse, R123 ;  /* 0x0000007bd2f87220 */ /* 0x040fe20000400000 */
[----:B------:R-:W-:Y:S01]  /*f900*/  FMUL R247, R210, R122 ;  /* 0x0000007ad2f77220 */ /* 0x000fe20000400000 */
[----:B------:R-:W-:Y:S01]  /*f910*/  FSEL R31, R6, R31, P3 ;  /* 0x0000001f061f7208 */ /* 0x000fe20001800000 */
[----:B------:R-:W-:Y:S01]  /*f920*/  FMUL R6, R30, 0.25 ;  /* 0x3e8000001e067820 */ /* 0x000fe20000400000 */
[C---:B------:R-:W-:Y:S01]  /*f930*/  FMUL R246, R210.reuse, R119 ;  /* 0x00000077d2f67220 */ /* 0x040fe20000400000 */
        /* <DEDUP_REMOVED lines=11> */
[----:B------:R-:W-:Y:S01]  /*f9f0*/  FSETP.GT.AND P3, PT, |R213|, 8.50705917302346158658e+37, PT ;  /* 0x7e800000d500780b */ /* 0x000fe20003f64200 */
        /* <DEDUP_REMOVED lines=42> */
[----:B------:R-:W-:Y:S01]  /*fca0*/  FMUL R142, R210, R38 ;  /* 0x00000026d28e7220 */ /* 0x000fe20000400000 */
[----:B------:R-:W-:Y:S01]  /*fcb0*/  FSEL R9, R9, R130, P5 ;  /* 0x0000008209097208 */ /* 0x000fe20002800000 */
[----:B------:R-:W-:Y:S01]  /*fcc0*/  @!P4 FMUL R35, R35, 16777216 ;  /* 0x4b8000002323c820 */ /* 0x000fe20000400000 */
[----:B------:R-:W-:Y:S01]  /*fcd0*/  FSEL R137, R6, R137, P3 ;  /* 0x0000008906897208 */ /* 0x000fe20001800000 */
[----:B------:R-:W-:Y:S01]  /*fce0*/  FMUL R6, R136, 0.25 ;  /* 0x3e80000088067820 */ /* 0x000fe20000400000 */
[----:B------:R-:W-:Y:S01]  /*fcf0*/  FSEL R46, R46, R10, P5 ;  /* 0x0000000a2e2e7208 */ /* 0x000fe20002800000 */
[----:B------:R-:W-:Y:S01]  /*fd00*/  @!P4 FMUL R34, R34, 16777216 ;  /* 0x4b8000002222c820 */ /* 0x000fe20000400000 */
        /* <DEDUP_REMOVED lines=9> */
[----:B------:R-:W-:-:S05]  /*fda0*/  FMUL R6, R132, 0.25 ;  /* 0x3e80000084067820 */ /* 0x000fca0000400000 */
        /* <DEDUP_REMOVED lines=107> */
[----:B------:R-:W-:Y:S01]  /*10460*/  FMUL R21, R22, 0.25 ;  /* 0x3e80000016157820 */ /* 0x000fe20000400000 */
[----:B------:R-:W-:Y:S01]  /*10470*/  FSEL R8, R8, R25, P3 ;  /* 0x0000001908087208 */ /* 0x000fe20001800000 */
[----:B------:R-:W-:-:S03]  /*10480*/  FMUL R25, R134, 0.25 ;  /* 0x3e80000086197820 */ /* 0x000fc60000400000 */
[----:B------:R-:W-:Y:S01]  /*10490*/  FSEL R21, R21, R22, P5 ;  /* 0x0000001615157208 */ /* 0x000fe20002800000 */
[----:B------:R-:W-:Y:S01]  /*104a0*/  FMUL R22, R23, 0.25 ;  /* 0x3e80000017167820 */ /* 0x000fe20000400000 */
[----:B------:R-:W-:Y:S01]  /*104b0*/  FSEL R25, R25, R134, P5 ;  /* 0x0000008619197208 */ /* 0x000fe20002800000 */
[----:B--2---:R-:W-:-:S03]  /*104c0*/  FMUL R134, R16, 0.25 ;  /* 0x3e80000010867820 */ /* 0x004fc60000400000 */
[----:B------:R-:W-:Y:S01]  /*104d0*/  FSEL R22, R22, R23, P5 ;  /* 0x0000001716167208 */ /* 0x000fe20002800000 */
[----:B------:R-:W-:Y:S01]  /*104e0*/  FMUL R23, R131, 0.25 ;  /* 0x3e80000083177820 */ /* 0x000fe20000400000 */
        /* <DEDUP_REMOVED lines=22> */
[----:B---3--:R-:W-:Y:S01]  /*10650*/  FMUL R79, R189, 0.25 ;  /* 0x3e800000bd4f7820 */ /* 0x008fe20000400000 */
[----:B----4-:R-:W-:Y:S01]  /*10660*/  FMUL R82, R188, 0.25 ;  /* 0x3e800000bc527820 */ /* 0x010fe20000400000 */
[----:B-----5:R-:W-:Y:S01]  /*10670*/  FMUL R83, R187, 0.25 ;  /* 0x3e800000bb537820 */ /* 0x020fe20000400000 */
        /* <DEDUP_REMOVED lines=29> */
[C---:B------:R-:W-:Y:S01]  /*10850*/  FSETP.GEU.AND P6, PT, |R213|.reuse, 1.175494350822287508e-38, PT ;  /* 0x00800000d500780b */ /* 0x040fe20003fce200 */
[----:B------:R-:W-:Y:S01]  /*10860*/  @P3 FMUL R213, R213, 0.25 ;  /* 0x3e800000d5d53820 */ /* 0x000fe20000400000 */
[----:B------:R-:W-:-:S02]  /*10870*/  FSETP.GEU.AND P4, PT, |R212|, 1.175494350822287508e-38, PT ;  /* 0x00800000d400780b */ /* 0x000fc40003f8e200 */
[----:B------:R-:W-:Y:S01]  /*10880*/  FSETP.GT.AND P3, PT, |R211|, 8.50705917302346158658e+37, PT ;  /* 0x7e800000d300780b */ /* 0x000fe20003f64200 */
[----:B------:R-:W-:Y:S01]  /*10890*/  @P5 FMUL R212, R212, 0.25 ;  /* 0x3e800000d4d45820 */ /* 0x000fe20000400000 */
[----:B------:R-:W-:Y:S02]  /*108a0*/  FSEL R28, R28, R135, P5 ;  /* 0x000000871c1c7208 */ /* 0x000fe40002800000 */
[----:B------:R-:W-:Y:S02]  /*108b0*/  FSEL R29, R29, R138, P5 ;  /* 0x0000008a1d1d7208 */ /* 0x000fe40002800000 */
[----:B------:R-:W-:Y:S02]  /*108c0*/  FSEL R38, R38, R139, P5 ;  /* 0x0000008b26267208 */ /* 0x000fe40002800000 */
[----:B------:R-:W-:Y:S02]  /*108d0*/  FSEL R39, R39, R147, P5 ;  /* 0x0000009327277208 */ /* 0x000fe40002800000 */
[----:B------:R-:W-:-:S02]  /*108e0*/  FSEL R42, R42, R150, P5 ;  /* 0x000000962a2a7208 */ /* 0x000fc40002800000 */
[----:B------:R-:W-:Y:S02]  /*108f0*/  FSEL R54, R54, R243, P5 ;  /* 0x000000f336367208 */ /* 0x000fe40002800000 */
        /* <DEDUP_REMOVED lines=44> */
[----:B------:R-:W-:Y:S01]  /*10bc0*/  FSETP.GEU.AND P5, PT, |R211|, 1.175494350822287508e-38, PT ;  /* 0x00800000d300780b */ /* 0x000fe20003fae200 */
[----:B------:R-:W-:Y:S01]  /*10bd0*/  @!P4 FMUL R212, R212, 16777216 ;  /* 0x4b800000d4d4c820 */ /* 0x000fe20000400000 */
[----:B------:R-:W-:Y:S01]  /*10be0*/  @!P6 FMUL R213, R213, 16777216 ;  /* 0x4b800000d5d5e820 */ /* 0x000fe20000400000 */
[----:B------:R-:W-:-:S04]  /*10bf0*/  @P3 FMUL R211, R211, 0.25 ;  /* 0x3e800000d3d33820 */ /* 0x000fc80000400000 */
[----:B------:R-:W1:Y:S06]  /*10c00*/  MUFU.RCP R212, R212 ;  /* 0x000000d400d47308 */ /* 0x000e6c0000001000 */
[----:B------:R-:W-:Y:S02]  /*10c10*/  @!P5 FMUL R211, R211, 16777216 ;  /* 0x4b800000d3d3d820 */ /* 0x000fe40000400000 */
[----:B------:R-:W2:Y:S01]  /*10c20*/  MUFU.RCP R213, R213 ;  /* 0x000000d500d57308 */ /* 0x000ea20000001000 */
[----:B------:R-:W-:Y:S01]  /*10c30*/  FMUL R11, R18, 0.25 ;  /* 0x3e800000120b7820 */ /* 0x000fe20000400000 */
[----:B------:R-:W-:Y:S01]  /*10c40*/  FMUL R150, R152, 0.25 ;  /* 0x3e80000098967820 */ /* 0x000fe20000400000 */
[----:B0-----:R-:W-:-:S05]  /*10c50*/  SHF.L.U32 R147, R151, 0x4, RZ ;  /* 0x0000000497937819 */ /* 0x001fca00000006ff */
[----:B------:R-:W0:Y:S01]  /*10c60*/  MUFU.RCP R211, R211 ;  /* 0x000000d300d37308 */ /* 0x000e220000001000 */
[----:B------:R-:W-:Y:S01]  /*10c70*/  SHF.L.U32 R139, R151, 0x7, RZ ;  /* 0x00000007978b7819 */ /* 0x000fe200000006ff */
[----:B------:R-:W-:Y:S01]  /*10c80*/  @!P4 FMUL R9, R9, 16777216 ;  /* 0x4b8000000909c820 */ /* 0x000fe20000400000 */
[----:B------:R-:W-:Y:S01]  /*10c90*/  FSEL R11, R11, R18, P3 ;  /* 0x000000120b0b7208 */ /* 0x000fe20001800000 */
[----:B------:R-:W-:Y:S01]  /*10ca0*/  @!P4 FMUL R10, R10, 16777216 ;  /* 0x4b8000000a0ac820 */ /* 0x000fe20000400000 */
[----:B------:R-:W-:Y:S01]  /*10cb0*/  FSEL R150, R150, R152, P3 ;  /* 0x0000009896967208 */ /* 0x000fe20001800000 */
[----:B------:R-:W-:Y:S01]  /*10cc0*/  @!P6 FMUL R24, R24, 16777216 ;  /* 0x4b8000001818e820 */ /* 0x000fe20000400000 */
[----:B------:R-:W-:Y:S01]  /*10cd0*/  LOP3.LUT R147, R147, 0xf0, RZ, 0xc0, !PT ;  /* 0x000000f093937812 */ /* 0x000fe200078ec0ff */
[----:B------:R-:W-:Y:S01]  /*10ce0*/  @!P6 FMUL R8, R8, 16777216 ;  /* 0x4b8000000808e820 */ /* 0x000fe20000400000 */
[----:B------:R-:W-:Y:S01]  /*10cf0*/  LOP3.LUT R139, R139, 0x800, RZ, 0xc0, !PT ;  /* 0x000008008b8b7812 */ /* 0x000fe200078ec0ff */
[C---:B-1----:R-:W-:Y:S01]  /*10d00*/  FMUL R10, R212.reuse, R10 ;  /* 0x0000000ad40a7220 */ /* 0x042fe20000400000 */
[----:B------:R-:W-:Y:S01]  /*10d10*/  FMUL R9, R212, R9 ;  /* 0x00000009d4097220 */ /* 0x000fe20000400000 */
[----:B------:R-:W-:Y:S01]  /*10d20*/  @!P5 FMUL R150, R150, 16777216 ;  /* 0x4b8000009696d820 */ /* 0x000fe20000400000 */
[----:B------:R-:W-:Y:S01]  /*10d30*/  IADD3 R139, R139, UR4, R147 ;  /* 0x000000048b8b7c10 */ /* 0x000fe2000fffe093 */
[----:B------:R-:W-:Y:S01]  /*10d40*/  @!P5 FMUL R11, R11, 16777216 ;  /* 0x4b8000000b0bd820 */ /* 0x000fe20000400000 */
[C---:B--2---:R-:W-:Y:S01]  /*10d50*/  FMUL R147, R213.reuse, R8 ;  /* 0x00000008d5937220 */ /* 0x044fe20000400000 */
[----:B------:R-:W-:Y:S01]  /*10d60*/  FMUL R24, R213, R24 ;  /* 0x00000018d5187220 */ /* 0x000fe20000400000 */
[C---:B0-----:R-:W-:Y:S01]  /*10d70*/  FMUL R8, R211.reuse, R150 ;  /* 0x00000096d3087220 */ /* 0x041fe20000400000 */
[----:B------:R-:W-:Y:S01]  /*10d80*/  FMUL R11, R211, R11 ;  /* 0x0000000bd30b7220 */ /* 0x000fe20000400000 */
[----:B------:R-:W-:Y:S01]  /*10d90*/  F2FP.BF16.F32.PACK_AB R9, R10, R9 ;  /* 0x000000090a09723e */ /* 0x000fe200000010ff */
[C---:B------:R-:W-:Y:S01]  /*10da0*/  FMUL R27, R210.reuse, R27 ;  /* 0x0000001bd21b7220 */ /* 0x040fe20000400000 */
[----:B------:R-:W-:Y:S01]  /*10db0*/  FMUL R26, R210, R26 ;  /* 0x0000001ad21a7220 */ /* 0x000fe20000400000 */
[----:B------:R-:W-:-:S02]  /*10dc0*/  F2FP.BF16.F32.PACK_AB R10, R147, R24 ;  /* 0x00000018930a723e */ /* 0x000fc400000010ff */
[----:B------:R-:W-:Y:S02]  /*10dd0*/  LOP3.LUT R24, R151, 0xe0, RZ, 0xc0, !PT ;  /* 0x000000e097187812 */ /* 0x000fe400078ec0ff */
[----:B------:R-:W-:Y:S02]  /*10de0*/  F2FP.BF16.F32.PACK_AB R8, R8, R11 ;  /* 0x0000000b0808723e */ /* 0x000fe400000010ff */
[----:B------:R-:W-:Y:S02]  /*10df0*/  F2FP.BF16.F32.PACK_AB R11, R27, R26 ;  /* 0x0000001a1b0b723e */ /* 0x000fe400000010ff */
[----:B------:R-:W-:-:S05]  /*10e00*/  LEA R24, R24, R139, 0x3 ;  /* 0x0000008b18187211 */ /* 0x000fca00078e18ff */
[----:B------:R0:W-:Y:S01]  /*10e10*/  STSM.16.M88.4 [R24], R8 ;  /* 0x0000000818007844 */ /* 0x0001e20000000200 */
[----:B------:R-:W-:Y:S01]  /*10e20*/  @!P6 FMUL R12, R12, 16777216 ;  /* 0x4b8000000c0ce820 */ /* 0x000fe20000400000 */
[----:B------:R-:W-:Y:S01]  /*10e30*/  @!P6 FMUL R13, R13, 16777216 ;  /* 0x4b8000000d0de820 */ /* 0x000fe20000400000 */
[----:B------:R-:W-:Y:S01]  /*10e40*/  @!P4 FMUL R14, R14, 16777216 ;  /* 0x4b8000000e0ec820 */ /* 0x000fe20000400000 */
[----:B------:R-:W-:Y:S01]  /*10e50*/  @!P4 FMUL R15, R15, 16777216 ;  /* 0x4b8000000f0fc820 */ /* 0x000fe20000400000 */
[----:B------:R-:W-:Y:S01]  /*10e60*/  LOP3.LUT R26, R151, 0xff, RZ, 0xc0, !PT ;  /* 0x000000ff971a7812 */ /* 0x000fe200078ec0ff */
[C---:B------:R-:W-:Y:S02]  /*10e70*/  FMUL R13, R213.reuse, R13 ;  /* 0x0000000dd50d7220 */ /* 0x040fe40000400000 */
[----:B------:R-:W-:Y:S01]  /*10e80*/  FMUL R15, R212, R15 ;  /* 0x0000000fd40f7220 */ /* 0x000fe20000400000 */
[----:B------:R-:W-:Y:S01]  /*10e90*/  LEA R26, R26, UR4, 0x4 ;  /* 0x000000041a1a7c11 */ /* 0x000fe2000f8e20ff */
[----:B0-----:R-:W-:Y:S01]  /*10ea0*/  FMUL R10, R213, R12 ;  /* 0x0000000cd50a7220 */ /* 0x001fe20000400000 */
[----:B------:R-:W-:Y:S01]  /*10eb0*/  FMUL R9, R212, R14 ;  /* 0x0000000ed4097220 */ /* 0x000fe20000400000 */
[----:B------:R-:W-:Y:S01]  /*10ec0*/  FMUL R135, R154, 0.25 ;  /* 0x3e8000009a877820 */ /* 0x000fe20000400000 */
[----:B------:R-:W-:-:S02]  /*10ed0*/  FMUL R138, R153, 0.25 ;  /* 0x3e800000998a7820 */ /* 0x000fc40000400000 */
[----:B------:R-:W-:Y:S02]  /*10ee0*/  F2FP.BF16.F32.PACK_AB R10, R10, R13 ;  /* 0x0000000d0a0a723e */ /* 0x000fe400000010ff */
[----:B------:R-:W-:Y:S01]  /*10ef0*/  F2FP.BF16.F32.PACK_AB R9, R9, R15 ;  /* 0x0000000f0909723e */ /* 0x000fe200000010ff */
[----:B------:R-:W-:Y:S01]  /*10f00*/  BAR.SYNC.DEFER_BLOCKING 0x0 ;  /* 0x0000000000007b1d */ /* 0x000fe20000010000 */
[----:B------:R-:W-:Y:S02]  /*10f10*/  FSEL R135, R135, R154, P3 ;  /* 0x0000009a87877208 */ /* 0x000fe40001800000 */
[----:B------:R-:W-:-:S03]  /*10f20*/  FSEL R138, R138, R153, P3 ;  /* 0x000000998a8a7208 */ /* 0x000fc60001800000 */
[----:B------:R-:W-:Y:S02]  /*10f30*/  @!P5 FMUL R135, R135, 16777216 ;  /* 0x4b8000008787d820 */ /* 0x000fe40000400000 */
[----:B------:R-:W-:Y:S01]  /*10f40*/  @!P5 FMUL R138, R138, 16777216 ;  /* 0x4b8000008a8ad820 */ /* 0x000fe20000400000 */
[C---:B------:R-:W-:Y:S01]  /*10f50*/  FMUL R31, R210.reuse, R31 ;  /* 0x0000001fd21f7220 */ /* 0x040fe20000400000 */
[----:B------:R-:W0:Y:S01]  /*10f60*/  LDS.128 R12, [R26] ;  /* 0x000000001a0c7984 */ /* 0x000e220000000c00 */
[----:B------:R-:W-:Y:S01]  /*10f70*/  FMUL R30, R210, R30 ;  /* 0x0000001ed21e7220 */ /* 0x000fe20000400000 */
[C---:B------:R-:W-:Y:S01]  /*10f80*/  FMUL R8, R211.reuse, R135 ;  /* 0x00000087d3087220 */ /* 0x040fe20000400000 */
[----:B------:R-:W-:-:S03]  /*10f90*/  FMUL R138, R211, R138 ;  /* 0x0000008ad38a7220 */ /* 0x000fc60000400000 */
[----:B------:R-:W-:Y:S02]  /*10fa0*/  F2FP.BF16.F32.PACK_AB R11, R31, R30 ;  /* 0x0000001e1f0b723e */ /* 0x000fe400000010ff */
[----:B------:R-:W-:Y:S01]  /*10fb0*/  F2FP.BF16.F32.PACK_AB R8, R8, R138 ;  /* 0x0000008a0808723e */ /* 0x000fe200000010ff */
[----:B------:R-:W-:Y:S01]  /*10fc0*/  BAR.SYNC.DEFER_BLOCKING 0x0 ;  /* 0x0000000000007b1d */ /* 0x000fe20000010000 */
[----:B------:R-:W-:-:S05]  /*10fd0*/  FMUL R18, R19, 0.25 ;  /* 0x3e80000013127820 */ /* 0x000fca0000400000 */
[----:B------:R-:W-:Y:S01]  /*10fe0*/  FSEL R18, R18, R19, P3 ;  /* 0x0000001312127208 */ /* 0x000fe20001800000 */
[----:B------:R-:W-:Y:S01]  /*10ff0*/  FMUL R19, R155, 0.25 ;  /* 0x3e8000009b137820 */ /* 0x000fe20000400000 */
[----:B------:R-:W-:Y:S01]  /*11000*/  @!P4 FMUL R16, R16, 16777216 ;  /* 0x4b8000001010c820 */ /* 0x000fe20000400000 */
[----:B------:R-:W-:Y:S01]  /*11010*/  @!P4 FMUL R17, R17, 16777216 ;  /* 0x4b8000001111c820 */ /* 0x000fe20000400000 */
[----:B------:R-:W2:Y:S02]  /*11020*/  LDL.LU R30, [R1+0x1e4] ;  /* 0x0001e400011e7983 */ /* 0x000ea40000300800 */
[----:B------:R-:W-:Y:S02]  /*11030*/  FSEL R19, R19, R155, P3 ;  /* 0x0000009b13137208 */ /* 0x000fe40001800000 */
[----:B------:R1:W-:Y:S01]  /*11040*/  STSM.16.M88.4 [R24], R8 ;  /* 0x0000000818007844 */ /* 0x0003e20000000200 */
[----:B------:R-:W-:Y:S02]  /*11050*/  @!P5 FMUL R18, R18, 16777216 ;  /* 0x4b8000001212d820 */ /* 0x000fe40000400000 */
[----:B------:R-:W-:Y:S01]  /*11060*/  @!P5 FMUL R19, R19, 16777216 ;  /* 0x4b8000001313d820 */ /* 0x000fe20000400000 */
[----:B------:R-:W-:Y:S01]  /*11070*/  FMUL R17, R212, R17 ;  /* 0x00000011d4117220 */ /* 0x000fe20000400000 */
[----:B------:R-:W3:Y:S02]  /*11080*/  LDL.LU R27, [R1+0x1e0] ;  /* 0x0001e000011b7983 */ /* 0x000ee40000300800 */
[----:B------:R-:W-:-:S02]  /*11090*/  FMUL R19, R211, R19 ;  /* 0x00000013d3137220 */ /* 0x000fc40000400000 */
[----:B------:R-:W4:Y:S01]  /*110a0*/  LDL.LU R31, [R1+0x1d0] ;  /* 0x0001d000011f7983 */ /* 0x000f220000300800 */
[----:B------:R-:W-:Y:S01]  /*110b0*/  @!P6 FMUL R33, R33, 16777216 ;  /* 0x4b8000002121e820 */ /* 0x000fe20000400000 */
[----:B------:R-:W-:Y:S02]  /*110c0*/  @!P6 FMUL R32, R32, 16777216 ;  /* 0x4b8000002020e820 */ /* 0x000fe40000400000 */
[----:B------:R-:W5:Y:S01]  /*110d0*/  LDL.LU R157, [R1+0x174] ;  /* 0x00017400019d7983 */ /* 0x000f620000300800 */
[----:B-1----:R-:W-:Y:S01]  /*110e0*/  FMUL R9, R212, R16 ;  /* 0x00000010d4097220 */ /* 0x002fe20000400000 */
[----:B------:R-:W-:Y:S02]  /*110f0*/  FMUL R8, R211, R18 ;  /* 0x00000012d3087220 */ /* 0x000fe40000400000 */
[----:B------:R-:W2:Y:S02]  /*11100*/  LDL.LU R156, [R1+0x170] ;  /* 0x00017000019c7983 */ /* 0x000ea40000300800 */
[----:B------:R-:W-:-:S02]  /*11110*/  F2FP.BF16.F32.PACK_AB R9, R9, R17 ;  /* 0x000000110909723e */ /* 0x000fc400000010ff */
[----:B------:R-:W4:Y:S01]  /*11120*/  LDL.LU R159, [R1+0x164] ;  /* 0x00016400019f7983 */ /* 0x000f220000300800 */
[----:B------:R-:W-:Y:S01]  /*11130*/  F2FP.BF16.F32.PACK_AB R8, R8, R19 ;  /* 0x000000130808723e */ /* 0x000fe200000010ff */
[----:B------:R-:W-:Y:S01]  /*11140*/  BAR.SYNC.DEFER_BLOCKING 0x0 ;  /* 0x0000000000007b1d */ /* 0x000fe20000010000 */
[C---:B------:R-:W-:Y:S01]  /*11150*/  FMUL R35, R210.reuse, R35 ;  /* 0x00000023d2237220 */ /* 0x040fe20000400000 */
[----:B------:R-:W-:Y:S01]  /*11160*/  FMUL R34, R210, R34 ;  /* 0x00000022d2227220 */ /* 0x000fe20000400000 */
[C---:B------:R-:W-:Y:S01]  /*11170*/  FMUL R10, R213.reuse, R33 ;  /* 0x00000021d50a7220 */ /* 0x040fe20000400000 */
[----:B------:R-:W-:Y:S02]  /*11180*/  FMUL R32, R213, R32 ;  /* 0x00000020d5207220 */ /* 0x000fe40000400000 */
[----:B------:R-:W5:Y:S04]  /*11190*/  LDL.LU R158, [R1+0x160] ;  /* 0x00016000019e7983 */ /* 0x000f680000300800 */
[----:B------:R-:W5:Y:S04]  /*111a0*/  LDL.LU R169, [R1+0x154] ;  /* 0x0001540001a97983 */ /* 0x000f680000300800 */
[----:B------:R-:W5:Y:S04]  /*111b0*/  LDL.LU R168, [R1+0x150] ;  /* 0x0001500001a87983 */ /* 0x000f680000300800 */
[----:B------:R-:W5:Y:S04]  /*111c0*/  LDL.LU R171, [R1+0x144] ;  /* 0x0001440001ab7983 */ /* 0x000f680000300800 */
[----:B------:R-:W1:Y:S01]  /*111d0*/  LDS.128 R16, [R26] ;  /* 0x000000001a107984 */ /* 0x000e620000000c00 */
[----:B------:R-:W-:-:S03]  /*111e0*/  F2FP.BF16.F32.PACK_AB R10, R10, R32 ;  /* 0x000000200a0a723e */ /* 0x000fc600000010ff */
[----:B------:R-:W5:Y:S01]  /*111f0*/  LDL.LU R170, [R1+0x140] ;  /* 0x0001400001aa7983 */ /* 0x000f620000300800 */
[----:B------:R-:W-:Y:S01]  /*11200*/  F2FP.BF16.F32.PACK_AB R11, R35, R34 ;  /* 0x00000022230b723e */ /* 0x000fe200000010ff */
[----:B------:R-:W-:Y:S06]  /*11210*/  BAR.SYNC.DEFER_BLOCKING 0x0 ;  /* 0x0000000000007b1d */ /* 0x000fec0000010000 */
[----:B------:R-:W5:Y:S04]  /*11220*/  LDL.LU R177, [R1+0x134] ;  /* 0x0001340001b17983 */ /* 0x000f680000300800 */
[----:B------:R-:W5:Y:S04]  /*11230*/  LDL.LU R176, [R1+0x130] ;  /* 0x0001300001b07983 */ /* 0x000f680000300800 */
[----:B------:R-:W5:Y:S04]  /*11240*/  LDL.LU R179, [R1+0x124] ;  /* 0x0001240001b37983 */ /* 0x000f680000300800 */
[----:B------:R-:W5:Y:S04]  /*11250*/  LDL.LU R178, [R1+0x120] ;  /* 0x0001200001b27983 */ /* 0x000f680000300800 */
[----:B------:R-:W5:Y:S01]  /*11260*/  LDL.LU R147, [R1+0x104] ;  /* 0x0001040001937983 */ /* 0x000f620000300800 */
[----:B------:R-:W-:-:S03]  /*11270*/  SHF.L.U32 R191, R151, 0x2, RZ ;  /* 0x0000000297bf7819 */ /* 0x000fc600000006ff */
[----:B------:R-:W5:Y:S04]  /*11280*/  LDL.LU R185, [R1+0x100] ;  /* 0x0001000001b97983 */ /* 0x000f680000300800 */
[----:B------:R-:W5:Y:S04]  /*11290*/  LDL.LU R195, [R1+0xf4] ;  /* 0x0000f40001c37983 */ /* 0x000f680000300800 */
[----:B------:R0:W-:Y:S04]  /*112a0*/  STSM.16.M88.4 [R24], R8 ;  /* 0x0000000818007844 */ /* 0x0001e80000000200 */
[----:B------:R-:W5:Y:S04]  /*112b0*/  LDL.LU R194, [R1+0xf0] ;  /* 0x0000f00001c27983 */ /* 0x000f680000300800 */
[----:B------:R-:W5:Y:S01]  /*112c0*/  LDL.LU R197, [R1+0xe4] ;  /* 0x0000e40001c57983 */ /* 0x000f620000300800 */
[----:B------:R-:W-:-:S03]  /*112d0*/  @!P6 FMUL R149, R149, 16777216 ;  /* 0x4b8000009595e820 */ /* 0x000fc60000400000 */
[----:B------:R-:W5:Y:S01]  /*112e0*/  LDL.LU R196, [R1+0xe0] ;  /* 0x0000e00001c47983 */ /* 0x000f620000300800 */
[----:B0-----:R-:W-:-:S03]  /*112f0*/  SHF.L.U32 R8, R151, 0x3, RZ ;  /* 0x0000000397087819 */ /* 0x001fc600000006ff */
[----:B------:R-:W5:Y:S01]  /*11300*/  LDL.LU R207, [R1+0xd0] ;  /* 0x0000d00001cf7983 */ /* 0x000f620000300800 */
[----:B------:R-:W-:Y:S01]  /*11310*/  @!P6 FMUL R148, R148, 16777216 ;  /* 0x4b8000009494e820 */ /* 0x000fe20000400000 */
[----:B------:R-:W-:Y:S01]  /*11320*/  @!P6 FMUL R145, R145, 16777216 ;  /* 0x4b8000009191e820 */ /* 0x000fe20000400000 */
[----:B------:R-:W-:Y:S01]  /*11330*/  @!P6 FMUL R144, R144, 16777216 ;  /* 0x4b8000009090e820 */ /* 0x000fe20000400000 */
[----:B------:R-:W3:Y:S01]  /*11340*/  LDL.LU R209, [R1+0xc4] ;  /* 0x0000c40001d17983 */ /* 0x000ee20000300800 */
[----:B------:R-:W-:Y:S01]  /*11350*/  @!P6 FMUL R141, R141, 16777216 ;  /* 0x4b8000008d8de820 */ /* 0x000fe20000400000 */
        /* <DEDUP_REMOVED lines=53> */
[----:B------:R-:W-:Y:S01]  /*116b0*/  LOP3.LUT R8, R8, 0x38, RZ, 0xc0, !PT ;  /* 0x0000003808087812 */ /* 0x000fe200078ec0ff */
[----:B------:R-:W5:Y:S01]  /*116c0*/  LDL.LU R208, [R1+0xc0] ;  /* 0x0000c00001d07983 */ /* 0x000f620000300800 */
[----:B------:R-:W-:-:S02]  /*116d0*/  LOP3.LUT R191, R191, 0x3c0, RZ, 0xc0, !PT ;  /* 0x000003c0bfbf7812 */ /* 0x000fc400078ec0ff */
[----:B------:R-:W-:Y:S01]  /*116e0*/  ISETP.GE.U32.AND P6, PT, R5, 0x7f800000, PT ;  /* 0x7f8000000500780c */ /* 0x000fe20003fc6070 */
[----:B------:R-:W5:Y:S01]  /*116f0*/  LDL.LU R11, [R1+0xb4] ;  /* 0x0000b400010b7983 */ /* 0x000f620000300800 */
[----:B------:R-:W-:-:S03]  /*11700*/  IADD3 R191, R191, UR4, R8 ;  /* 0x00000004bfbf7c10 */ /* 0x000fc6000fffe008 */
[----:B------:R-:W2:Y:S01]  /*11710*/  LDL.LU R32, [R1+0xb0] ;  /* 0x0000b00001207983 */ /* 0x000ea20000300800 */
[----:B------:R-:W-:-:S03]  /*11720*/  SHF.R.U32.HI R8, RZ, 0x1, R151 ;  /* 0x00000001ff087819 */ /* 0x000fc60000011697 */
[----:B------:R-:W5:Y:S04]  /*11730*/  LDL.LU R34, [R1+0xa4] ;  /* 0x0000a40001227983 */ /* 0x000f680000300800 */
[----:B------:R-:W5:Y:S01]  /*11740*/  LDL.LU R33, [R1+0xa0] ;  /* 0x0000a00001217983 */ /* 0x000f620000300800 */
[----:B------:R-:W-:-:S03]  /*11750*/  FMUL R188, R213, R145 ;  /* 0x00000091d5bc7220 */ /* 0x000fc60000400000 */
[----:B------:R-:W5:Y:S01]  /*11760*/  LDL.LU R35, [R1+0x90] ;  /* 0x0000900001237983 */ /* 0x000f620000300800 */
[----:B------:R-:W-:-:S03]  /*11770*/  LOP3.LUT R8, R8, 0x4, RZ, 0xc0, !PT ;  /* 0x0000000408087812 */ /* 0x000fc600078ec0ff */
[----:B------:R-:W5:Y:S01]  /*11780*/  LDL.LU R210, [R1+0x40] ;  /* 0x0000400001d27983 */ /* 0x000f620000300800 */
[----:B------:R-:W-:-:S03]  /*11790*/  FMUL R187, R213, R144 ;  /* 0x00000090d5bb7220 */ /* 0x000fc60000400000 */
[----:B------:R-:W5:Y:S01]  /*117a0*/  LDL.LU R243, [R1+0x34] ;  /* 0x0000340001f37983 */ /* 0x000f620000300800 */
[----:B------:R-:W-:-:S03]  /*117b0*/  FMUL R173, R213, R128 ;  /* 0x00000080d5ad7220 */ /* 0x000fc60000400000 */
[----:B------:R-:W5:Y:S01]  /*117c0*/  LDL.LU R214, [R1+0x30] ;  /* 0x0000300001d67983 */ /* 0x000f620000300800 */
[----:B------:R-:W-:-:S03]  /*117d0*/  FMUL R167, R213, R124 ;  /* 0x0000007cd5a77220 */ /* 0x000fc60000400000 */
[----:B------:R-:W5:Y:S01]  /*117e0*/  LDL.LU R145, [R1+0x110] ;  /* 0x0001100001917983 */ /* 0x000f620000300800 */
[----:B------:R-:W-:-:S03]  /*117f0*/  FMUL R161, R213, R112 ;  /* 0x00000070d5a17220 */ /* 0x000fc60000400000 */
[----:B------:R-:W5:Y:S01]  /*11800*/  LDL.LU R144, [R1+0x114] ;  /* 0x0001140001907983 */ /* 0x000f620000300800 */
[----:B------:R-:W-:Y:S01]  /*11810*/  IADD3 R191, R8, R191, RZ ;  /* 0x000000bf08bf7210 */ /* 0x000fe20007ffe0ff */
[C---:B------:R-:W-:Y:S02]  /*11820*/  FMUL R155, R213.reuse, R108 ;  /* 0x0000006cd59b7220 */ /* 0x040fe40000400000 */
[----:B------:R-:W5:Y:S01]  /*11830*/  LDL.LU R128, [R1+0x44] ;  /* 0x0000440001807983 */ /* 0x000f620000300800 */
[----:B------:R-:W-:Y:S01]  /*11840*/  @P6 MOV R8, 0x7f800000 ;  /* 0x7f80000000086802 */ /* 0x000fe20000000f00 */
[C---:B------:R-:W-:Y:S02]  /*11850*/  FMUL R153, R213.reuse, R104 ;  /* 0x00000068d5997220 */ /* 0x040fe40000400000 */
[----:B------:R-:W5:Y:S01]  /*11860*/  LDL.LU R124, [R1+0x50] ;  /* 0x00005000017c7983 */ /* 0x000f620000300800 */
[C---:B------:R-:W-:Y:S01]  /*11870*/  FMUL R163, R213.reuse, R116 ;  /* 0x00000074d5a37220 */ /* 0x040fe20000400000 */
[----:B------:R-:W-:-:S02]  /*11880*/  FMUL R151, R213, R100 ;  /* 0x00000064d5977220 */ /* 0x000fc40000400000 */
[----:B------:R-:W5:Y:S01]  /*11890*/  LDL.LU R112, [R1+0x54] ;  /* 0x0000540001707983 */ /* 0x000f620000300800 */
[C---:B------:R-:W-:Y:S01]  /*118a0*/  FMUL R164, R213.reuse, R117 ;  /* 0x00000075d5a47220 */ /* 0x040fe20000400000 */
[C---:B------:R-:W-:Y:S02]  /*118b0*/  FMUL R116, R213.reuse, R49 ;  /* 0x00000031d5747220 */ /* 0x040fe40000400000 */
[----:B------:R-:W5:Y:S01]  /*118c0*/  LDL.LU R108, [R1+0x60] ;  /* 0x00006000016c7983 */ /* 0x000f620000300800 */
[C---:B------:R-:W-:Y:S01]  /*118d0*/  FMUL R165, R213.reuse, R120 ;  /* 0x00000078d5a57220 */ /* 0x040fe20000400000 */
[C---:B------:R-:W-:Y:S02]  /*118e0*/  FMUL R117, R213.reuse, R48 ;  /* 0x00000030d5757220 */ /* 0x040fe40000400000 */
[----:B------:R-:W5:Y:S01]  /*118f0*/  LDL.LU R104, [R1+0x70] ;  /* 0x0000700001687983 */ /* 0x000f620000300800 */
[C---:B------:R-:W-:Y:S01]  /*11900*/  FMUL R166, R213.reuse, R121 ;  /* 0x00000079d5a67220 */ /* 0x040fe20000400000 */
[----:B------:R-:W-:-:S02]  /*11910*/  FMUL R120, R213, R45 ;  /* 0x0000002dd5787220 */ /* 0x000fc40000400000 */
[----:B------:R-:W5:Y:S01]  /*11920*/  LDL.LU R100, [R1+0x94] ;  /* 0x0000940001647983 */ /* 0x000f620000300800 */
[----:B------:R-:W-:Y:S01]  /*11930*/  @P6 FFMA.FTZ R206, R5, R8, +INF ;  /* 0x7f80000005ce6423 */ /* 0x000fe20000010008 */
[----:B------:R-:W-:Y:S02]  /*11940*/  @!P4 FMUL R7, R7, 16777216 ;  /* 0x4b8000000707c820 */ /* 0x000fe40000400000 */
[----:B------:R-:W4:Y:S01]  /*11950*/  LDL.LU R49, [R1+0x190] ;  /* 0x0001900001317983 */ /* 0x000f220000300800 */
[C---:B------:R-:W-:Y:S01]  /*11960*/  FMUL R121, R213.reuse, R44 ;  /* 0x0000002cd5797220 */ /* 0x040fe20000400000 */
[----:B------:R-:W-:Y:S02]  /*11970*/  @!P4 FMUL R20, R20, 16777216 ;  /* 0x4b8000001414c820 */ /* 0x000fe40000400000 */
[----:B------:R-:W5:Y:S01]  /*11980*/  LDL.LU R48, [R1+0x1a0] ;  /* 0x0001a00001307983 */ /* 0x000f620000300800 */
[C---:B------:R-:W-:Y:S01]  /*11990*/  FMUL R8, R213.reuse, R41 ;  /* 0x00000029d5087220 */ /* 0x040fe20000400000 */
[----:B------:R-:W-:-:S02]  /*119a0*/  FMUL R9, R213, R40 ;  /* 0x00000028d5097220 */ /* 0x000fc40000400000 */
[----:B------:R-:W4:Y:S01]  /*119b0*/  LDL.LU R45, [R1+0x1a4] ;  /* 0x0001a400012d7983 */ /* 0x000f220000300800 */
[C---:B------:R-:W-:Y:S01]  /*119c0*/  FMUL R190, R213.reuse, R149 ;  /* 0x00000095d5be7220 */ /* 0x040fe20000400000 */
[C---:B------:R-:W-:Y:S02]  /*119d0*/  FMUL R189, R213.reuse, R148 ;  /* 0x00000094d5bd7220 */ /* 0x040fe40000400000 */
[----:B------:R-:W5:Y:S01]  /*119e0*/  LDL.LU R44, [R1+0x1b0] ;  /* 0x0001b000012c7983 */ /* 0x000f620000300800 */
[C---:B------:R-:W-:Y:S01]  /*119f0*/  FMUL R184, R213.reuse, R141 ;  /* 0x0000008dd5b87220 */ /* 0x040fe20000400000 */
[C---:B------:R-:W-:Y:S01]  /*11a00*/  FMUL R183, R213.reuse, R140 ;  /* 0x0000008cd5b77220 */ /* 0x040fe20000400000 */
[C---:B------:R-:W-:Y:S01]  /*11a10*/  FMUL R182, R213.reuse, R137 ;  /* 0x00000089d5b67220 */ /* 0x040fe20000400000 */
[----:B------:R-:W4:Y:S01]  /*11a20*/  LDL.LU R41, [R1+0x1b4] ;  /* 0x0001b40001297983 */ /* 0x000f220000300800 */
[C---:B------:R-:W-:Y:S01]  /*11a30*/  FMUL R181, R213.reuse, R136 ;  /* 0x00000088d5b57220 */ /* 0x040fe20000400000 */
        /* <DEDUP_REMOVED lines=32> */
[----:B------:R-:W5:Y:S01]  /*11c40*/  LDL.LU R40, [R1+0x1c0] ;  /* 0x0001c00001287983 */ /* 0x000f620000300800 */
[C---:B------:R-:W-:Y:S01]  /*11c50*/  FMUL R10, R213.reuse, R37 ;  /* 0x00000025d50a7220 */ /* 0x040fe20000400000 */
[----:B------:R-:W-:Y:S01]  /*11c60*/  FMUL R213, R213, R36 ;  /* 0x00000024d5d57220 */ /* 0x000fe20000400000 */
[C---:B------:R-:W-:Y:S01]  /*11c70*/  FMUL R149, R212.reuse, R7 ;  /* 0x00000007d4957220 */ /* 0x040fe20000400000 */
[----:B------:R-:W4:Y:S01]  /*11c80*/  LDL.LU R37, [R1+0x1c4] ;  /* 0x0001c40001257983 */ /* 0x000f220000300800 */
[----:B------:R-:W-:-:S03]  /*11c90*/  FMUL R148, R212, R20 ;  /* 0x00000014d4947220 */ /* 0x000fc60000400000 */
[----:B------:R-:W5:Y:S04]  /*11ca0*/  LDL.LU R36, [R1+0x1d4] ;  /* 0x0001d40001247983 */ /* 0x000f680000300800 */
[----:B------:R-:W4:Y:S04]  /*11cb0*/  LDL.LU R7, [R1+0x1f0] ;  /* 0x0001f00001077983 */ /* 0x000f280000300800 */
[----:B------:R-:W5:Y:S01]  /*11cc0*/  LDL.LU R20, [R1+0x1f4] ;  /* 0x0001f40001147983 */ /* 0x000f620000300800 */
[----:B------:R-:W-:Y:S01]  /*11cd0*/  @!P4 FMUL R95, R95, 16777216 ;  /* 0x4b8000005f5fc820 */ /* 0x000fe20000400000 */
[----:B------:R-:W-:Y:S01]  /*11ce0*/  @!P4 FMUL R87, R87, 16777216 ;  /* 0x4b8000005757c820 */ /* 0x000fe20000400000 */
[----:B------:R-:W-:Y:S01]  /*11cf0*/  @!P4 FMUL R98, R98, 16777216 ;  /* 0x4b8000006262c820 */ /* 0x000fe20000400000 */
[----:B------:R-:W-:Y:S01]  /*11d00*/  @!P4 FMUL R91, R91, 16777216 ;  /* 0x4b8000005b5bc820 */ /* 0x000fe20000400000 */
[----:B------:R-:W-:Y:S01]  /*11d10*/  @!P4 FMUL R99, R99, 16777216 ;  /* 0x4b8000006363c820 */ /* 0x000fe20000400000 */
[C---:B------:R-:W-:Y:S01]  /*11d20*/  FMUL R141, R212.reuse, R87 ;  /* 0x00000057d48d7220 */ /* 0x040fe20000400000 */
[C---:B------:R-:W-:Y:S01]  /*11d30*/  FMUL R133, R212.reuse, R95 ;  /* 0x0000005fd4857220 */ /* 0x040fe20000400000 */
[C---:B------:R-:W-:Y:S01]  /*11d40*/  FMUL R137, R212.reuse, R91 ;  /* 0x0000005bd4897220 */ /* 0x040fe20000400000 */
[----:B------:R-:W4:Y:S01]  /*11d50*/  LDL.LU R95, [R1+0x194] ;  /* 0x00019400015f7983 */ /* 0x000f220000300800 */
[C---:B------:R-:W-:Y:S01]  /*11d60*/  FMUL R87, R212.reuse, R98 ;  /* 0x00000062d4577220 */ /* 0x040fe20000400000 */
[----:B------:R-:W-:-:S02]  /*11d70*/  FMUL R91, R212, R99 ;  /* 0x00000063d45b7220 */ /* 0x000fc40000400000 */
[----:B------:R-:W4:Y:S04]  /*11d80*/  LDL.LU R98, [R1+0x180] ;  /* 0x0001800001627983 */ /* 0x000f280000300800 */
[----:B------:R-:W4:Y:S01]  /*11d90*/  LDL.LU R99, [R1+0x184] ;  /* 0x0001840001637983 */ /* 0x000f220000300800 */
[----:B------:R-:W-:Y:S01]  /*11da0*/  @!P4 FMUL R102, R102, 16777216 ;  /* 0x4b8000006666c820 */ /* 0x000fe20000400000 */
[----:B------:R-:W-:Y:S01]  /*11db0*/  @!P4 FMUL R103, R103, 16777216 ;  /* 0x4b8000006767c820 */ /* 0x000fe20000400000 */
[----:B------:R-:W-:Y:S01]  /*11dc0*/  @!P4 FMUL R106, R106, 16777216 ;  /* 0x4b8000006a6ac820 */ /* 0x000fe20000400000 */
[----:B------:R-:W-:Y:S01]  /*11dd0*/  @!P4 FMUL R107, R107, 16777216 ;  /* 0x4b8000006b6bc820 */ /* 0x000fe20000400000 */
[C---:B------:R-:W-:Y:S01]  /*11de0*/  FMUL R132, R212.reuse, R102 ;  /* 0x00000066d4847220 */ /* 0x040fe20000400000 */
[C---:B------:R-:W-:Y:S01]  /*11df0*/  FMUL R135, R212.reuse, R103 ;  /* 0x00000067d4877220 */ /* 0x040fe20000400000 */
[----:B------:R-:W4:Y:S04]  /*11e00*/  LDL.LU R102, [R1+0x80] ;  /* 0x0000800001667983 */ /* 0x000f280000300800 */
[----:B------:R-:W4:Y:S01]  /*11e10*/  LDL.LU R103, [R1+0x84] ;  /* 0x0000840001677983 */ /* 0x000f220000300800 */
[C---:B------:R-:W-:Y:S01]  /*11e20*/  FMUL R136, R212.reuse, R106 ;  /* 0x0000006ad4887220 */ /* 0x040fe20000400000 */
[----:B------:R-:W-:-:S02]  /*11e30*/  FMUL R138, R212, R107 ;  /* 0x0000006bd48a7220 */ /* 0x000fc40000400000 */
[----:B------:R-:W4:Y:S01]  /*11e40*/  LDL.LU R106, [R1+0x74] ;  /* 0x00007400016a7983 */ /* 0x000f220000300800 */
[----:B------:R-:W-:-:S03]  /*11e50*/  @!P4 FMUL R110, R110, 16777216 ;  /* 0x4b8000006e6ec820 */ /* 0x000fc60000400000 */
[----:B------:R-:W4:Y:S01]  /*11e60*/  LDL.LU R107, [R1+0x64] ;  /* 0x00006400016b7983 */ /* 0x000f220000300800 */
[----:B------:R-:W-:-:S03]  /*11e70*/  FMUL R139, R212, R110 ;  /* 0x0000006ed48b7220 */ /* 0x000fc60000400000 */
[----:B------:R-:W4:Y:S01]  /*11e80*/  LDL.LU R110, [R1+0xd4] ;  /* 0x0000d400016e7983 */ /* 0x000f220000300800 */
        /* <DEDUP_REMOVED lines=46> */
[----:B------:R-:W-:Y:S01]  /*12170*/  FSETP.NEU.AND P4, PT, R5, RZ, PT ;  /* 0x000000ff0500720b */ /* 0x000fe20003f8d000 */
        /* <DEDUP_REMOVED lines=45> */
[----:B------:R-:W-:Y:S01]  /*12450*/  FMUL R212, R212, R134 ;  /* 0x00000086d4d47220 */ /* 0x000fe20000400000 */
[----:B---3--:R-:W-:Y:S01]  /*12460*/  FMUL R134, R209, 0.25 ;  /* 0x3e800000d1867820 */ /* 0x008fe20000400000 */
[----:B------:R-:W-:Y:S04]  /*12470*/  BAR.SYNC.DEFER_BLOCKING 0x0 ;  /* 0x0000000000007b1d */ /* 0x000fe80000010000 */
[----:B------:R-:W-:Y:S01]  /*12480*/  FSEL R134, R134, R209, P3 ;  /* 0x000000d186867208 */ /* 0x000fe20001800000 */
[----:B--2---:R-:W-:Y:S01]  /*12490*/  FMUL R209, R32, 0.25 ;  /* 0x3e80000020d17820 */ /* 0x004fe20000400000 */
[----:B-----5:R-:W-:-:S05]  /*124a0*/  FMUL R5, R20, 0.25 ;  /* 0x3e80000014057820 */ /* 0x020fca0000400000 */
        /* <DEDUP_REMOVED lines=11> */
[----:B----4-:R-:W-:-:S05]  /*12560*/  FMUL R48, R49, 0.25 ;  /* 0x3e80000031307820 */ /* 0x010fca0000400000 */
[----:B------:R-:W-:Y:S01]  /*12570*/  FSEL R48, R48, R49, P3 ;  /* 0x0000003130307208 */ /* 0x000fe20001800000 */
[----:B------:R-:W-:Y:S01]  /*12580*/  FMUL R49, R99, 0.25 ;  /* 0x3e80000063317820 */ /* 0x000fe20000400000 */
[----:B------:R-:W-:-:S04]  /*12590*/  FMUL R6, R7, 0.25 ;  /* 0x3e80000007067820 */ /* 0x000fc80000400000 */
[----:B------:R-:W-:Y:S01]  /*125a0*/  FSEL R49, R49, R99, P3 ;  /* 0x0000006331317208 */ /* 0x000fe20001800000 */
[----:B------:R-:W-:Y:S01]  /*125b0*/  FMUL R99, R156, 0.25 ;  /* 0x3e8000009c637820 */ /* 0x000fe20000400000 */
[----:B------:R-:W-:Y:S01]  /*125c0*/  FSEL R6, R6, R7, P3 ;  /* 0x0000000706067208 */ /* 0x000fe20001800000 */
[----:B------:R-:W-:-:S03]  /*125d0*/  FMUL R7, R30, 0.25 ;  /* 0x3e8000001e077820 */ /* 0x000fc60000400000 */
        /* <DEDUP_REMOVED lines=80> */
[----:B------:R-:W-:-:S02]  /*12ae0*/  FSEL R106, R106, R108, P3 ;  /* 0x0000006c6a6a7208 */ /* 0x000fc40001800000 */
[----:B------:R-:W-:Y:S01]  /*12af0*/  FSEL R196, R196, R110, P3 ;  /* 0x0000006ec4c47208 */ /* 0x000fe20001800000 */
[----:B------:R-:W-:Y:S01]  /*12b00*/  FMUL R110, R128, 0.25 ;  /* 0x3e800000806e7820 */ /* 0x000fe20000400000 */
[----:B------:R-:W-:Y:S01]  /*12b10*/  FSEL R107, R107, R112, P3 ;  /* 0x000000706b6b7208 */ /* 0x000fe20001800000 */
[----:B------:R-:W-:Y:S01]  /*12b20*/  FMUL R112, R243, 0.25 ;  /* 0x3e800000f3707820 */ /* 0x000fe20000400000 */
[----:B------:R-:W-:Y:S01]  /*12b30*/  @!P5 FMUL R11, R11, 16777216 ;  /* 0x4b8000000b0bd820 */ /* 0x000fe20000400000 */
[----:B------:R-:W-:Y:S01]  /*12b40*/  @!P5 FMUL R102, R102, 16777216 ;  /* 0x4b8000006666d820 */ /* 0x000fe20000400000 */
[----:B------:R-:W-:Y:S01]  /*12b50*/  @!P5 FMUL R106, R106, 16777216 ;  /* 0x4b8000006a6ad820 */ /* 0x000fe20000400000 */
[----:B------:R-:W-:Y:S02]  /*12b60*/  FSEL R110, R110, R128, P3 ;  /* 0x000000806e6e7208 */ /* 0x000fe40001800000 */
[----:B------:R-:W-:Y:S01]  /*12b70*/  FSEL R112, R112, R243, P3 ;  /* 0x000000f370707208 */ /* 0x000fe20001800000 */
[C---:B------:R-:W-:Y:S01]  /*12b80*/  FMUL R128, R211.reuse, R102 ;  /* 0x00000066d3807220 */ /* 0x040fe20000400000 */
[C---:B------:R-:W-:Y:S01]  /*12b90*/  FMUL R243, R211.reuse, R106 ;  /* 0x0000006ad3f37220 */ /* 0x040fe20000400000 */
[----:B------:R-:W-:Y:S01]  /*12ba0*/  FMUL R119, R211, R11 ;  /* 0x0000000bd3777220 */ /* 0x000fe20000400000 */
[----:B------:R-:W-:-:S02]  /*12bb0*/  F2FP.BF16.F32.PACK_AB R102, R10, R213 ;  /* 0x000000d50a66723e */ /* 0x000fc400000010ff */
[----:B------:R-:W-:Y:S01]  /*12bc0*/  F2FP.BF16.F32.PACK_AB R106, R8, R9 ;  /* 0x00000009086a723e */ /* 0x000fe200000010ff */
[----:B------:R-:W-:Y:S01]  /*12bd0*/  FMUL R114, R214, 0.25 ;  /* 0x3e800000d6727820 */ /* 0x000fe20000400000 */
[----:B------:R-:W0:Y:S04]  /*12be0*/  LDS.128 R8, [R26] ;  /* 0x000000001a087984 */ /* 0x000e280000000c00 */
[----:B------:R-:W-:Y:S01]  /*12bf0*/  FSEL R114, R114, R214, P3 ;  /* 0x000000d672727208 */ /* 0x000fe20001800000 */
[----:B------:R-:W-:Y:S01]  /*12c00*/  @!P5 FMUL R100, R100, 16777216 ;  /* 0x4b8000006464d820 */ /* 0x000fe20000400000 */
[----:B------:R-:W-:-:S03]  /*12c10*/  @!P5 FMUL R112, R112, 16777216 ;  /* 0x4b8000007070d820 */ /* 0x000fc60000400000 */
[----:B------:R-:W-:Y:S01]  /*12c20*/  @!P5 FMUL R114, R114, 16777216 ;  /* 0x4b8000007272d820 */ /* 0x000fe20000400000 */
[----:B------:R-:W-:Y:S01]  /*12c30*/  FMUL R127, R211, R100 ;  /* 0x00000064d37f7220 */ /* 0x000fe20000400000 */
[----:B------:R-:W-:Y:S01]  /*12c40*/  @!P5 FMUL R103, R103, 16777216 ;  /* 0x4b8000006767d820 */ /* 0x000fe20000400000 */
[C---:B------:R-:W-:Y:S01]  /*12c50*/  FMUL R100, R211.reuse, R112 ;  /* 0x00000070d3647220 */ /* 0x040fe20000400000 */
[----:B------:R-:W-:Y:S01]  /*12c60*/  FMUL R114, R211, R114 ;  /* 0x00000072d3727220 */ /* 0x000fe20000400000 */
[----:B------:R-:W-:Y:S01]  /*12c70*/  F2FP.BF16.F32.PACK_AB R101, R101, R212 ;  /* 0x000000d46565723e */ /* 0x000fe200000010ff */
[----:B------:R-:W-:Y:S01]  /*12c80*/  FMUL R131, R211, R103 ;  /* 0x00000067d3837220 */ /* 0x000fe20000400000 */
[----:B------:R-:W-:Y:S02]  /*12c90*/  F2FP.BF16.F32.PACK_AB R103, R143, R142 ;  /* 0x0000008e8f67723e */ /* 0x000fe400000010ff */
[----:B------:R-:W-:Y:S01]  /*12ca0*/  F2FP.BF16.F32.PACK_AB R100, R100, R114 ;  /* 0x000000726464723e */ /* 0x000fe200000010ff */
[----:B------:R-:W-:Y:S01]  /*12cb0*/  BAR.SYNC.DEFER_BLOCKING 0x0 ;  /* 0x0000000000007b1d */ /* 0x000fe20000010000 */
[----:B------:R-:W-:Y:S01]  /*12cc0*/  FMUL R108, R124, 0.25 ;  /* 0x3e8000007c6c7820 */ /* 0x000fe20000400000 */
[----:B------:R-:W-:Y:S01]  /*12cd0*/  FMUL R111, R210, 0.25 ;  /* 0x3e800000d26f7820 */ /* 0x000fe20000400000 */
[----:B------:R-:W-:Y:S01]  /*12ce0*/  @!P5 FMUL R32, R32, 16777216 ;  /* 0x4b8000002020d820 */ /* 0x000fe20000400000 */
[----:B------:R-:W-:Y:S01]  /*12cf0*/  @!P5 FMUL R33, R33, 16777216 ;  /* 0x4b8000002121d820 */ /* 0x000fe20000400000 */
[----:B------:R-:W-:Y:S01]  /*12d00*/  @!P5 FMUL R34, R34, 16777216 ;  /* 0x4b8000002222d820 */ /* 0x000fe20000400000 */
[----:B------:R-:W-:Y:S02]  /*12d10*/  STSM.16.M88.4 [R24], R100 ;  /* 0x0000006418007844 */ /* 0x000fe40000000200 */
[----:B------:R-:W-:Y:S01]  /*12d20*/  BAR.SYNC.DEFER_BLOCKING 0x0 ;  /* 0x0000000000007b1d */ /* 0x000fe20000010000 */
[----:B------:R-:W-:Y:S01]  /*12d30*/  @!P5 FMUL R35, R35, 16777216 ;  /* 0x4b8000002323d820 */ /* 0x000fe20000400000 */
[----:B------:R-:W-:Y:S01]  /*12d40*/  FSEL R108, R108, R124, P3 ;  /* 0x0000007c6c6c7208 */ /* 0x000fe20001800000 */
[----:B------:R-:W-:Y:S01]  /*12d50*/  FMUL R123, R211, R32 ;  /* 0x00000020d37b7220 */ /* 0x000fe20000400000 */
[----:B------:R-:W-:Y:S01]  /*12d60*/  FSEL R111, R111, R210, P3 ;  /* 0x000000d26f6f7208 */ /* 0x000fe20001800000 */
[C---:B------:R-:W-:Y:S01]  /*12d70*/  FMUL R210, R211.reuse, R33 ;  /* 0x00000021d3d27220 */ /* 0x040fe20000400000 */
[C---:B------:R-:W-:Y:S01]  /*12d80*/  FMUL R214, R211.reuse, R34 ;  /* 0x00000022d3d67220 */ /* 0x040fe20000400000 */
[----:B------:R-:W-:Y:S01]  /*12d90*/  FMUL R124, R211, R35 ;  /* 0x00000023d37c7220 */ /* 0x000fe20000400000 */
[----:B------:R-:W-:Y:S01]  /*12da0*/  @!P5 FMUL R104, R104, 16777216 ;  /* 0x4b8000006868d820 */ /* 0x000fe20000400000 */
[----:B------:R-:W-:Y:S01]  /*12db0*/  @!P5 FMUL R110, R110, 16777216 ;  /* 0x4b8000006e6ed820 */ /* 0x000fe20000400000 */
[----:B------:R-:W-:Y:S01]  /*12dc0*/  @!P5 FMUL R111, R111, 16777216 ;  /* 0x4b8000006f6fd820 */ /* 0x000fe20000400000 */
[----:B------:R-:W2:Y:S01]  /*12dd0*/  LDS.128 R32, [R26] ;  /* 0x000000001a207984 */ /* 0x000ea20000000c00 */
[----:B------:R-:W-:Y:S01]  /*12de0*/  FMUL R115, R211, R104 ;  /* 0x00000068d3737220 */ /* 0x000fe20000400000 */
[----:B------:R-:W-:Y:S01]  /*12df0*/  @!P5 FMUL R107, R107, 16777216 ;  /* 0x4b8000006b6bd820 */ /* 0x000fe20000400000 */
[C---:B------:R-:W-:Y:S01]  /*12e00*/  FMUL R104, R211.reuse, R110 ;  /* 0x0000006ed3687220 */ /* 0x040fe20000400000 */
[----:B------:R-:W-:Y:S01]  /*12e10*/  FMUL R111, R211, R111 ;  /* 0x0000006fd36f7220 */ /* 0x000fe20000400000 */
[----:B------:R-:W-:Y:S01]  /*12e20*/  F2FP.BF16.F32.PACK_AB R105, R105, R130 ;  /* 0x000000826969723e */ /* 0x000fe200000010ff */
[----:B------:R-:W-:Y:S01]  /*12e30*/  FMUL R110, R211, R107 ;  /* 0x0000006bd36e7220 */ /* 0x000fe20000400000 */
[----:B------:R-:W-:-:S02]  /*12e40*/  F2FP.BF16.F32.PACK_AB R107, R186, R146 ;  /* 0x00000092ba6b723e */ /* 0x000fc400000010ff */
[----:B------:R-:W-:Y:S01]  /*12e50*/  F2FP.BF16.F32.PACK_AB R104, R104, R111 ;  /* 0x0000006f6868723e */ /* 0x000fe200000010ff */
[----:B------:R-:W-:Y:S06]  /*12e60*/  BAR.SYNC.DEFER_BLOCKING 0x0 ;  /* 0x0000000000007b1d */ /* 0x000fec0000010000 */
[----:B------:R-:W-:Y:S02]  /*12e70*/  STSM.16.M88.4 [R24], R104 ;  /* 0x0000006818007844 */ /* 0x000fe40000000200 */
[----:B------:R-:W-:Y:S01]  /*12e80*/  BAR.SYNC.DEFER_BLOCKING 0x0 ;  /* 0x0000000000007b1d */ /* 0x000fe20000010000 */
[----:B------:R-:W-:-:S04]  /*12e90*/  @!P5 FMUL R108, R108, 16777216 ;  /* 0x4b8000006c6cd820 */ /* 0x000fc80000400000 */
[----:B------:R-:W-:Y:S01]  /*12ea0*/  FMUL R108, R211, R108 ;  /* 0x0000006cd36c7220 */ /* 0x000fe20000400000 */
[----:B------:R-:W3:Y:S04]  /*12eb0*/  LDS.128 R100, [R26] ;  /* 0x000000001a647984 */ /* 0x000ee80000000c00 */
[----:B------:R-:W-:Y:S02]  /*12ec0*/  F2FP.BF16.F32.PACK_AB R108, R110, R108 ;  /* 0x0000006c6e6c723e */ /* 0x000fe400000010ff */
[----:B------:R-:W-:Y:S02]  /*12ed0*/  F2FP.BF16.F32.PACK_AB R109, R109, R126 ;  /* 0x0000007e6d6d723e */ /* 0x000fe400000010ff */
[----:B------:R-:W-:Y:S02]  /*12ee0*/  F2FP.BF16.F32.PACK_AB R110, R120, R121 ;  /* 0x00000079786e723e */ /* 0x000fe400000010ff */
[----:B------:R-:W-:Y:S01]  /*12ef0*/  F2FP.BF16.F32.PACK_AB R111, R193, R192 ;  /* 0x000000c0c16f723e */ /* 0x000fe200000010ff */
[----:B------:R-:W-:Y:S06]  /*12f00*/  BAR.SYNC.DEFER_BLOCKING 0x0 ;  /* 0x0000000000007b1d */ /* 0x000fec0000010000 */
[----:B------:R-:W-:Y:S02]  /*12f10*/  STSM.16.M88.4 [R24], R108 ;  /* 0x0000006c18007844 */ /* 0x000fe40000000200 */
[----:B------:R-:W-:Y:S01]  /*12f20*/  BAR.SYNC.DEFER_BLOCKING 0x0 ;  /* 0x0000000000007b1d */ /* 0x000fe20000010000 */
[----:B------:R-:W-:-:S02]  /*12f30*/  F2FP.BF16.F32.PACK_AB R112, R115, R243 ;  /* 0x000000f37370723e */ /* 0x000fc400000010ff */
[----:B------:R-:W-:-:S03]  /*12f40*/  F2FP.BF16.F32.PACK_AB R113, R113, R122 ;  /* 0x0000007a7171723e */ /* 0x000fc600000010ff */
[----:B------:R-:W4:Y:S01]  /*12f50*/  LDS.128 R104, [R26] ;  /* 0x000000001a687984 */ /* 0x000f220000000c00 */
[----:B------:R-:W-:Y:S02]  /*12f60*/  F2FP.BF16.F32.PACK_AB R114, R116, R117 ;  /* 0x000000757472723e */ /* 0x000fe400000010ff */
[----:B------:R-:W-:Y:S01]  /*12f70*/  F2FP.BF16.F32.PACK_AB R115, R199, R198 ;  /* 0x000000c6c773723e */ /* 0x000fe200000010ff */
[----:B------:R-:W-:Y:S06]  /*12f80*/  BAR.SYNC.DEFER_BLOCKING 0x0 ;  /* 0x0000000000007b1d */ /* 0x000fec0000010000 */
[----:B------:R-:W-:Y:S02]  /*12f90*/  STSM.16.M88.4 [R24], R112 ;  /* 0x0000007018007844 */ /* 0x000fe40000000200 */
[----:B------:R-:W-:Y:S01]  /*12fa0*/  BAR.SYNC.DEFER_BLOCKING 0x0 ;  /* 0x0000000000007b1d */ /* 0x000fe20000010000 */
[----:B------:R-:W-:-:S02]  /*12fb0*/  F2FP.BF16.F32.PACK_AB R128, R128, R131 ;  /* 0x000000838080723e */ /* 0x000fc400000010ff */
[----:B------:R-:W-:-:S03]  /*12fc0*/  F2FP.BF16.F32.PACK_AB R129, R129, R118 ;  /* 0x000000768181723e */ /* 0x000fc600000010ff */
[----:B------:R-:W5:Y:S01]  /*12fd0*/  LDS.128 R108, [R26] ;  /* 0x000000001a6c7984 */ /* 0x000f620000000c00 */
[----:B------:R-:W-:Y:S02]  /*12fe0*/  F2FP.BF16.F32.PACK_AB R130, R53, R52 ;  /* 0x000000343582723e */ /* 0x000fe400000010ff */
[----:B------:R-:W-:Y:S01]  /*12ff0*/  F2FP.BF16.F32.PACK_AB R131, R201, R200 ;  /* 0x000000c8c983723e */ /* 0x000fe200000010ff */
[----:B------:R-:W-:Y:S06]  /*13000*/  BAR.SYNC.DEFER_BLOCKING 0x0 ;  /* 0x0000000000007b1d */ /* 0x000fec0000010000 */
[----:B------:R1:W-:Y:S02]  /*13010*/  STSM.16.M88.4 [R24], R128 ;  /* 0x0000008018007844 */ /* 0x0003e40000000200 */
[----:B------:R-:W-:Y:S01]  /*13020*/  BAR.SYNC.DEFER_BLOCKING 0x0 ;  /* 0x0000000000007b1d */ /* 0x000fe20000010000 */
[----:B------:R-:W-:-:S02]  /*13030*/  F2FP.BF16.F32.PACK_AB R124, R124, R127 ;  /* 0x0000007f7c7c723e */ /* 0x000fc400000010ff */
[----:B------:R-:W-:-:S03]  /*13040*/  F2FP.BF16.F32.PACK_AB R125, R125, R140 ;  /* 0x0000008c7d7d723e */ /* 0x000fc600000010ff */
[----:B------:R-:W5:Y:S01]  /*13050*/  LDS.128 R112, [R26] ;  /* 0x000000001a707984 */ /* 0x000f620000000c00 */
[----:B------:R-:W-:Y:S02]  /*13060*/  F2FP.BF16.F32.PACK_AB R126, R57, R56 ;  /* 0x00000038397e723e */ /* 0x000fe400000010ff */
[----:B------:R-:W-:Y:S01]  /*13070*/  F2FP.BF16.F32.PACK_AB R127, R203, R202 ;  /* 0x000000cacb7f723e */ /* 0x000fe200000010ff */
[----:B------:R-:W-:Y:S01]  /*13080*/  BAR.SYNC.DEFER_BLOCKING 0x0 ;  /* 0x0000000000007b1d */ /* 0x000fe20000010000 */
[----:B------:R-:W-:Y:S02]  /*13090*/  F2FP.BF16.F32.PACK_AB R120, R119, R123 ;  /* 0x0000007b7778723e */ /* 0x000fe400000010ff */
[----:B------:R-:W-:Y:S02]  /*130a0*/  F2FP.BF16.F32.PACK_AB R116, R210, R214 ;  /* 0x000000d6d274723e */ /* 0x000fe400000010ff */
[----:B------:R-:W-:Y:S01]  /*130b0*/  F2FP.BF16.F32.PACK_AB R117, R138, R139 ;  /* 0x0000008b8a75723e */ /* 0x000fe200000010ff */
[----:B------:R-:W-:Y:S01]  /*130c0*/  @!P5 FMUL R208, R208, 16777216 ;  /* 0x4b800000d0d0d820 */ /* 0x000fe20000400000 */
[----:B------:R-:W-:Y:S01]  /*130d0*/  F2FP.BF16.F32.PACK_AB R118, R61, R60 ;  /* 0x0000003c3d76723e */ /* 0x000fe200000010ff */
[----:B------:R-:W-:Y:S01]  /*130e0*/  @!P5 FMUL R209, R209, 16777216 ;  /* 0x4b800000d1d1d820 */ /* 0x000fe20000400000 */
[----:B------:R-:W-:Y:S01]  /*130f0*/  F2FP.BF16.F32.PACK_AB R121, R135, R136 ;  /* 0x000000888779723e */ /* 0x000fe200000010ff */
[----:B------:R-:W-:Y:S01]  /*13100*/  @!P5 FMUL R134, R134, 16777216 ;  /* 0x4b8000008686d820 */ /* 0x000fe20000400000 */
[----:B------:R-:W-:Y:S01]  /*13110*/  F2FP.BF16.F32.PACK_AB R122, R65, R64 ;  /* 0x00000040417a723e */ /* 0x000fe200000010ff */
[----:B------:R-:W-:Y:S01]  /*13120*/  @!P5 FMUL R207, R207, 16777216 ;  /* 0x4b800000cfcfd820 */ /* 0x000fe20000400000 */
[----:B-1----:R-:W-:-:S02]  /*13130*/  F2FP.BF16.F32.PACK_AB R129, R91, R132 ;  /* 0x000000845b81723e */ /* 0x002fc400000010ff */
[----:B------:R-:W-:Y:S01]  /*13140*/  F2FP.BF16.F32.PACK_AB R133, R133, R87 ;  /* 0x000000578585723e */ /* 0x000fe200000010ff */
[----:B------:R-:W-:Y:S01]  /*13150*/  @!P5 FMUL R196, R196, 16777216 ;  /* 0x4b800000c4c4d820 */ /* 0x000fe20000400000 */
[----:B------:R-:W-:Y:S01]  /*13160*/  F2FP.BF16.F32.PACK_AB R130, R69, R68 ;  /* 0x000000444582723e */ /* 0x000fe200000010ff */
[----:B------:R-:W-:Y:S01]  /*13170*/  @!P5 FMUL R197, R197, 16777216 ;  /* 0x4b800000c5c5d820 */ /* 0x000fe20000400000 */
[----:B------:R-:W-:Y:S02]  /*13180*/  F2FP.BF16.F32.PACK_AB R131, R220, R218 ;  /* 0x000000dadc83723e */ /* 0x000fe400000010ff */
[----:B------:R-:W-:Y:S01]  /*13190*/  F2FP.BF16.F32.PACK_AB R137, R137, R94 ;  /* 0x0000005e8989723e */ /* 0x000fe200000010ff */
[----:B------:R-:W-:Y:S01]  /*131a0*/  @!P5 FMUL R194, R194, 16777216 ;  /* 0x4b800000c2c2d820 */ /* 0x000fe20000400000 */
[----:B------:R-:W-:Y:S01]  /*131b0*/  @!P5 FMUL R195, R195, 16777216 ;  /* 0x4b800000c3c3d820 */ /* 0x000fe20000400000 */
[----:B------:R-:W-:Y:S01]  /*131c0*/  STSM.16.M88.4 [R24], R124 ;  /* 0x0000007c18007844 */ /* 0x000fe20000000200 */
[----:B------:R-:W-:Y:S01]  /*131d0*/  F2FP.BF16.F32.PACK_AB R141, R141, R90 ;  /* 0x0000005a8d8d723e */ /* 0x000fe200000010ff */
[----:B------:R-:W-:Y:S01]  /*131e0*/  @!P5 FMUL R144, R144, 16777216 ;  /* 0x4b8000009090d820 */ /* 0x000fe20000400000 */
[----:B------:R-:W-:Y:S01]  /*131f0*/  F2FP.BF16.F32.PACK_AB R142, R81, R80 ;  /* 0x00000050518e723e */ /* 0x000fe200000010ff */
[----:B------:R-:W-:Y:S01]  /*13200*/  BAR.SYNC.DEFER_BLOCKING 0x0 ;  /* 0x0000000000007b1d */ /* 0x000fe20000010000 */
[----:B------:R-:W-:-:S02]  /*13210*/  F2FP.BF16.F32.PACK_AB R119, R205, R204 ;  /* 0x000000cccd77723e */ /* 0x000fc400000010ff */
[----:B------:R-:W-:Y:S01]  /*13220*/  F2FP.BF16.F32.PACK_AB R123, R217, R216 ;  /* 0x000000d8d97b723e */ /* 0x000fe200000010ff */
[C---:B------:R-:W-:Y:S01]  /*13230*/  FMUL R208, R211.reuse, R208 ;  /* 0x000000d0d3d07220 */ /* 0x040fe20000400000 */
[C---:B------:R-:W-:Y:S01]  /*13240*/  FMUL R209, R211.reuse, R209 ;  /* 0x000000d1d3d17220 */ /* 0x040fe20000400000 */
[C---:B------:R-:W-:Y:S01]  /*13250*/  FMUL R134, R211.reuse, R134 ;  /* 0x00000086d3867220 */ /* 0x040fe20000400000 */
[C---:B------:R-:W-:Y:S01]  /*13260*/  FMUL R207, R211.reuse, R207 ;  /* 0x000000cfd3cf7220 */ /* 0x040fe20000400000 */
[----:B------:R-:W-:Y:S01]  /*13270*/  F2FP.BF16.F32.PACK_AB R135, R222, R221 ;  /* 0x000000ddde87723e */ /* 0x000fe200000010ff */
[----:B------:R-:W-:Y:S01]  /*13280*/  FMUL R196, R211, R196 ;  /* 0x000000c4d3c47220 */ /* 0x000fe20000400000 */
[----:B------:R-:W-:Y:S01]  /*13290*/  F2FP.BF16.F32.PACK_AB R143, R227, R226 ;  /* 0x000000e2e38f723e */ /* 0x000fe200000010ff */
[----:B------:R-:W-:Y:S01]  /*132a0*/  FMUL R197, R211, R197 ;  /* 0x000000c5d3c57220 */ /* 0x000fe20000400000 */
[----:B------:R-:W-:Y:S01]  /*132b0*/  @!P5 FMUL R145, R145, 16777216 ;  /* 0x4b8000009191d820 */ /* 0x000fe20000400000 */
[----:B------:R-:W-:Y:S01]  /*132c0*/  @!P5 FMUL R147, R147, 16777216 ;  /* 0x4b8000009393d820 */ /* 0x000fe20000400000 */
[----:B------:R-:W-:Y:S01]  /*132d0*/  @!P5 FMUL R185, R185, 16777216 ;  /* 0x4b800000b9b9d820 */ /* 0x000fe20000400000 */
[----:B------:R-:W-:Y:S01]  /*132e0*/  F2FP.BF16.F32.PACK_AB R146, R89, R88 ;  /* 0x000000585992723e */ /* 0x000fe200000010ff */
        /* <DEDUP_REMOVED lines=8> */
[----:B------:R-:W1:Y:S01]  /*13370*/  LDS.128 R124, [R26] ;  /* 0x000000001a7c7984 */ /* 0x000e620000000c00 */
[----:B------:R-:W-:Y:S01]  /*13380*/  F2FP.BF16.F32.PACK_AB R138, R77, R76 ;  /* 0x0000004c4d8a723e */ /* 0x000fe200000010ff */
[----:B------:R-:W-:Y:S01]  /*13390*/  @!P5 FMUL R27, R27, 16777216 ;  /* 0x4b8000001b1bd820 */ /* 0x000fe20000400000 */
[----:B------:R-:W-:Y:S01]  /*133a0*/  F2FP.BF16.F32.PACK_AB R139, R225, R224 ;  /* 0x000000e0e18b723e */ /* 0x000fe200000010ff */
[----:B------:R-:W-:Y:S01]  /*133b0*/  BAR.SYNC.DEFER_BLOCKING 0x0 ;  /* 0x0000000000007b1d */ /* 0x000fe20000010000 */
[C---:B------:R-:W-:Y:S01]  /*133c0*/  FMUL R194, R211.reuse, R194 ;  /* 0x000000c2d3c27220 */ /* 0x040fe20000400000 */
[C---:B------:R-:W-:Y:S01]  /*133d0*/  FMUL R195, R211.reuse, R195 ;  /* 0x000000c3d3c37220 */ /* 0x040fe20000400000 */
[----:B------:R-:W-:Y:S01]  /*133e0*/  FMUL R144, R211, R144 ;  /* 0x00000090d3907220 */ /* 0x000fe20000400000 */
        /* <DEDUP_REMOVED lines=20> */
[----:B------:R-:W-:Y:S01]  /*13530*/  STSM.16.M88.4 [R24], R116 ;  /* 0x0000007418007844 */ /* 0x000fe20000000200 */
[----:B------:R-:W-:Y:S01]  /*13540*/  @!P5 FMUL R170, R170, 16777216 ;  /* 0x4b800000aaaad820 */ /* 0x000fe20000400000 */
[----:B------:R-:W-:Y:S01]  /*13550*/  @!P5 FMUL R171, R171, 16777216 ;  /* 0x4b800000ababd820 */ /* 0x000fe20000400000 */
[----:B------:R-:W-:Y:S01]  /*13560*/  F2FP.BF16.F32.PACK_AB R65, R67, R70 ;  /* 0x000000464341723e */ /* 0x000fe200000010ff */
[----:B------:R-:W-:Y:S01]  /*13570*/  BAR.SYNC.DEFER_BLOCKING 0x0 ;  /* 0x0000000000007b1d */ /* 0x000fe20000010000 */
[----:B------:R-:W-:-:S02]  /*13580*/  F2FP.BF16.F32.PACK_AB R69, R63, R66 ;  /* 0x000000423f45723e */ /* 0x000fc400000010ff */
[----:B------:R-:W-:Y:S02]  /*13590*/  F2FP.BF16.F32.PACK_AB R57, R59, R62 ;  /* 0x0000003e3b39723e */ /* 0x000fe400000010ff */
[----:B------:R-:W-:-:S03]  /*135a0*/  F2FP.BF16.F32.PACK_AB R61, R55, R58 ;  /* 0x0000003a373d723e */ /* 0x000fc600000010ff */
[----:B------:R-:W0:Y:S01]  /*135b0*/  S2UR UR10, SR_CTAID.Y ;  /* 0x00000000000a79c3 */ /* 0x000e220000002600 */
[----:B------:R-:W-:Y:S02]  /*135c0*/  F2FP.BF16.F32.PACK_AB R53, R51, R54 ;  /* 0x000000363335723e */ /* 0x000fe400000010ff */
[----:B------:R-:W-:Y:S02]  /*135d0*/  F2FP.BF16.F32.PACK_AB R94, R166, R165 ;  /* 0x000000a5a65e723e */ /* 0x000fe400000010ff */
[----:B------:R-:W-:-:S03]  /*135e0*/  F2FP.BF16.F32.PACK_AB R149, R150, R149 ;  /* 0x000000959695723e */ /* 0x000fc600000010ff */
[----:B------:R-:W2:Y:S08]  /*135f0*/  LDC R203, c[0x0][0x278] ;  /* 0x00009e00ffcb7b82 */ /* 0x000eb00000000800 */
[----:B------:R-:W3:Y:S01]  /*13600*/  LDC R205, c[0x0][0x278] ;  /* 0x00009e00ffcd7b82 */ /* 0x000ee20000000800 */
[----:B------:R-:W1:Y:S07]  /*13610*/  LDS.128 R116, [R26] ;  /* 0x000000001a747984 */ /* 0x000e6e0000000c00 */
[----:B------:R-:W-:Y:S01]  /*13620*/  BAR.SYNC.DEFER_BLOCKING 0x0 ;  /* 0x0000000000007b1d */ /* 0x000fe20000010000 */
[----:B------:R-:W-:-:S02]  /*13630*/  F2FP.BF16.F32.PACK_AB R128, R208, R209 ;  /* 0x000000d1d080723e */ /* 0x000fc400000010ff */
[----:B------:R-:W-:Y:S02]  /*13640*/  F2FP.BF16.F32.PACK_AB R132, R134, R207 ;  /* 0x000000cf8684723e */ /* 0x000fe400000010ff */
[----:B------:R-:W-:Y:S02]  /*13650*/  F2FP.BF16.F32.PACK_AB R136, R196, R197 ;  /* 0x000000c5c488723e */ /* 0x000fe400000010ff */
[----:B------:R-:W-:Y:S01]  /*13660*/  F2FP.BF16.F32.PACK_AB R140, R194, R195 ;  /* 0x000000c3c28c723e */ /* 0x000fe200000010ff */
[C---:B------:R-:W-:Y:S01]  /*13670*/  FMUL R145, R211.reuse, R145 ;  /* 0x00000091d3917220 */ /* 0x040fe20000400000 */
[C---:B------:R-:W-:Y:S01]  /*13680*/  FMUL R147, R211.reuse, R147 ;  /* 0x00000093d3937220 */ /* 0x040fe20000400000 */
[----:B------:R-:W-:Y:S01]  /*13690*/  FMUL R185, R211, R185 ;  /* 0x000000b9d3b97220 */ /* 0x000fe20000400000 */
[----:B------:R-:W-:Y:S01]  /*136a0*/  F2FP.BF16.F32.PACK_AB R83, R229, R228 ;  /* 0x000000e4e553723e */ /* 0x000fe200000010ff */
[C---:B------:R-:W-:Y:S01]  /*136b0*/  FMUL R178, R211.reuse, R178 ;  /* 0x000000b2d3b27220 */ /* 0x040fe20000400000 */
[----:B------:R-:W-:Y:S01]  /*136c0*/  FMUL R179, R211, R179 ;  /* 0x000000b3d3b37220 */ /* 0x000fe20000400000 */
[----:B------:R-:W-:Y:S01]  /*136d0*/  F2FP.BF16.F32.PACK_AB R77, R71, R74 ;  /* 0x0000004a474d723e */ /* 0x000fe200000010ff */
        /* <DEDUP_REMOVED lines=9> */
[----:B------:R-:W-:Y:S01]  /*13770*/  STSM.16.M88.4 [R24], R120 ;  /* 0x0000007818007844 */ /* 0x000fe20000000200 */
[C---:B------:R-:W-:Y:S01]  /*13780*/  FMUL R36, R211.reuse, R36 ;  /* 0x00000024d3247220 */ /* 0x040fe20000400000 */
[C---:B------:R-:W-:Y:S01]  /*13790*/  FMUL R37, R211.reuse, R37 ;  /* 0x00000025d3257220 */ /* 0x040fe20000400000 */
[C---:B------:R-:W-:Y:S01]  /*137a0*/  FMUL R40, R211.reuse, R40 ;  /* 0x00000028d3287220 */ /* 0x040fe20000400000 */
[----:B------:R-:W-:Y:S01]  /*137b0*/  BAR.SYNC.DEFER_BLOCKING 0x0 ;  /* 0x0000000000007b1d */ /* 0x000fe20000010000 */
        /* <DEDUP_REMOVED lines=16> */
[----:B------:R-:W-:Y:S01]  /*138c0*/  F2FP.BF16.F32.PACK_AB R134, R73, R72 ;  /* 0x000000484986723e */ /* 0x000fe200000010ff */
[----:B------:R-:W4:Y:S01]  /*138d0*/  LDL.LU R211, [R1+0x204] ;  /* 0x0002040001d37983 */ /* 0x000f220000300800 */
[----:B------:R-:W-:-:S02]  /*138e0*/  F2FP.BF16.F32.PACK_AB R66, R152, R151 ;  /* 0x000000979842723e */ /* 0x000fc400000010ff */
[----:B------:R-:W-:Y:S01]  /*138f0*/  F2FP.BF16.F32.PACK_AB R67, R237, R236 ;  /* 0x000000eced43723e */ /* 0x000fe200000010ff */
[----:B------:R-:W5:Y:S01]  /*13900*/  LDL.LU R212, [R1+0x394] ;  /* 0x0003940001d47983 */ /* 0x000f620000300800 */
[----:B------:R-:W-:Y:S02]  /*13910*/  F2FP.BF16.F32.PACK_AB R70, R154, R153 ;  /* 0x000000999a46723e */ /* 0x000fe400000010ff */
[----:B------:R-:W-:Y:S01]  /*13920*/  F2FP.BF16.F32.PACK_AB R58, R160, R155 ;  /* 0x0000009ba03a723e */ /* 0x000fe200000010ff */
[----:B------:R-:W1:Y:S01]  /*13930*/  LDS.128 R120, [R26] ;  /* 0x000000001a787984 */ /* 0x000e620000000c00 */
[----:B------:R-:W-:Y:S02]  /*13940*/  F2FP.BF16.F32.PACK_AB R144, R144, R145 ;  /* 0x000000919090723e */ /* 0x000fe400000010ff */
[----:B------:R-:W-:Y:S01]  /*13950*/  F2FP.BF16.F32.PACK_AB R59, R241, R240 ;  /* 0x000000f0f13b723e */ /* 0x000fe200000010ff */
[----:B------:R-:W-:Y:S01]  /*13960*/  BAR.SYNC.DEFER_BLOCKING 0x0 ;  /* 0x0000000000007b1d */ /* 0x000fe20000010000 */
[----:B------:R-:W-:-:S02]  /*13970*/  F2FP.BF16.F32.PACK_AB R80, R147, R185 ;  /* 0x000000b99350723e */ /* 0x000fc400000010ff */
[----:B------:R-:W-:Y:S02]  /*13980*/  F2FP.BF16.F32.PACK_AB R73, R75, R78 ;  /* 0x0000004e4b49723e */ /* 0x000fe400000010ff */
[----:B------:R-:W-:Y:S02]  /*13990*/  F2FP.BF16.F32.PACK_AB R72, R178, R179 ;  /* 0x000000b3b248723e */ /* 0x000fe400000010ff */
[----:B------:R-:W-:Y:S02]  /*139a0*/  F2FP.BF16.F32.PACK_AB R62, R162, R161 ;  /* 0x000000a1a23e723e */ /* 0x000fe400000010ff */
[----:B------:R-:W-:Y:S02]  /*139b0*/  F2FP.BF16.F32.PACK_AB R63, R244, R242 ;  /* 0x000000f2f43f723e */ /* 0x000fe400000010ff */
[----:B------:R-:W-:Y:S01]  /*139c0*/  F2FP.BF16.F32.PACK_AB R55, R246, R245 ;  /* 0x000000f5f637723e */ /* 0x000fe200000010ff */
[----:B0-----:R-:W-:Y:S01]  /*139d0*/  UIMAD UR8, UR10, UR8, URZ ;  /* 0x000000080a0872a4 */ /* 0x001fe2000f8e023f */
[----:B------:R-:W-:Y:S01]  /*139e0*/  F2FP.BF16.F32.PACK_AB R74, R93, R92 ;  /* 0x0000005c5d4a723e */ /* 0x000fe200000010ff */
[----:B------:R-:W0:Y:S01]  /*139f0*/  LDC R155, c[0x0][0x278] ;  /* 0x00009e00ff9b7b82 */ /* 0x000e220000000800 */
[----:B------:R-:W-:-:S02]  /*13a00*/  F2FP.BF16.F32.PACK_AB R76, R176, R177 ;  /* 0x000000b1b04c723e */ /* 0x000fc400000010ff */
[----:B------:R-:W-:Y:S02]  /*13a10*/  F2FP.BF16.F32.PACK_AB R64, R170, R171 ;  /* 0x000000abaa40723e */ /* 0x000fe400000010ff */
[----:B------:R-:W-:Y:S02]  /*13a20*/  F2FP.BF16.F32.PACK_AB R68, R168, R169 ;  /* 0x000000a9a844723e */ /* 0x000fe400000010ff */
[----:B------:R-:W-:Y:S01]  /*13a30*/  F2FP.BF16.F32.PACK_AB R71, R239, R238 ;  /* 0x000000eeef47723e */ /* 0x000fe200000010ff */
[----:B------:R-:W2:Y:S01]  /*13a40*/  LDC R153, c[0x0][0x278] ;  /* 0x00009e00ff997b82 */ /* 0x000ea20000000800 */
[----:B------:R-:W-:Y:S07]  /*13a50*/  STSM.16.M88.4 [R24], R128 ;  /* 0x0000008018007844 */ /* 0x000fee0000000200 */
[----:B------:R-:W-:Y:S01]  /*13a60*/  BAR.SYNC.DEFER_BLOCKING 0x0 ;  /* 0x0000000000007b1d */ /* 0x000fe20000010000 */
[----:B------:R-:W-:-:S02]  /*13a70*/  F2FP.BF16.F32.PACK_AB R145, R79, R82 ;  /* 0x000000524f91723e */ /* 0x000fc400000010ff */
[----:B------:R-:W-:Y:S02]  /*13a80*/  F2FP.BF16.F32.PACK_AB R147, R231, R230 ;  /* 0x000000e6e793723e */ /* 0x000fe400000010ff */
[----:B------:R-:W-:-:S03]  /*13a90*/  F2FP.BF16.F32.PACK_AB R75, R233, R232 ;  /* 0x000000e8e94b723e */ /* 0x000fc600000010ff */
[----:B------:R-:W3:Y:S01]  /*13aa0*/  LDC R161, c[0x0][0x278] ;  /* 0x00009e00ffa17b82 */ /* 0x000ee20000000800 */
[----:B------:R-:W-:Y:S02]  /*13ab0*/  F2FP.BF16.F32.PACK_AB R78, R97, R96 ;  /* 0x00000060614e723e */ /* 0x000fe400000010ff */
[----:B------:R-:W-:Y:S02]  /*13ac0*/  F2FP.BF16.F32.PACK_AB R56, R158, R159 ;  /* 0x0000009f9e38723e */ /* 0x000fe400000010ff */
[----:B------:R-:W-:Y:S02]  /*13ad0*/  F2FP.BF16.F32.PACK_AB R60, R156, R157 ;  /* 0x0000009d9c3c723e */ /* 0x000fe400000010ff */
[----:B------:R-:W-:Y:S01]  /*13ae0*/  F2FP.BF16.F32.PACK_AB R52, R98, R99 ;  /* 0x000000636234723e */ /* 0x000fe200000010ff */
[----:B------:R-:W1:Y:S01]  /*13af0*/  LDC R157, c[0x0][0x278] ;  /* 0x00009e00ff9d7b82 */ /* 0x000e620000000800 */
[----:B------:R-:W-:Y:S02]  /*13b00*/  F2FP.BF16.F32.PACK_AB R54, R164, R163 ;  /* 0x000000a3a436723e */ /* 0x000fe400000010ff */
[----:B------:R-:W-:-:S02]  /*13b10*/  F2FP.BF16.F32.PACK_AB R92, R49, R95 ;  /* 0x0000005f315c723e */ /* 0x000fc400000010ff */
[----:B------:R-:W-:Y:S02]  /*13b20*/  F2FP.BF16.F32.PACK_AB R93, R47, R50 ;  /* 0x000000322f5d723e */ /* 0x000fe400000010ff */
[----:B------:R-:W-:Y:S01]  /*13b30*/  F2FP.BF16.F32.PACK_AB R48, R45, R48 ;  /* 0x000000302d30723e */ /* 0x000fe200000010ff */
[----:B------:R-:W0:Y:S01]  /*13b40*/  LDC.64 R98, c[0x0][0x228] ;  /* 0x00008a00ff627b82 */ /* 0x000e220000000a00 */
[----:B------:R-:W0:Y:S07]  /*13b50*/  LDS.128 R128, [R26] ;  /* 0x000000001a807984 */ /* 0x000e2e0000000c00 */
[----:B------:R-:W-:Y:S01]  /*13b60*/  BAR.SYNC.DEFER_BLOCKING 0x0 ;  /* 0x0000000000007b1d */ /* 0x000fe20000010000 */
[----:B------:R-:W-:-:S02]  /*13b70*/  F2FP.BF16.F32.PACK_AB R82, R85, R84 ;  /* 0x000000545552723e */ /* 0x000fc400000010ff */
[----:B------:R-:W-:Y:S02]  /*13b80*/  F2FP.BF16.F32.PACK_AB R79, R235, R234 ;  /* 0x000000eaeb4f723e */ /* 0x000fe400000010ff */
[----:B------:R-:W-:-:S03]  /*13b90*/  F2FP.BF16.F32.PACK_AB R51, R250, R249 ;  /* 0x000000f9fa33723e */ /* 0x000fc600000010ff */
[----:B------:R-:W0:Y:S01]  /*13ba0*/  LDC R159, c[0x0][0x278] ;  /* 0x00009e00ff9f7b82 */ /* 0x000e220000000800 */
[----:B------:R-:W-:Y:S02]  /*13bb0*/  F2FP.BF16.F32.PACK_AB R44, R41, R44 ;  /* 0x0000002c292c723e */ /* 0x000fe400000010ff */
[----:B------:R-:W-:Y:S02]  /*13bc0*/  F2FP.BF16.F32.PACK_AB R40, R37, R40 ;  /* 0x000000282528723e */ /* 0x000fe400000010ff */
[----:B------:R-:W-:Y:S02]  /*13bd0*/  F2FP.BF16.F32.PACK_AB R36, R31, R36 ;  /* 0x000000241f24723e */ /* 0x000fe400000010ff */
[----:B------:R-:W-:Y:S01]  /*13be0*/  F2FP.BF16.F32.PACK_AB R150, R190, R189 ;  /* 0x000000bdbe96723e */ /* 0x000fe200000010ff */
[----:B--2---:R-:W-:Y:S01]  /*13bf0*/  IMAD R153, R153, 0x18, RZ ;  /* 0x0000001899997824 */ /* 0x004fe200078e02ff */
[----:B------:R-:W2:Y:S01]  /*13c00*/  LDC R165, c[0x0][0x278] ;  /* 0x00009e00ffa57b82 */ /* 0x000ea20000000800 */
[----:B-1----:R-:W-:-:S02]  /*13c10*/  IMAD R157, R157, 0x1c, RZ ;  /* 0x0000001c9d9d7824 */ /* 0x002fc400078e02ff */
[----:B---3--:R-:W-:-:S05]  /*13c20*/  IMAD R161, R161, 0x22, RZ ;  /* 0x00000022a1a17824 */ /* 0x008fca00078e02ff */
[----:B------:R-:W1:Y:S01]  /*13c30*/  LDC R163, c[0x0][0x278] ;  /* 0x00009e00ffa37b82 */ /* 0x000e620000000800 */
[----:B------:R-:W-:Y:S07]  /*13c40*/  STSM.16.M88.4 [R24], R132 ;  /* 0x0000008418007844 */ /* 0x000fee0000000200 */
[----:B------:R-:W-:Y:S01]  /*13c50*/  BAR.SYNC.DEFER_BLOCKING 0x0 ;  /* 0x0000000000007b1d */ /* 0x000fe20000010000 */
[----:B------:R-:W-:Y:S02]  /*13c60*/  F2FP.BF16.F32.PACK_AB R95, R248, R247 ;  /* 0x000000f7f85f723e */ /* 0x000fe400000010ff */
[----:B------:R-:W-:-:S02]  /*13c70*/  F2FP.BF16.F32.PACK_AB R49, R43, R46 ;  /* 0x0000002e2b31723e */ /* 0x000fc400000010ff */
[----:B------:R-:W-:-:S03]  /*13c80*/  F2FP.BF16.F32.PACK_AB R45, R39, R42 ;  /* 0x0000002a272d723e */ /* 0x000fc600000010ff */
[----:B------:R-:W3:Y:S01]  /*13c90*/  LDC R171, c[0x0][0x278] ;  /* 0x00009e00ffab7b82 */ /* 0x000ee20000000800 */
[----:B------:R-:W-:Y:S02]  /*13ca0*/  F2FP.BF16.F32.PACK_AB R50, R172, R167 ;  /* 0x000000a7ac32723e */ /* 0x000fe400000010ff */
[----:B------:R-:W-:Y:S02]  /*13cb0*/  F2FP.BF16.F32.PACK_AB R47, R252, R251 ;  /* 0x000000fbfc2f723e */ /* 0x000fe400000010ff */
[----:B------:R-:W-:Y:S02]  /*13cc0*/  F2FP.BF16.F32.PACK_AB R41, R29, R38 ;  /* 0x000000261d29723e */ /* 0x000fe400000010ff */
[----:B------:R-:W-:Y:S01]  /*13cd0*/  F2FP.BF16.F32.PACK_AB R37, R25, R28 ;  /* 0x0000001c1925723e */ /* 0x000fe200000010ff */
[----:B0-----:R-:W-:Y:S01]  /*13ce0*/  IMAD R159, R159, 0x1e, RZ ;  /* 0x0000001e9f9f7824 */ /* 0x001fe200078e02ff */
[----:B------:R-:W-:Y:S01]  /*13cf0*/  F2FP.BF16.F32.PACK_AB R31, R223, R4 ;  /* 0x00000004df1f723e */ /* 0x000fe200000010ff */
[----:B------:R-:W0:Y:S01]  /*13d00*/  LDC R169, c[0x0][0x278] ;  /* 0x00009e00ffa97b82 */ /* 0x000e220000000800 */
[----:B------:R-:W1:Y:S07]  /*13d10*/  LDS.128 R132, [R26] ;  /* 0x000000001a847984 */ /* 0x000e6e0000000c00 */
[----:B------:R-:W1:Y:S08]  /*13d20*/  LDC R177, c[0x0][0x278] ;  /* 0x00009e00ffb17b82 */ /* 0x000e700000000800 */
[----:B------:R-:W-:Y:S08]  /*13d30*/  BAR.SYNC.DEFER_BLOCKING 0x0 ;  /* 0x0000000000007b1d */ /* 0x000ff00000010000 */
[----:B------:R-:W1:Y:S08]  /*13d40*/  LDC R185, c[0x0][0x278] ;  /* 0x00009e00ffb97b82 */ /* 0x000e700000000800 */
[----:B------:R-:W1:Y:S01]  /*13d50*/  LDC R189, c[0x0][0x278] ;  /* 0x00009e00ffbd7b82 */ /* 0x000e620000000800 */
[----:B------:R-:W-:-:S02]  /*13d60*/  IMAD R203, R203, 0x75, RZ ;  /* 0x00000075cbcb7824 */ /* 0x000fc400078e02ff */
[----:B------:R-:W-:-:S05]  /*13d70*/  IMAD R205, R205, 0x77, RZ ;  /* 0x00000077cdcd7824 */ /* 0x000fca00078e02ff */
[----:B------:R-:W1:Y:S01]  /*13d80*/  LDC R207, c[0x0][0x278] ;  /* 0x00009e00ffcf7b82 */ /* 0x000e620000000800 */
[----:B------:R-:W-:Y:S07]  /*13d90*/  STSM.16.M88.4 [R24], R136 ;  /* 0x0000008818007844 */ /* 0x000fee0000000200 */
[----:B------:R-:W-:Y:S08]  /*13da0*/  BAR.SYNC.DEFER_BLOCKING 0x0 ;  /* 0x0000000000007b1d */ /* 0x000ff00000010000 */
[----:B------:R-:W1:Y:S01]  /*13db0*/  LDC R209, c[0x0][0x278] ;  /* 0x00009e00ffd17b82 */ /* 0x000e620000000800 */
[----:B------:R-:W1:Y:S07]  /*13dc0*/  LDS.128 R136, [R26] ;  /* 0x000000001a887984 */ /* 0x000e6e0000000c00 */
[----:B------:R-:W-:Y:S06]  /*13dd0*/  BAR.SYNC.DEFER_BLOCKING 0x0 ;  /* 0x0000000000007b1d */ /* 0x000fec0000010000 */
[----:B------:R-:W-:Y:S02]  /*13de0*/  STSM.16.M88.4 [R24], R140 ;  /* 0x0000008c18007844 */ /* 0x000fe40000000200 */
[----:B------:R-:W-:Y:S06]  /*13df0*/  BAR.SYNC.DEFER_BLOCKING 0x0 ;  /* 0x0000000000007b1d */ /* 0x000fec0000010000 */
[----:B------:R-:W1:Y:S02]  /*13e00*/  LDS.128 R84, [R26] ;  /* 0x000000001a547984 */ /* 0x000e640000000c00 */
[----:B------:R-:W-:Y:S06]  /*13e10*/  BAR.SYNC.DEFER_BLOCKING 0x0 ;  /* 0x0000000000007b1d */ /* 0x000fec0000010000 */
[----:B------:R-:W-:Y:S02]  /*13e20*/  STSM.16.M88.4 [R24], R80 ;  /* 0x0000005018007844 */ /* 0x000fe40000000200 */
[----:B------:R-:W-:Y:S06]  /*13e30*/  BAR.SYNC.DEFER_BLOCKING 0x0 ;  /* 0x0000000000007b1d */ /* 0x000fec0000010000 */
[----:B------:R-:W1:Y:S02]  /*13e40*/  LDS.128 R80, [R26] ;  /* 0x000000001a507984 */ /* 0x000e640000000c00 */
[----:B------:R-:W-:Y:S06]  /*13e50*/  BAR.SYNC.DEFER_BLOCKING 0x0 ;  /* 0x0000000000007b1d */ /* 0x000fec0000010000 */
[----:B------:R2:W-:Y:S02]  /*13e60*/  STSM.16.M88.4 [R24], R144 ;  /* 0x0000009018007844 */ /* 0x0005e40000000200 */
[----:B------:R-:W-:Y:S01]  /*13e70*/  BAR.SYNC.DEFER_BLOCKING 0x0 ;  /* 0x0000000000007b1d */ /* 0x000fe20000010000 */
[----:B----4-:R-:W-:-:S02]  /*13e80*/  F2FP.BF16.F32.PACK_AB R43, R211, R0 ;  /* 0x00000000d32b723e */ /* 0x010fc400000010ff */
[----:B------:R-:W-:-:S03]  /*13e90*/  F2FP.BF16.F32.PACK_AB R39, R215, R219 ;  /* 0x000000dbd727723e */ /* 0x000fc600000010ff */
[----:B------:R-:W4:Y:S04]  /*13ea0*/  LDL.LU R0, [R1+0x3b4] ;  /* 0x0003b40001007983 */ /* 0x000f280000300800 */
[----:B------:R-:W4:Y:S01]  /*13eb0*/  LDL.LU R215, [R1+0x3b0] ;  /* 0x0003b00001d77983 */ /* 0x000f220000300800 */
[----:B------:R-:W-:Y:S01]  /*13ec0*/  F2FP.BF16.F32.PACK_AB R46, R174, R173 ;  /* 0x000000adae2e723e */ /* 0x000fe200000010ff */
[----:B--2---:R-:W2:Y:S02]  /*13ed0*/  LDC R144, c[0x0][0x278] ;  /* 0x00009e00ff907b82 */ /* 0x004ea40000000800 */
[----:B------:R-:W4:Y:S04]  /*13ee0*/  LDL.LU R219, [R1+0x3ac] ;  /* 0x0003ac0001db7983 */ /* 0x000f280000300800 */
[----:B------:R-:W4:Y:S01]  /*13ef0*/  LDL.LU R211, [R1+0x224] ;  /* 0x0002240001d37983 */ /* 0x000f220000300800 */
[----:B------:R-:W-:-:S02]  /*13f00*/  F2FP.BF16.F32.PACK_AB R42, R180, R175 ;  /* 0x000000afb42a723e */ /* 0x000fc400000010ff */
[----:B------:R-:W-:Y:S01]  /*13f10*/  F2FP.BF16.F32.PACK_AB R38, R182, R181 ;  /* 0x000000b5b626723e */ /* 0x000fe200000010ff */
[----:B------:R-:W4:Y:S01]  /*13f20*/  LDS.128 R88, [R26] ;  /* 0x000000001a587984 */ /* 0x000f220000000c00 */
[----:B------:R-:W-:Y:S02]  /*13f30*/  F2FP.BF16.F32.PACK_AB R28, R27, R30 ;  /* 0x0000001e1b1c723e */ /* 0x000fe400000010ff */
[----:B------:R-:W-:Y:S01]  /*13f40*/  F2FP.BF16.F32.PACK_AB R29, R22, R23 ;  /* 0x00000017161d723e */ /* 0x000fe200000010ff */
[----:B------:R-:W-:Y:S01]  /*13f50*/  BAR.SYNC.DEFER_BLOCKING 0x0 ;  /* 0x0000000000007b1d */ /* 0x000fe20000010000 */
[----:B------:R-:W-:Y:S02]  /*13f60*/  F2FP.BF16.F32.PACK_AB R30, R184, R183 ;  /* 0x000000b7b81e723e */ /* 0x000fe400000010ff */
[----:B------:R-:W-:Y:S02]  /*13f70*/  F2FP.BF16.F32.PACK_AB R140, R7, R20 ;  /* 0x00000014078c723e */ /* 0x000fe400000010ff */
[----:B------:R-:W-:-:S03]  /*13f80*/  F2FP.BF16.F32.PACK_AB R141, R148, R21 ;  /* 0x00000015948d723e */ /* 0x000fc600000010ff */
[----:B------:R-:W4:Y:S01]  /*13f90*/  LDC R7, c[0x0][0x278] ;  /* 0x00009e00ff077b82 */ /* 0x000f220000000800 */
[----:B------:R-:W-:Y:S01]  /*13fa0*/  F2FP.BF16.F32.PACK_AB R142, R188, R187 ;  /* 0x000000bbbc8e723e */ /* 0x000fe200000010ff */
[----:B-----5:R-:W-:Y:S01]  /*13fb0*/  IMAD R25, R212, UR9, RZ ;  /* 0x00000009d4197c24 */ /* 0x020fe2000f8e02ff */
[----:B------:R-:W-:-:S05]  /*13fc0*/  F2FP.BF16.F32.PACK_AB R143, R3, R2 ;  /* 0x00000002038f723e */ /* 0x000fca00000010ff */
[----:B------:R-:W5:Y:S01]  /*13fd0*/  LDC R147, c[0x0][0x278] ;  /* 0x00009e00ff937b82 */ /* 0x000f620000000800 */
[----:B--2---:R-:W-:Y:S01]  /*13fe0*/  IMAD R145, R144, 0xa, RZ ;  /* 0x0000000a90917824 */ /* 0x004fe200078e02ff */
[----:B------:R-:W2:Y:S06]  /*13ff0*/  LDL.LU R223, [R1+0x3a8] ;  /* 0x0003a80001df7983 */ /* 0x000eac0000300800 */
[----:B------:R-:W5:Y:S01]  /*14000*/  LDC R27, c[0x0][0x278] ;  /* 0x00009e00ff1b7b82 */ /* 0x000f620000000800 */
[----:B------:R-:W-:Y:S07]  /*14010*/  STSM.16.M88.4 [R24], R72 ;  /* 0x0000004818007844 */ /* 0x000fee0000000200 */
[----:B------:R-:W-:Y:S01]  /*14020*/  BAR.SYNC.DEFER_BLOCKING 0x0 ;  /* 0x0000000000007b1d */ /* 0x000fe20000010000 */
[----:B------:R-:W-:Y:S01]  /*14030*/  F2FP.BF16.F32.PACK_AB R148, R5, R6 ;  /* 0x000000060594723e */ /* 0x000fe200000010ff */
[----:B------:R-:W-:Y:S01]  /*14040*/  USHF.L.U32 UR9, UR8, 0x1, URZ ;  /* 0x0000000108097899 */ /* 0x000fe2000800063f */
[----:B------:R-:W-:-:S05]  /*14050*/  SHF.L.U32 R97, R25, 0x1, RZ ;  /* 0x0000000119617819 */ /* 0x000fca00000006ff */
[----:B------:R-:W5:Y:S01]  /*14060*/  LDC R146, c[0x0][0x278] ;  /* 0x00009e00ff927b82 */ /* 0x000f620000000800 */
[----:B------:R-:W-:Y:S01]  /*14070*/  IMAD R165, R165, 0x44, RZ ;  /* 0x00000044a5a57824 */ /* 0x000fe200078e02ff */
[----:B------:R-:W2:Y:S01]  /*14080*/  LDL.LU R4, [R1+0x3a4] ;  /* 0x0003a40001047983 */ /* 0x000ea20000300800 */
[----:B---3--:R-:W-:Y:S02]  /*14090*/  IMAD R171, R171, 0x46, RZ ;  /* 0x00000046abab7824 */ /* 0x008fe400078e02ff */
[----:B0-----:R-:W-:-:S03]  /*140a0*/  IMAD R169, R169, 0x39, RZ ;  /* 0x00000039a9a97824 */ /* 0x001fc600078e02ff */
[----:B------:R-:W0:Y:S08]  /*140b0*/  LDC R175, c[0x0][0x228] ;  /* 0x00008a00ffaf7b82 */ /* 0x000e300000000800 */
[----:B------:R-:W3:Y:S01]  /*140c0*/  LDC R173, c[0x0][0x278] ;  /* 0x00009e00ffad7b82 */ /* 0x000ee20000000800 */
[----:B------:R-:W2:Y:S07]  /*140d0*/  LDS.128 R72, [R26] ;  /* 0x000000001a487984 */ /* 0x000eae0000000c00 */
[----:B------:R-:W-:Y:S01]  /*140e0*/  BAR.SYNC.DEFER_BLOCKING 0x0 ;  /* 0x0000000000007b1d */ /* 0x000fe20000010000 */
[----:B------:R-:W-:-:S02]  /*140f0*/  IADD3 R96, P3, P5, R97, UR9, R98 ;  /* 0x0000000961607c10 */ /* 0x000fc4000fd7e062 */
[----:B------:R-:W-:Y:S01]  /*14100*/  SHF.L.U32 R5, R144, 0x1, RZ ;  /* 0x0000000190057819 */ /* 0x000fe200000006ff */
[----:B-1----:R-:W-:Y:S02]  /*14110*/  IMAD R177, R177, 0x47, RZ ;  /* 0x00000047b1b17824 */ /* 0x002fe400078e02ff */
[----:B------:R-:W-:Y:S02]  /*14120*/  IMAD R185, R185, 0x4f, RZ ;  /* 0x0000004fb9b97824 */ /* 0x000fe400078e02ff */
[----:B------:R-:W1:Y:S01]  /*14130*/  LDC R187, c[0x0][0x278] ;  /* 0x00009e00ffbb7b82 */ /* 0x000e620000000800 */
[----:B------:R-:W-:Y:S01]  /*14140*/  IMAD R189, R189, 0x61, RZ ;  /* 0x00000061bdbd7824 */ /* 0x000fe200078e02ff */
[----:B------:R-:W2:Y:S04]  /*14150*/  LDL.LU R3, [R1+0x3a0] ;  /* 0x0003a00001037983 */ /* 0x000ea80000300800 */
[----:B------:R-:W-:Y:S02]  /*14160*/  STSM.16.M88.4 [R24], R76 ;  /* 0x0000004c18007844 */ /* 0x000fe40000000200 */
[----:B------:R-:W-:Y:S01]  /*14170*/  BAR.SYNC.DEFER_BLOCKING 0x0 ;  /* 0x0000000000007b1d */ /* 0x000fe20000010000 */
[----:B------:R-:W-:Y:S01]  /*14180*/  UIMAD.WIDE UR8, UR8, 0x2, URZ ;  /* 0x00000002080878a5 */ /* 0x000fe2000f8e023f */
[----:B------:R-:W-:Y:S01]  /*14190*/  IMAD.HI R98, R25, 0x2, RZ ;  /* 0x0000000219627827 */ /* 0x000fe200078e02ff */
[----:B----4-:R-:W-:-:S03]  /*141a0*/  F2FP.BF16.F32.PACK_AB R151, R211, R0 ;  /* 0x00000000d397723e */ /* 0x010fc600000010ff */
[----:B------:R-:W4:Y:S02]  /*141b0*/  LDS.128 R76, [R26] ;  /* 0x000000001a4c7984 */ /* 0x000f240000000c00 */
[----:B------:R-:W-:Y:S01]  /*141c0*/  BAR.SYNC.DEFER_BLOCKING 0x0 ;  /* 0x0000000000007b1d */ /* 0x000fe20000010000 */
[----:B-1----:R-:W-:-:S05]  /*141d0*/  IMAD R187, R187, 0x5d, RZ ;  /* 0x0000005dbbbb7824 */ /* 0x002fca00078e02ff */
[----:B------:R-:W4:Y:S01]  /*141e0*/  LDL.LU R2, [R1+0x39c] ;  /* 0x00039c0001027983 */ /* 0x000f220000300800 */
[----:B------:R-:W-:Y:S01]  /*141f0*/  IADD3.X R97, R98, UR9, R99, P3, P5 ;  /* 0x0000000962617c10 */ /* 0x000fe20009fea463 */
[----:B------:R-:W-:Y:S02]  /*14200*/  IMAD R25, R144, 0x3, RZ ;  /* 0x0000000390197824 */ /* 0x000fe400078e02ff */
[----:B------:R-:W-:Y:S01]  /*14210*/  STSM.16.M88.4 [R24], R64 ;  /* 0x0000004018007844 */ /* 0x000fe20000000200 */
[----:B------:R-:W-:Y:S01]  /*14220*/  ULDC.64 UR8, c[0x0][0x270] ;  /* 0x00009c0000087ab9 */ /* 0x000fe20000000a00 */
[----:B------:R-:W-:Y:S06]  /*14230*/  BAR.SYNC.DEFER_BLOCKING 0x0 ;  /* 0x0000000000007b1d */ /* 0x000fec0000010000 */
[----:B------:R-:W4:Y:S04]  /*14240*/  LDL.LU R0, [R1+0x398] ;  /* 0x0003980001007983 */ /* 0x000f280000300800 */
[----:B------:R-:W1:Y:S01]  /*14250*/  LDS.128 R64, [R26] ;  /* 0x000000001a407984 */ /* 0x000e620000000c00 */
        /* <DEDUP_REMOVED lines=43> */
[----:B------:R-:W-:-:S02]  /*14510*/  IADD3 R6, P3, R5, R96, RZ ;  /* 0x0000006005067210 */ /* 0x000fc40007f7e0ff */
[----:B------:R-:W-:Y:S02]  /*14520*/  PRMT R99, R12, 0x7632, R99 ;  /* 0x000076320c637816 */ /* 0x000fe40000000063 */
[----:B-----5:R-:W-:-:S03]  /*14530*/  LEA R98, P5, R27, R96, 0x2 ;  /* 0x000000601b627211 */ /* 0x020fc600078a10ff */
[----:B0-----:R-:W0:Y:S01]  /*14540*/  LDC R142, c[0x0][0x278] ;  /* 0x00009e00ff8e7b82 */ /* 0x001e220000000800 */
[----:B------:R-:W5:Y:S07]  /*14550*/  LDS.128 R28, [R26] ;  /* 0x000000001a1c7984 */ /* 0x000f6e0000000c00 */
[----:B------:R-:W-:Y:S01]  /*14560*/  BAR.SYNC.DEFER_BLOCKING 0x0 ;  /* 0x0000000000007b1d */ /* 0x000fe20000010000 */
[----:B------:R-:W-:-:S05]  /*14570*/  LEA.HI.X.SX32 R7, R7, R97, 0x1, P3 ;  /* 0x0000006107077211 */ /* 0x000fca00018f0eff */
[----:B------:R3:W-:Y:S02]  /*14580*/  STSM.16.M88.4 [R24], R148 ;  /* 0x0000009418007844 */ /* 0x0007e40000000200 */
[----:B------:R-:W-:Y:S01]  /*14590*/  BAR.SYNC.DEFER_BLOCKING 0x0 ;  /* 0x0000000000007b1d */ /* 0x000fe20000010000 */
[C---:B------:R-:W-:Y:S01]  /*145a0*/  IMAD R143, R144.reuse, 0x6, RZ ;  /* 0x00000006908f7824 */ /* 0x040fe200078e02ff */
[----:B------:R-:W-:-:S04]  /*145b0*/  SHF.L.U32 R27, R144, 0x2, RZ ;  /* 0x00000002901b7819 */ /* 0x000fc800000006ff */
[-C--:B---3--:R-:W-:Y:S02]  /*145c0*/  IADD3 R24, P3, R143, R96.reuse, RZ ;  /* 0x000000608f187210 */ /* 0x088fe40007f7e0ff */
[----:B------:R-:W3:Y:S02]  /*145d0*/  LDC R148, c[0x0][0x278] ;  /* 0x00009e00ff947b82 */ /* 0x000ee40000000800 */
[----:B------:R-:W-:Y:S01]  /*145e0*/  LEA.HI.X.SX32 R25, R25, R97, 0x1, P3 ;  /* 0x0000006119197211 */ /* 0x000fe200018f0eff */
[----:B------:R-:W-:Y:S04]  /*145f0*/  STG.E.U16 desc[UR6][R96.64], R12 ;  /* 0x0000000c60007986 */ /* 0x000fe8000c101506 */
[----:B------:R2:W-:Y:S01]  /*14600*/  STG.E.U16 desc[UR6][R6.64], R99 ;  /* 0x0000006306007986 */ /* 0x0005e2000c101506 */
[----:B------:R-:W-:-:S02]  /*14610*/  IADD3 R140, P6, R145, R96, RZ ;  /* 0x00000060918c7210 */ /* 0x000fc40007fde0ff */
[-C--:B--2---:R-:W-:Y:S02]  /*14620*/  LEA.HI.X.SX32 R99, R5, R97.reuse, 0x1, P5 ;  /* 0x0000006105637211 */ /* 0x084fe400028f0eff */
[-C--:B------:R-:W-:Y:S01]  /*14630*/  LEA R6, P5, R147, R96.reuse, 0x3 ;  /* 0x0000006093067211 */ /* 0x080fe200078a18ff */
[C---:B------:R-:W-:Y:S02]  /*14640*/  IMAD R147, R144.reuse, 0xc, RZ ;  /* 0x0000000c90937824 */ /* 0x040fe400078e02ff */
[----:B------:R2:W-:Y:S01]  /*14650*/  STG.E.U16 desc[UR6][R98.64], R13 ;  /* 0x0000000d62007986 */ /* 0x0005e2000c101506 */
[----:B------:R-:W-:Y:S02]  /*14660*/  LEA.HI.X.SX32 R7, R27, R97, 0x1, P5 ;  /* 0x000000611b077211 */ /* 0x000fe400028f0eff */
[----:B------:R-:W-:Y:S02]  /*14670*/  IADD3 R12, P5, R147, R96, RZ ;  /* 0x00000060930c7210 */ /* 0x000fe40007fbe0ff */
[----:B------:R-:W-:-:S02]  /*14680*/  LEA R5, R144, R144, 0x2 ;  /* 0x0000009090057211 */ /* 0x000fc400078e10ff */
[----:B--2---:R-:W-:Y:S02]  /*14690*/  PRMT R99, R13, 0x7632, R99 ;  /* 0x000076320d637816 */ /* 0x004fe40000000063 */
[----:B------:R-:W-:-:S03]  /*146a0*/  LEA.HI.X.SX32 R13, R143, R97, 0x1, P5 ;  /* 0x000000618f0d7211 */ /* 0x000fc600028f0eff */
[----:B------:R2:W-:Y:S01]  /*146b0*/  STG.E.U16 desc[UR6][R24.64], R99 ;  /* 0x0000006318007986 */ /* 0x0005e2000c101506 */
[----:B------:R-:W-:Y:S01]  /*146c0*/  LEA.HI.X.SX32 R141, R5, R97, 0x1, P6 ;  /* 0x00000061058d7211 */ /* 0x000fe200030f0eff */
[----:B------:R-:W-:Y:S01]  /*146d0*/  IMAD R149, R144, 0xe, RZ ;  /* 0x0000000e90957824 */ /* 0x000fe200078e02ff */
[----:B------:R-:W-:Y:S01]  /*146e0*/  PRMT R150, R14, 0x7632, R150 ;  /* 0x000076320e967816 */ /* 0x000fe20000000096 */
[----:B------:R1:W-:Y:S01]  /*146f0*/  STG.E.U16 desc[UR6][R6.64], R14 ;  /* 0x0000000e06007986 */ /* 0x0003e2000c101506 */
[-C--:B--2---:R-:W-:Y:S02]  /*14700*/  LEA R24, P5, R155, R96.reuse, 0x4 ;  /* 0x000000609b187211 */ /* 0x084fe400078a20ff */
[----:B------:R-:W2:Y:S01]  /*14710*/  LDC R155, c[0x0][0x278] ;  /* 0x00009e00ff9b7b82 */ /* 0x000ea20000000800 */
[----:B------:R5:W-:Y:S01]  /*14720*/  STG.E.U16 desc[UR6][R140.64], R150 ;  /* 0x000000968c007986 */ /* 0x000be2000c101506 */
[----:B------:R-:W-:Y:S01]  /*14730*/  IMAD R5, R144, 0x7, RZ ;  /* 0x0000000790057824 */ /* 0x000fe200078e02ff */
[----:B-1----:R-:W-:Y:S01]  /*14740*/  IADD3 R6, P3, R149, R96, RZ ;  /* 0x0000006095067210 */ /* 0x002fe20007f7e0ff */
[----:B0-----:R-:W-:Y:S01]  /*14750*/  IMAD R151, R142, 0x12, RZ ;  /* 0x000000128e977824 */ /* 0x001fe200078e02ff */
[----:B------:R-:W-:-:S02]  /*14760*/  SHF.L.U32 R27, R144, 0x3, RZ ;  /* 0x00000003901b7819 */ /* 0x000fc400000006ff */
[-C--:B------:R-:W-:Y:S01]  /*14770*/  LEA.HI.X.SX32 R7, R5, R97.reuse, 0x1, P3 ;  /* 0x0000006105077211 */ /* 0x080fe200018f0eff */
[----:B-----5:R-:W0:Y:S01]  /*14780*/  LDC R140, c[0x0][0x278] ;  /* 0x00009e00ff8c7b82 */ /* 0x020e220000000800 */
[----:B------:R-:W-:Y:S01]  /*14790*/  PRMT R5, R15, 0x7632, R5 ;  /* 0x000076320f057816 */ /* 0x000fe20000000005 */
[----:B------:R-:W-:Y:S01]  /*147a0*/  IMAD R99, R144, 0x9, RZ ;  /* 0x0000000990637824 */ /* 0x000fe200078e02ff */
[----:B------:R-:W-:Y:S01]  /*147b0*/  LEA.HI.X.SX32 R25, R27, R97, 0x1, P5 ;  /* 0x000000611b197211 */ /* 0x000fe200028f0eff */
[----:B------:R-:W-:Y:S01]  /*147c0*/  IMAD R27, R146, 0x14, RZ ;  /* 0x00000014921b7824 */ /* 0x000fe200078e02ff */
[----:B------:R-:W-:-:S03]  /*147d0*/  IADD3 R98, P6, R151, R96, RZ ;  /* 0x0000006097627210 */ /* 0x000fc60007fde0ff */
[----:B------:R-:W1:Y:S01]  /*147e0*/  LDC R141, c[0x0][0x278] ;  /* 0x00009e00ff8d7b82 */ /* 0x000e620000000800 */
[----:B---3--:R-:W-:Y:S01]  /*147f0*/  IMAD R143, R148, 0x16, RZ ;  /* 0x00000016948f7824 */ /* 0x008fe200078e02ff */
[----:B------:R3:W-:Y:S01]  /*14800*/  STG.E.U16 desc[UR6][R12.64], R15 ;  /* 0x0000000f0c007986 */ /* 0x0007e2000c101506 */
[----:B------:R-:W-:-:S03]  /*14810*/  LEA.HI.X.SX32 R99, R99, R97, 0x1, P6 ;  /* 0x0000006163637211 */ /* 0x000fc600030f0eff */
[----:B------:R5:W-:Y:S01]  /*14820*/  STG.E.U16 desc[UR6][R6.64], R5 ;  /* 0x0000000506007986 */ /* 0x000be2000c101506 */
[-C--:B------:R-:W-:Y:S01]  /*14830*/  IADD3 R14, P6, R153, R96.reuse, RZ ;  /* 0x00000060990e7210 */ /* 0x080fe20007fde0ff */
[----:B--2---:R-:W-:Y:S01]  /*14840*/  IMAD R155, R155, 0x1a, RZ ;  /* 0x0000001a9b9b7824 */ /* 0x004fe200078e02ff */
[----:B------:R-:W2:Y:S01]  /*14850*/  LDC R142, c[0x0][0x278] ;  /* 0x00009e00ff8e7b82 */ /* 0x000ea20000000800 */
[----:B------:R0:W-:Y:S01]  /*14860*/  STG.E.U16 desc[UR6][R24.64], R16 ;  /* 0x0000001018007986 */ /* 0x0001e2000c101506 */
[----:B---3--:R-:W-:Y:S02]  /*14870*/  PRMT R13, R16, 0x7632, R13 ;  /* 0x00007632100d7816 */ /* 0x008fe4000000000d */
[-C--:B------:R-:W-:Y:S02]  /*14880*/  IADD3 R12, P5, R143, R96.reuse, RZ ;  /* 0x000000608f0c7210 */ /* 0x080fe40007fbe0ff */
[----:B-----5:R-:W-:Y:S01]  /*14890*/  IADD3 R6, P3, R27, R96, RZ ;  /* 0x000000601b067210 */ /* 0x020fe20007f7e0ff */
[----:B------:R-:W-:Y:S01]  /*148a0*/  IMAD R5, R144, 0xb, RZ ;  /* 0x0000000b90057824 */ /* 0x000fe200078e02ff */
[----:B------:R3:W-:Y:S01]  /*148b0*/  STG.E.U16 desc[UR6][R98.64], R13 ;  /* 0x0000000d62007986 */ /* 0x0007e2000c101506 */
[----:B0-----:R-:W0:Y:S01]  /*148c0*/  LDC R25, c[0x0][0x278] ;  /* 0x00009e00ff197b82 */ /* 0x001e220000000800 */
[----:B------:R-:W-:-:S02]  /*148d0*/  LEA.HI.X.SX32 R7, R145, R97, 0x1, P3 ;  /* 0x0000006191077211 */ /* 0x000fc400018f0eff */
[----:B------:R-:W-:Y:S02]  /*148e0*/  PRMT R16, R17, 0x7632, R16 ;  /* 0x0000763211107816 */ /* 0x000fe40000000010 */
[-C--:B------:R-:W-:Y:S01]  /*148f0*/  LEA.HI.X.SX32 R15, R147, R97.reuse, 0x1, P6 ;  /* 0x00000061930f7211 */ /* 0x080fe200030f0eff */
[----:B------:R5:W-:Y:S02]  /*14900*/  STG.E.U16 desc[UR6][R6.64], R17 ;  /* 0x0000001106007986 */ /* 0x000be4000c101506 */
[----:B------:R-:W4:Y:S01]  /*14910*/  LDC R145, c[0x0][0x278] ;  /* 0x00009e00ff917b82 */ /* 0x000f220000000800 */
[----:B---3--:R-:W-:Y:S01]  /*14920*/  LEA.HI.X.SX32 R13, R5, R97, 0x1, P5 ;  /* 0x00000061050d7211 */ /* 0x008fe200028f0eff */
[----:B------:R-:W-:-:S06]  /*14930*/  IMAD R5, R144, 0xd, RZ ;  /* 0x0000000d90057824 */ /* 0x000fcc00078e02ff */
[----:B------:R-:W3:Y:S01]  /*14940*/  LDC R98, c[0x0][0x278] ;  /* 0x00009e00ff627b82 */ /* 0x000ee20000000800 */
[----:B------:R-:W-:Y:S01]  /*14950*/  STG.E.U16 desc[UR6][R12.64], R16 ;  /* 0x000000100c007986 */ /* 0x000fe2000c101506 */
[----:B-----5:R-:W-:-:S03]  /*14960*/  IADD3 R6, P5, R155, R96, RZ ;  /* 0x000000609b067210 */ /* 0x020fc60007fbe0ff */
[----:B------:R5:W-:Y:S01]  /*14970*/  STG.E.U16 desc[UR6][R14.64], R18 ;  /* 0x000000120e007986 */ /* 0x000be2000c101506 */
[----:B------:R-:W-:Y:S02]  /*14980*/  PRMT R146, R18, 0x7632, R146 ;  /* 0x0000763212927816 */ /* 0x000fe40000000092 */
[----:B------:R-:W4:Y:S01]  /*14990*/  LDC R99, c[0x0][0x278] ;  /* 0x00009e00ff637b82 */ /* 0x000f220000000800 */
[----:B------:R-:W-:Y:S02]  /*149a0*/  LEA.HI.X.SX32 R7, R5, R97, 0x1, P5 ;  /* 0x0000006105077211 */ /* 0x000fe400028f0eff */
[----:B-1----:R-:W-:Y:S02]  /*149b0*/  SHF.L.U32 R5, R141, 0x4, RZ ;  /* 0x000000048d057819 */ /* 0x002fe400000006ff */
[----:B0-----:R-:W-:-:S03]  /*149c0*/  LEA R24, P6, R25, R96, 0x5 ;  /* 0x0000006019187211 */ /* 0x001fc600078c28ff */
[----:B------:R-:W0:Y:S01]  /*149d0*/  LDC R144, c[0x0][0x278] ;  /* 0x00009e00ff907b82 */ /* 0x000e220000000800 */
[----:B-----5:R-:W-:Y:S01]  /*149e0*/  LEA R15, R140, -R140, 0x4 ;  /* 0x8000008c8c0f7211 */ /* 0x020fe200078e20ff */
[----:B------:R1:W-:Y:S06]  /*149f0*/  STG.E.U16 desc[UR6][R6.64], R146 ;  /* 0x0000009206007986 */ /* 0x0003ec000c101506 */
[----:B------:R-:W5:Y:S01]  /*14a00*/  LDC R140, c[0x0][0x278] ;  /* 0x00009e00ff8c7b82 */ /* 0x000f620000000800 */
[----:B------:R-:W-:-:S07]  /*14a10*/  IADD3 R12, P3, R157, R96, RZ ;  /* 0x000000609d0c7210 */ /* 0x000fce0007f7e0ff */
[----:B------:R-:W0:Y:S01]  /*14a20*/  LDC R141, c[0x0][0x278] ;  /* 0x00009e00ff8d7b82 */ /* 0x000e220000000800 */
[----:B------:R-:W-:-:S07]  /*14a30*/  IADD3 R16, P5, R159, R96, RZ ;  /* 0x000000609f107210 */ /* 0x000fce0007fbe0ff */
[----:B-1----:R-:W1:Y:S01]  /*14a40*/  LDC R146, c[0x0][0x278] ;  /* 0x00009e00ff927b82 */ /* 0x002e620000000800 */
[----:B------:R-:W-:-:S07]  /*14a50*/  LEA.HI.X.SX32 R13, R149, R97, 0x1, P3 ;  /* 0x00000061950d7211 */ /* 0x000fce00018f0eff */
[----:B------:R-:W1:Y:S01]  /*14a60*/  LDC R6, c[0x0][0x278] ;  /* 0x00009e00ff067b82 */ /* 0x000e620000000800 */
[----:B------:R-:W-:Y:S02]  /*14a70*/  LEA.HI.X.SX32 R17, R15, R97, 0x1, P5 ;  /* 0x000000610f117211 */ /* 0x000fe400028f0eff */
[----:B------:R-:W-:-:S05]  /*14a80*/  PRMT R18, R19, 0x7632, R18 ;  /* 0x0000763213127816 */ /* 0x000fca0000000012 */
[----:B------:R-:W1:Y:S01]  /*14a90*/  LDC R14, c[0x0][0x278] ;  /* 0x00009e00ff0e7b82 */ /* 0x000e620000000800 */
[----:B------:R-:W-:Y:S01]  /*14aa0*/  LEA.HI.X.SX32 R25, R5, R97, 0x1, P6 ;  /* 0x0000006105197211 */ /* 0x000fe200030f0eff */
[----:B------:R5:W-:Y:S01]  /*14ab0*/  STG.E.U16 desc[UR6][R12.64], R19 ;  /* 0x000000130c007986 */ /* 0x000be2000c101506 */
[----:B--2---:R-:W-:Y:S02]  /*14ac0*/  IMAD R7, R142, 0x24, RZ ;  /* 0x000000248e077824 */ /* 0x004fe400078e02ff */
[----:B---3--:R-:W-:Y:S02]  /*14ad0*/  IMAD R5, R98, 0x11, RZ ;  /* 0x0000001162057824 */ /* 0x008fe400078e02ff */
[----:B----4-:R-:W-:Y:S01]  /*14ae0*/  IMAD R15, R145, 0x26, RZ ;  /* 0x00000026910f7824 */ /* 0x010fe200078e02ff */
[----:B------:R2:W-:Y:S01]  /*14af0*/  STG.E.U16 desc[UR6][R16.64], R18 ;  /* 0x0000001210007986 */ /* 0x0005e2000c101506 */
[----:B------:R-:W3:Y:S01]  /*14b00*/  LDC R142, c[0x0][0x278] ;  /* 0x00009e00ff8e7b82 */ /* 0x000ee20000000800 */
[----:B-----5:R-:W-:-:S02]  /*14b10*/  IADD3 R12, P3, R161, R96, RZ ;  /* 0x00000060a10c7210 */ /* 0x020fc40007f7e0ff */
[----:B------:R4:W-:Y:S01]  /*14b20*/  STG.E.U16 desc[UR6][R24.64], R8 ;  /* 0x0000000818007986 */ /* 0x0009e2000c101506 */
[----:B------:R-:W-:-:S04]  /*14b30*/  IMAD R19, R99, 0x13, RZ ;  /* 0x0000001363137824 */ /* 0x000fc800078e02ff */
[----:B------:R-:W5:Y:S01]  /*14b40*/  LDC R98, c[0x0][0x278] ;  /* 0x00009e00ff627b82 */ /* 0x000f620000000800 */
[-C--:B------:R-:W-:Y:S02]  /*14b50*/  LEA.HI.X.SX32 R13, R5, R97.reuse, 0x1, P3 ;  /* 0x00000061050d7211 */ /* 0x080fe400018f0eff */
[-C--:B--2---:R-:W-:Y:S02]  /*14b60*/  IADD3 R16, P5, R7, R96.reuse, RZ ;  /* 0x0000006007107210 */ /* 0x084fe40007fbe0ff */
[-C--:B------:R-:W-:Y:S02]  /*14b70*/  IADD3 R18, P6, R15, R96.reuse, RZ ;  /* 0x000000600f127210 */ /* 0x080fe40007fde0ff */
[----:B------:R-:W-:Y:S01]  /*14b80*/  PRMT R148, R9, 0x7632, R148 ;  /* 0x0000763209947816 */ /* 0x000fe20000000094 */
[----:B------:R-:W2:Y:S01]  /*14b90*/  LDC R145, c[0x0][0x278] ;  /* 0x00009e00ff917b82 */ /* 0x000ea20000000800 */
[----:B----4-:R-:W-:Y:S01]  /*14ba0*/  PRMT R8, R8, 0x7632, R8 ;  /* 0x0000763208087816 */ /* 0x010fe20000000008 */
[----:B------:R-:W-:Y:S01]  /*14bb0*/  IMAD R25, R140, 0x28, RZ ;  /* 0x000000288c197824 */ /* 0x000fe200078e02ff */
[-C--:B------:R-:W-:Y:S01]  /*14bc0*/  LEA.HI.X.SX32 R17, R151, R97.reuse, 0x1, P5 ;  /* 0x0000006197117211 */ /* 0x080fe200028f0eff */
[----:B0-----:R-:W-:Y:S01]  /*14bd0*/  IMAD R99, R141, 0x2a, RZ ;  /* 0x0000002a8d637824 */ /* 0x001fe200078e02ff */
[----:B------:R-:W-:Y:S01]  /*14be0*/  LEA.HI.X.SX32 R19, R19, R97, 0x1, P6 ;  /* 0x0000006113137211 */ /* 0x000fe200030f0eff */
[----:B------:R0:W-:Y:S01]  /*14bf0*/  STG.E.U16 desc[UR6][R12.64], R8 ;  /* 0x000000080c007986 */ /* 0x0001e2000c101506 */
[----:B-1----:R-:W-:Y:S01]  /*14c00*/  IMAD R141, R146, 0x2e, RZ ;  /* 0x0000002e928d7824 */ /* 0x002fe200078e02ff */
[----:B------:R-:W1:Y:S02]  /*14c10*/  LDC R24, c[0x0][0x278] ;  /* 0x00009e00ff187b82 */ /* 0x000e640000000800 */
[----:B------:R4:W-:Y:S02]  /*14c20*/  STG.E.U16 desc[UR6][R16.64], R9 ;  /* 0x0000000910007986 */ /* 0x0009e4000c101506 */
[----:B------:R-:W-:-:S02]  /*14c30*/  IADD3 R150, P6, R141, R96, RZ ;  /* 0x000000608d967210 */ /* 0x000fc40007fde0ff */
[----:B------:R3:W-:Y:S02]  /*14c40*/  STG.E.U16 desc[UR6][R18.64], R148 ;  /* 0x0000009412007986 */ /* 0x0007e4000c101506 */
[----:B------:R-:W5:Y:S01]  /*14c50*/  LDC R149, c[0x0][0x278] ;  /* 0x00009e00ff957b82 */ /* 0x000f620000000800 */
[----:B0-----:R-:W-:-:S04]  /*14c60*/  IADD3 R8, P5, R25, R96, RZ ;  /* 0x0000006019087210 */ /* 0x001fc80007fbe0ff */
[-C--:B----4-:R-:W-:Y:S01]  /*14c70*/  LEA.HI.X.SX32 R9, R27, R97.reuse, 0x1, P5 ;  /* 0x000000611b097211 */ /* 0x090fe200028f0eff */
[----:B------:R-:W-:Y:S02]  /*14c80*/  IMAD R27, R6, 0x17, RZ ;  /* 0x00000017061b7824 */ /* 0x000fe400078e02ff */
[----:B------:R-:W0:Y:S01]  /*14c90*/  LDC R147, c[0x0][0x278] ;  /* 0x00009e00ff937b82 */ /* 0x000e220000000800 */
[----:B---3--:R-:W-:Y:S01]  /*14ca0*/  IMAD R19, R144, 0x2c, RZ ;  /* 0x0000002c90137824 */ /* 0x008fe200078e02ff */
[-C--:B------:R-:W-:Y:S01]  /*14cb0*/  IADD3 R12, P3, R99, R96.reuse, RZ ;  /* 0x00000060630c7210 */ /* 0x080fe20007f7e0ff */
[----:B------:R-:W-:Y:S01]  /*14cc0*/  IMAD R5, R14, 0x15, RZ ;  /* 0x000000150e057824 */ /* 0x000fe200078e02ff */
[-C--:B------:R-:W-:Y:S02]  /*14cd0*/  LEA.HI.X.SX32 R151, R27, R97.reuse, 0x1, P6 ;  /* 0x000000611b977211 */ /* 0x080fe400030f0eff */
[----:B------:R-:W-:Y:S02]  /*14ce0*/  IADD3 R16, P5, R19, R96, RZ ;  /* 0x0000006013107210 */ /* 0x000fe40007fbe0ff */
[----:B------:R-:W3:Y:S01]  /*14cf0*/  LDC R27, c[0x0][0x278] ;  /* 0x00009e00ff1b7b82 */ /* 0x000ee20000000800 */
[----:B------:R4:W-:Y:S01]  /*14d00*/  STG.E.U16 desc[UR6][R8.64], R10 ;  /* 0x0000000a08007986 */ /* 0x0009e2000c101506 */
[----:B------:R-:W-:-:S02]  /*14d10*/  LEA.HI.X.SX32 R13, R5, R97, 0x1, P3 ;  /* 0x00000061050d7211 */ /* 0x000fc400018f0eff */
[----:B------:R-:W-:-:S04]  /*14d20*/  LEA.HI.X.SX32 R17, R143, R97, 0x1, P5 ;  /* 0x000000618f117211 */ /* 0x000fc800028f0eff */
[----:B------:R-:W3:Y:S01]  /*14d30*/  LDC R6, c[0x0][0x278] ;  /* 0x00009e00ff067b82 */ /* 0x000ee20000000800 */
[----:B----4-:R-:W-:Y:S01]  /*14d40*/  PRMT R9, R10, 0x7632, R9 ;  /* 0x000076320a097816 */ /* 0x010fe20000000009 */
[----:B------:R-:W-:-:S06]  /*14d50*/  IMAD R143, R142, 0x30, RZ ;  /* 0x000000308e8f7824 */ /* 0x000fcc00078e02ff */
[----:B------:R-:W4:Y:S01]  /*14d60*/  LDC R140, c[0x0][0x278] ;  /* 0x00009e00ff8c7b82 */ /* 0x000f220000000800 */
[----:B------:R-:W-:Y:S01]  /*14d70*/  STG.E.U16 desc[UR6][R12.64], R9 ;  /* 0x000000090c007986 */ /* 0x000fe2000c101506 */
[----:B--2---:R-:W-:-:S03]  /*14d80*/  IMAD R145, R145, 0x32, RZ ;  /* 0x0000003291917824 */ /* 0x004fc600078e02ff */
[----:B------:R5:W-:Y:S03]  /*14d90*/  STG.E.U16 desc[UR6][R16.64], R11 ;  /* 0x0000000b10007986 */ /* 0x000be6000c101506 */
[----:B------:R-:W2:Y:S01]  /*14da0*/  LDC R142, c[0x0][0x278] ;  /* 0x00009e00ff8e7b82 */ /* 0x000ea20000000800 */
[----:B------:R-:W-:Y:S02]  /*14db0*/  PRMT R14, R11, 0x7632, R14 ;  /* 0x000076320b0e7816 */ /* 0x000fe4000000000e */
[----:B------:R-:W-:Y:S01]  /*14dc0*/  IADD3 R8, P5, R143, R96, RZ ;  /* 0x000000608f087210 */ /* 0x000fe20007fbe0ff */
[----:B-1----:R-:W-:-:S04]  /*14dd0*/  IMAD R5, R24, 0x19, RZ ;  /* 0x0000001918057824 */ /* 0x002fc800078e02ff */
[----:B------:R-:W1:Y:S01]  /*14de0*/  LDC R18, c[0x0][0x278] ;  /* 0x00009e00ff127b82 */ /* 0x000e620000000800 */
[----:B-----5:R-:W-:-:S07]  /*14df0*/  IMAD R17, R98, 0x1b, RZ ;  /* 0x0000001b62117824 */ /* 0x020fce00078e02ff */
[----:B------:R-:W5:Y:S01]  /*14e00*/  LDC R98, c[0x0][0x278] ;  /* 0x00009e00ff627b82 */ /* 0x000f620000000800 */
[-C--:B------:R-:W-:Y:S01]  /*14e10*/  IADD3 R10, P3, R145, R96.reuse, RZ ;  /* 0x00000060910a7210 */ /* 0x080fe20007f7e0ff */
[----:B------:R3:W-:Y:S01]  /*14e20*/  STG.E.U16 desc[UR6][R150.64], R14 ;  /* 0x0000000e96007986 */ /* 0x0007e2000c101506 */
[----:B------:R-:W-:Y:S01]  /*14e30*/  IMAD R149, R149, 0x34, RZ ;  /* 0x0000003495957824 */ /* 0x000fe200078e02ff */
[-C--:B------:R-:W-:Y:S01]  /*14e40*/  LEA.HI.X.SX32 R9, R153, R97.reuse, 0x1, P5 ;  /* 0x0000006199097211 */ /* 0x080fe200028f0eff */
[----:B0-----:R-:W-:Y:S01]  /*14e50*/  IMAD R147, R147, 0x36, RZ ;  /* 0x0000003693937824 */ /* 0x001fe200078e02ff */
[----:B------:R-:W-:Y:S02]  /*14e60*/  LEA.HI.X.SX32 R11, R5, R97, 0x1, P3 ;  /* 0x00000061050b7211 */ /* 0x000fe400018f0eff */
[----:B------:R-:W-:Y:S01]  /*14e70*/  PRMT R5, R32, 0x7632, R5 ;  /* 0x0000763220057816 */ /* 0x000fe20000000005 */
[----:B------:R0:W-:Y:S01]  /*14e80*/  STG.E.U16 desc[UR6][R8.64], R32 ;  /* 0x0000002008007986 */ /* 0x0001e2000c101506 */
[-C--:B------:R-:W-:Y:S01]  /*14e90*/  IADD3 R12, P5, R149, R96.reuse, RZ ;  /* 0x00000060950c7210 */ /* 0x080fe20007fbe0ff */
[----:B------:R-:W1:Y:S01]  /*14ea0*/  LDC R24, c[0x0][0x278] ;  /* 0x00009e00ff187b82 */ /* 0x000e620000000800 */
[----:B------:R-:W-:-:S07]  /*14eb0*/  IADD3 R16, P6, R147, R96, RZ ;  /* 0x0000006093107210 */ /* 0x000fce0007fde0ff */
[----:B---3--:R-:W3:Y:S01]  /*14ec0*/  LDC R14, c[0x0][0x278] ;  /* 0x00009e00ff0e7b82 */ /* 0x008ee20000000800 */
[----:B------:R-:W-:Y:S01]  /*14ed0*/  IMAD R151, R27, 0x38, RZ ;  /* 0x000000381b977824 */ /* 0x000fe200078e02ff */
[-C--:B------:R-:W-:Y:S01]  /*14ee0*/  LEA.HI.X.SX32 R13, R155, R97.reuse, 0x1, P5 ;  /* 0x000000619b0d7211 */ /* 0x080fe200028f0eff */
[----:B------:R4:W-:Y:S01]  /*14ef0*/  STG.E.U16 desc[UR6][R10.64], R5 ;  /* 0x000000050a007986 */ /* 0x0009e2000c101506 */
[----:B------:R-:W-:-:S04]  /*14f00*/  LEA.HI.X.SX32 R17, R17, R97, 0x1, P6 ;  /* 0x0000006111117211 */ /* 0x000fc800030f0eff */
[----:B0-----:R-:W0:Y:S01]  /*14f10*/  LDC R32, c[0x0][0x278] ;  /* 0x00009e00ff207b82 */ /* 0x001e220000000800 */
[----:B------:R-:W-:Y:S02]  /*14f20*/  PRMT R9, R33, 0x7632, R9 ;  /* 0x0000763221097816 */ /* 0x000fe40000000009 */
[----:B------:R-:W-:Y:S01]  /*14f30*/  IADD3 R8, P3, R151, R96, RZ ;  /* 0x0000006097087210 */ /* 0x000fe20007f7e0ff */
[----:B----4-:R-:W-:-:S04]  /*14f40*/  IMAD R5, R6, 0x1d, RZ ;  /* 0x0000001d06057824 */ /* 0x010fc800078e02ff */
[----:B------:R-:W4:Y:S01]  /*14f50*/  LDC R27, c[0x0][0x278] ;  /* 0x00009e00ff1b7b82 */ /* 0x000f220000000800 */
[----:B------:R-:W-:Y:S01]  /*14f60*/  STG.E.U16 desc[UR6][R12.64], R33 ;  /* 0x000000210c007986 */ /* 0x000fe2000c101506 */
[----:B------:R-:W-:-:S06]  /*14f70*/  IMAD R153, R140, 0x3a, RZ ;  /* 0x0000003a8c997824 */ /* 0x000fcc00078e02ff */
[----:B------:R-:W4:Y:S01]  /*14f80*/  LDC R6, c[0x0][0x278] ;  /* 0x00009e00ff067b82 */ /* 0x000f220000000800 */
[----:B------:R5:W-:Y:S01]  /*14f90*/  STG.E.U16 desc[UR6][R16.64], R9 ;  /* 0x0000000910007986 */ /* 0x000be2000c101506 */
[----:B--2---:R-:W-:Y:S01]  /*14fa0*/  IMAD R155, R142, 0x3c, RZ ;  /* 0x0000003c8e9b7824 */ /* 0x004fe200078e02ff */
[----:B------:R-:W-:-:S05]  /*14fb0*/  IADD3 R10, P5, R153, R96, RZ ;  /* 0x00000060990a7210 */ /* 0x000fca0007fbe0ff */
[----:B------:R-:W2:Y:S01]  /*14fc0*/  LDC R140, c[0x0][0x278] ;  /* 0x00009e00ff8c7b82 */ /* 0x000ea20000000800 */
[----:B-----5:R-:W-:Y:S01]  /*14fd0*/  LEA.HI.X.SX32 R9, R157, R97, 0x1, P3 ;  /* 0x000000619d097211 */ /* 0x020fe200018f0eff */
[----:B------:R-:W-:-:S06]  /*14fe0*/  IMAD R157, R98, 0x3e, RZ ;  /* 0x0000003e629d7824 */ /* 0x000fcc00078e02ff */
[----:B------:R-:W5:Y:S01]  /*14ff0*/  LDC R98, c[0x0][0x278] ;  /* 0x00009e00ff627b82 */ /* 0x000f620000000800 */
[-C--:B------:R-:W-:Y:S01]  /*15000*/  IADD3 R12, P6, R155, R96.reuse, RZ ;  /* 0x000000609b0c7210 */ /* 0x080fe20007fde0ff */
[----:B------:R1:W-:Y:S01]  /*15010*/  STG.E.U16 desc[UR6][R8.64], R34 ;  /* 0x0000002208007986 */ /* 0x0003e2000c101506 */
[-C--:B------:R-:W-:Y:S01]  /*15020*/  LEA.HI.X.SX32 R11, R5, R97.reuse, 0x1, P5 ;  /* 0x00000061050b7211 */ /* 0x080fe200028f0eff */
[----:B---3--:R-:W-:Y:S01]  /*15030*/  IMAD R5, R14, 0x1f, RZ ;  /* 0x0000001f0e057824 */ /* 0x008fe200078e02ff */
[----:B------:R-:W-:Y:S02]  /*15040*/  PRMT R16, R34, 0x7632, R16 ;  /* 0x0000763222107816 */ /* 0x000fe40000000010 */
[----:B------:R-:W-:Y:S01]  /*15050*/  LEA.HI.X.SX32 R13, R159, R97, 0x1, P6 ;  /* 0x000000619f0d7211 */ /* 0x000fe200030f0eff */
[----:B------:R-:W3:Y:S01]  /*15060*/  LDC R14, c[0x0][0x278] ;  /* 0x00009e00ff0e7b82 */ /* 0x000ee20000000800 */
[----:B------:R-:W-:Y:S01]  /*15070*/  PRMT R33, R35, 0x7632, R33 ;  /* 0x0000763223217816 */ /* 0x000fe20000000021 */
[----:B------:R4:W-:Y:S01]  /*15080*/  STG.E.U16 desc[UR6][R10.64], R16 ;  /* 0x000000100a007986 */ /* 0x0009e2000c101506 */
[----:B-1----:R-:W-:Y:S01]  /*15090*/  IADD3 R8, P5, R157, R96, RZ ;  /* 0x000000609d087210 */ /* 0x002fe20007fbe0ff */
[----:B0-----:R-:W-:-:S02]  /*150a0*/  IMAD R159, R32, 0x42, RZ ;  /* 0x00000042209f7824 */ /* 0x001fc400078e02ff */
[----:B------:R0:W-:Y:S01]  /*150b0*/  STG.E.U16 desc[UR6][R12.64], R35 ;  /* 0x000000230c007986 */ /* 0x0001e2000c101506 */
[----:B------:R-:W-:Y:S01]  /*150c0*/  SHF.L.U32 R17, R18, 0x5, RZ ;  /* 0x0000000512117819 */ /* 0x000fe200000006ff */
[----:B------:R-:W1:Y:S01]  /*150d0*/  LDC R34, c[0x0][0x278] ;  /* 0x00009e00ff227b82 */ /* 0x000e620000000800 */
[----:B------:R-:W-:Y:S02]  /*150e0*/  LEA.HI.X.SX32 R9, R5, R97, 0x1, P5 ;  /* 0x0000006105097211 */ /* 0x000fe400028f0eff */
[----:B----4-:R-:W-:-:S05]  /*150f0*/  LEA R10, P3, R163, R96, 0x6 ;  /* 0x00000060a30a7211 */ /* 0x010fca00078630ff */
[----:B------:R-:W4:Y:S01]  /*15100*/  LDC R18, c[0x0][0x278] ;  /* 0x00009e00ff127b82 */ /* 0x000f220000000800 */
[----:B------:R-:W-:Y:S01]  /*15110*/  LEA R5, R6, R6, 0x5 ;  /* 0x0000000606057211 */ /* 0x000fe200078e28ff */
[----:B------:R2:W-:Y:S01]  /*15120*/  STG.E.U16 desc[UR6][R8.64], R33 ;  /* 0x0000002108007986 */ /* 0x0005e2000c101506 */
[----:B------:R-:W-:-:S05]  /*15130*/  IADD3 R16, P5, R159, R96, RZ ;  /* 0x000000609f107210 */ /* 0x000fca0007fbe0ff */
[----:B0-----:R-:W0:Y:S01]  /*15140*/  LDC R35, c[0x0][0x278] ;  /* 0x00009e00ff237b82 */ /* 0x001e220000000800 */
[----:B------:R-:W-:Y:S02]  /*15150*/  IADD3 R32, P6, R165, R96, RZ ;  /* 0x00000060a5207210 */ /* 0x000fe40007fde0ff */
[-C--:B------:R-:W-:Y:S02]  /*15160*/  LEA.HI.X.SX32 R11, R17, R97.reuse, 0x1, P3 ;  /* 0x00000061110b7211 */ /* 0x080fe400018f0eff */
[----:B------:R-:W-:-:S03]  /*15170*/  LEA.HI.X.SX32 R17, R5, R97, 0x1, P5 ;  /* 0x0000006105117211 */ /* 0x000fc600028f0eff */
[----:B------:R-:W1:Y:S01]  /*15180*/  LDC R12, c[0x0][0x278] ;  /* 0x00009e00ff0c7b82 */ /* 0x000e620000000800 */
[----:B------:R-:W-:Y:S01]  /*15190*/  PRMT R6, R100, 0x7632, R6 ;  /* 0x0000763264067816 */ /* 0x000fe20000000006 */
[----:B------:R3:W-:Y:S01]  /*151a0*/  STG.E.U16 desc[UR6][R10.64], R100 ;  /* 0x000000640a007986 */ /* 0x0007e2000c101506 */
[----:B--2---:R-:W-:-:S05]  /*151b0*/  LEA.HI.X.SX32 R33, R161, R97, 0x1, P6 ;  /* 0x00000061a1217211 */ /* 0x004fca00030f0eff */
[----:B------:R-:W2:Y:S01]  /*151c0*/  LDC R8, c[0x0][0x278] ;  /* 0x00009e00ff087b82 */ /* 0x000ea20000000800 */
[----:B------:R-:W-:Y:S02]  /*151d0*/  IMAD R13, R140, 0x48, RZ ;  /* 0x000000488c0d7824 */ /* 0x000fe400078e02ff */
[----:B------:R-:W-:Y:S02]  /*151e0*/  IMAD R9, R24, 0x23, RZ ;  /* 0x0000002318097824 */ /* 0x000fe400078e02ff */
[----:B-----5:R-:W-:Y:S01]  /*151f0*/  IMAD R5, R98, 0x4a, RZ ;  /* 0x0000004a62057824 */ /* 0x020fe200078e02ff */
[----:B---3--:R-:W-:Y:S02]  /*15200*/  IADD3 R10, P3, R171, R96, RZ ;  /* 0x00000060ab0a7210 */ /* 0x008fe40007f7e0ff */
[----:B------:R-:W3:Y:S01]  /*15210*/  LDC R24, c[0x0][0x278] ;  /* 0x00009e00ff187b82 */ /* 0x000ee20000000800 */
[----:B------:R5:W-:Y:S01]  /*15220*/  STG.E.U16 desc[UR6][R16.64], R6 ;  /* 0x0000000610007986 */ /* 0x000be2000c101506 */
[----:B------:R-:W-:-:S03]  /*15230*/  LEA.HI.X.SX32 R11, R9, R97, 0x1, P3 ;  /* 0x00000061090b7211 */ /* 0x000fc600018f0eff */
[----:B------:R4:W-:Y:S03]  /*15240*/  STG.E.U16 desc[UR6][R32.64], R101 ;  /* 0x0000006520007986 */ /* 0x0009e6000c101506 */
[----:B------:R-:W3:Y:S01]  /*15250*/  LDC R98, c[0x0][0x278] ;  /* 0x00009e00ff627b82 */ /* 0x000ee20000000800 */
[----:B-----5:R-:W-:Y:S01]  /*15260*/  IMAD R17, R27, 0x25, RZ ;  /* 0x000000251b117824 */ /* 0x020fe200078e02ff */
[----:B------:R-:W-:Y:S02]  /*15270*/  IADD3 R6, P5, R13, R96, RZ ;  /* 0x000000600d067210 */ /* 0x000fe40007fbe0ff */
[----:B------:R-:W-:-:S04]  /*15280*/  PRMT R142, R102, 0x7632, R142 ;  /* 0x00007632668e7816 */ /* 0x000fc8000000008e */
[----:B------:R-:W5:Y:S01]  /*15290*/  LDC R100, c[0x0][0x278] ;  /* 0x00009e00ff647b82 */ /* 0x000f620000000800 */
[----:B----4-:R-:W-:Y:S02]  /*152a0*/  PRMT R101, R101, 0x7632, R101 ;  /* 0x0000763265657816 */ /* 0x010fe40000000065 */
[----:B------:R-:W-:Y:S02]  /*152b0*/  IADD3 R32, P6, R5, R96, RZ ;  /* 0x0000006005207210 */ /* 0x000fe40007fde0ff */
[-C--:B------:R-:W-:Y:S01]  /*152c0*/  LEA.HI.X.SX32 R7, R7, R97.reuse, 0x1, P5 ;  /* 0x0000006107077211 */ /* 0x080fe200028f0eff */
[----:B------:R4:W-:Y:S01]  /*152d0*/  STG.E.U16 desc[UR6][R10.64], R101 ;  /* 0x000000650a007986 */ /* 0x0009e2000c101506 */
[----:B------:R-:W-:Y:S01]  /*152e0*/  LEA.HI.X.SX32 R33, R17, R97, 0x1, P6 ;  /* 0x0000006111217211 */ /* 0x000fe200030f0eff */
[----:B------:R-:W-:Y:S01]  /*152f0*/  IMAD R17, R14, 0x4c, RZ ;  /* 0x0000004c0e117824 */ /* 0x000fe200078e02ff */
[----:B------:R-:W5:Y:S01]  /*15300*/  LDC R16, c[0x0][0x278] ;  /* 0x00009e00ff107b82 */ /* 0x000f620000000800 */
[----:B------:R0:W-:Y:S01]  /*15310*/  STG.E.U16 desc[UR6][R6.64], R102 ;  /* 0x0000006606007986 */ /* 0x0001e2000c101506 */
[----:B------:R-:W-:-:S02]  /*15320*/  IMAD R9, R18, 0x4e, RZ ;  /* 0x0000004e12097824 */ /* 0x000fc400078e02ff */
[----:B------:R-:W-:-:S04]  /*15330*/  IADD3 R14, P5, R17, R96, RZ ;  /* 0x00000060110e7210 */ /* 0x000fc80007fbe0ff */
[----:B------:R-:W5:Y:S08]  /*15340*/  LDC R140, c[0x0][0x278] ;  /* 0x00009e00ff8c7b82 */ /* 0x000f700000000800 */
[----:B----4-:R-:W4:Y:S01]  /*15350*/  LDC R10, c[0x0][0x278] ;  /* 0x00009e00ff0a7b82 */ /* 0x010f220000000800 */
[----:B0-----:R-:W-:Y:S01]  /*15360*/  IMAD R7, R35, 0x52, RZ ;  /* 0x0000005223077824 */ /* 0x001fe200078e02ff */
[----:B------:R0:W-:Y:S01]  /*15370*/  STG.E.U16 desc[UR6][R32.64], R142 ;  /* 0x0000008e20007986 */ /* 0x0001e2000c101506 */
[----:B-1----:R-:W-:Y:S01]  /*15380*/  IMAD R27, R12, 0x27, RZ ;  /* 0x000000270c1b7824 */ /* 0x002fe200078e02ff */
[----:B------:R-:W-:Y:S01]  /*15390*/  LEA.HI.X.SX32 R15, R15, R97, 0x1, P5 ;  /* 0x000000610f0f7211 */ /* 0x000fe200028f0eff */
[----:B--2---:R-:W-:Y:S01]  /*153a0*/  IMAD R101, R8, 0x29, RZ ;  /* 0x0000002908657824 */ /* 0x004fe200078e02ff */
[----:B------:R-:W-:Y:S01]  /*153b0*/  IADD3 R160, P6, R7, R96, RZ ;  /* 0x0000006007a07210 */ /* 0x000fe20007fde0ff */
[----:B------:R-:W-:Y:S01]  /*153c0*/  IMAD R11, R34, 0x50, RZ ;  /* 0x00000050220b7824 */ /* 0x000fe200078e02ff */
[----:B------:R-:W1:Y:S01]  /*153d0*/  LDC R6, c[0x0][0x278] ;  /* 0x00009e00ff067b82 */ /* 0x000e620000000800 */
[----:B------:R-:W-:-:S02]  /*153e0*/  PRMT R18, R103, 0x7632, R18 ;  /* 0x0000763267127816 */ /* 0x000fc40000000012 */
[----:B0-----:R-:W-:Y:S01]  /*153f0*/  IADD3 R32, P3, R9, R96, RZ ;  /* 0x0000006009207210 */ /* 0x001fe20007f7e0ff */
[----:B------:R0:W-:Y:S01]  /*15400*/  STG.E.U16 desc[UR6][R14.64], R103 ;  /* 0x000000670e007986 */ /* 0x0001e2000c101506 */
[----:B------:R-:W-:-:S03]  /*15410*/  LEA.HI.X.SX32 R161, R101, R97, 0x1, P6 ;  /* 0x0000006165a17211 */ /* 0x000fc600030f0eff */
[----:B------:R-:W2:Y:S01]  /*15420*/  LDC R12, c[0x0][0x278] ;  /* 0x00009e00ff0c7b82 */ /* 0x000ea20000000800 */
[----:B------:R-:W-:Y:S01]  /*15430*/  LEA.HI.X.SX32 R33, R27, R97, 0x1, P3 ;  /* 0x000000611b217211 */ /* 0x000fe200018f0eff */
[----:B---3--:R-:W-:Y:S01]  /*15440*/  IMAD R101, R24, 0x54, RZ ;  /* 0x0000005418657824 */ /* 0x008fe200078e02ff */
[----:B------:R-:W-:-:S03]  /*15450*/  IADD3 R34, P5, R11, R96, RZ ;  /* 0x000000600b227210 */ /* 0x000fc60007fbe0ff */
[----:B------:R3:W-:Y:S01]  /*15460*/  STG.E.U16 desc[UR6][R32.64], R18 ;  /* 0x0000001220007986 */ /* 0x0007e2000c101506 */
[----:B------:R-:W-:Y:S01]  /*15470*/  LEA.HI.X.SX32 R35, R25, R97, 0x1, P5 ;  /* 0x0000006119237211 */ /* 0x000fe200028f0eff */
[----:B------:R-:W2:Y:S08]  /*15480*/  LDC R163, c[0x0][0x278] ;  /* 0x00009e00ffa37b82 */ /* 0x000eb00000000800 */
[----:B0-----:R-:W0:Y:S01]  /*15490*/  LDC R14, c[0x0][0x278] ;  /* 0x00009e00ff0e7b82 */ /* 0x001e220000000800 */
[----:B---3--:R-:W-:-:S02]  /*154a0*/  IADD3 R32, P5, R101, R96, RZ ;  /* 0x0000006065207210 */ /* 0x008fc40007fbe0ff */
[----:B------:R-:W-:-:S05]  /*154b0*/  PRMT R15, R104, 0x7632, R15 ;  /* 0x00007632680f7816 */ /* 0x000fca000000000f */
[----:B------:R-:W3:Y:S01]  /*154c0*/  LDC R24, c[0x0][0x278] ;  /* 0x00009e00ff187b82 */ /* 0x000ee20000000800 */
[----:B------:R-:W-:Y:S01]  /*154d0*/  LEA.HI.X.SX32 R33, R99, R97, 0x1, P5 ;  /* 0x0000006163217211 */ /* 0x000fe200028f0eff */
[----:B------:R-:W-:Y:S02]  /*154e0*/  IMAD R25, R98, 0x56, RZ ;  /* 0x0000005662197824 */ /* 0x000fe400078e02ff */
[----:B----4-:R-:W-:Y:S01]  /*154f0*/  IMAD R99, R10, 0x5c, RZ ;  /* 0x0000005c0a637824 */ /* 0x010fe200078e02ff */
[----:B------:R-:W-:Y:S03]  /*15500*/  STG.E.U16 desc[UR6][R34.64], R104 ;  /* 0x0000006822007986 */ /* 0x000fe6000c101506 */
[----:B------:R-:W4:Y:S01]  /*15510*/  LDC R8, c[0x0][0x278] ;  /* 0x00009e00ff087b82 */ /* 0x000f220000000800 */
[----:B------:R1:W-:Y:S01]  /*15520*/  STG.E.U16 desc[UR6][R160.64], R15 ;  /* 0x0000000fa0007986 */ /* 0x0003e2000c101506 */
[----:B-----5:R-:W-:Y:S01]  /*15530*/  IMAD R27, R100, 0x58, RZ ;  /* 0x00000058641b7824 */ /* 0x020fe200078e02ff */
[----:B------:R-:W-:Y:S01]  /*15540*/  IADD3 R102, P3, R25, R96, RZ ;  /* 0x0000006019667210 */ /* 0x000fe20007f7e0ff */
[----:B------:R-:W-:-:S04]  /*15550*/  IMAD R103, R16, 0x2b, RZ ;  /* 0x0000002b10677824 */ /* 0x000fc800078e02ff */
[----:B------:R-:W5:Y:S01]  /*15560*/  LDC R10, c[0x0][0x278] ;  /* 0x00009e00ff0a7b82 */ /* 0x000f620000000800 */
[----:B------:R2:W-:Y:S01]  /*15570*/  STG.E.U16 desc[UR6][R32.64], R105 ;  /* 0x0000006920007986 */ /* 0x0005e2000c101506 */
[----:B-1----:R-:W-:-:S06]  /*15580*/  IMAD R15, R140, 0x5a, RZ ;  /* 0x0000005a8c0f7824 */ /* 0x002fcc00078e02ff */
[----:B------:R-:W1:Y:S01]  /*15590*/  LDC R16, c[0x0][0x278] ;  /* 0x00009e00ff107b82 */ /* 0x000e620000000800 */
[----:B------:R-:W-:Y:S01]  /*155a0*/  IMAD R35, R6, 0x2d, RZ ;  /* 0x0000002d06237824 */ /* 0x000fe200078e02ff */
[-C--:B------:R-:W-:Y:S02]  /*155b0*/  IADD3 R18, P5, R27, R96.reuse, RZ ;  /* 0x000000601b127210 */ /* 0x080fe40007fbe0ff */
[----:B------:R-:W-:-:S04]  /*155c0*/  IADD3 R160, P6, R15, R96, RZ ;  /* 0x000000600fa07210 */ /* 0x000fc80007fde0ff */
[----:B--2---:R-:W2:Y:S01]  /*155d0*/  LDC R32, c[0x0][0x278] ;  /* 0x00009e00ff207b82 */ /* 0x004ea20000000800 */
[-C--:B------:R-:W-:Y:S02]  /*155e0*/  LEA.HI.X.SX32 R103, R103, R97.reuse, 0x1, P3 ;  /* 0x0000006167677211 */ /* 0x080fe400018f0eff */
[----:B------:R-:W-:Y:S02]  /*155f0*/  PRMT R33, R105, 0x7632, R33 ;  /* 0x0000763269217816 */ /* 0x000fe40000000021 */
[-C--:B------:R-:W-:Y:S02]  /*15600*/  LEA.HI.X.SX32 R19, R19, R97.reuse, 0x1, P5 ;  /* 0x0000006113137211 */ /* 0x080fe400028f0eff */
[-C--:B------:R-:W-:Y:S01]  /*15610*/  LEA.HI.X.SX32 R161, R35, R97.reuse, 0x1, P6 ;  /* 0x0000006123a17211 */ /* 0x080fe200030f0eff */
[----:B------:R0:W-:Y:S01]  /*15620*/  STG.E.U16 desc[UR6][R102.64], R33 ;  /* 0x0000002166007986 */ /* 0x0001e2000c101506 */
[----:B------:R-:W-:Y:S01]  /*15630*/  PRMT R34, R106, 0x7632, R34 ;  /* 0x000076326a227816 */ /* 0x000fe20000000022 */
[----:B------:R-:W-:Y:S01]  /*15640*/  IMAD R35, R12, 0x5e, RZ ;  /* 0x0000005e0c237824 */ /* 0x000fe200078e02ff */
[----:B------:R-:W-:Y:S01]  /*15650*/  IADD3 R104, P5, R99, R96, RZ ;  /* 0x0000006063687210 */ /* 0x000fe20007fbe0ff */
[----:B------:R-:W2:Y:S01]  /*15660*/  LDC R12, c[0x0][0x278] ;  /* 0x00009e00ff0c7b82 */ /* 0x000ea20000000800 */
[----:B------:R3:W-:Y:S01]  /*15670*/  STG.E.U16 desc[UR6][R18.64], R106 ;  /* 0x0000006a12007986 */ /* 0x0007e2000c101506 */
[----:B------:R-:W-:Y:S01]  /*15680*/  IMAD R163, R163, 0x2f, RZ ;  /* 0x0000002fa3a37824 */ /* 0x000fe200078e02ff */
[----:B------:R-:W-:-:S02]  /*15690*/  LEA.HI.X.SX32 R105, R141, R97, 0x1, P5 ;  /* 0x000000618d697211 */ /* 0x000fc400028f0eff */
[----:B------:R4:W-:Y:S01]  /*156a0*/  STG.E.U16 desc[UR6][R160.64], R34 ;  /* 0x00000022a0007986 */ /* 0x0009e2000c101506 */
[----:B0-----:R-:W-:Y:S02]  /*156b0*/  IMAD R33, R14, 0x60, RZ ;  /* 0x000000600e217824 */ /* 0x001fe400078e02ff */
[----:B------:R-:W0:Y:S01]  /*156c0*/  LDC R6, c[0x0][0x278] ;  /* 0x00009e00ff067b82 */ /* 0x000e220000000800 */
[----:B---3--:R-:W-:Y:S02]  /*156d0*/  IMAD R19, R24, 0x62, RZ ;  /* 0x0000006218137824 */ /* 0x008fe400078e02ff */
[-C--:B------:R-:W-:Y:S02]  /*156e0*/  IADD3 R162, P5, R33, R96.reuse, RZ ;  /* 0x0000006021a27210 */ /* 0x080fe40007fbe0ff */
[-C--:B----4-:R-:W-:Y:S01]  /*156f0*/  IADD3 R160, P3, R35, R96.reuse, RZ ;  /* 0x0000006023a07210 */ /* 0x090fe20007f7e0ff */
[----:B------:R-:W-:Y:S01]  /*15700*/  IMAD R103, R8, 0x31, RZ ;  /* 0x0000003108677824 */ /* 0x000fe200078e02ff */
[----:B------:R-:W-:Y:S01]  /*15710*/  IADD3 R166, P6, R19, R96, RZ ;  /* 0x0000006013a67210 */ /* 0x000fe20007fde0ff */
[----:B------:R-:W3:Y:S01]  /*15720*/  LDC R14, c[0x0][0x278] ;  /* 0x00009e00ff0e7b82 */ /* 0x000ee20000000800 */
[----:B------:R-:W-:-:S02]  /*15730*/  LEA.HI.X.SX32 R161, R163, R97, 0x1, P3 ;  /* 0x00000061a3a17211 */ /* 0x000fc400018f0eff */
[----:B------:R-:W-:Y:S01]  /*15740*/  LEA.HI.X.SX32 R163, R143, R97, 0x1, P5 ;  /* 0x000000618fa37211 */ /* 0x000fe200028f0eff */
[----:B-----5:R-:W-:Y:S01]  /*15750*/  IMAD R143, R10, 0x66, RZ ;  /* 0x000000660a8f7824 */ /* 0x020fe200078e02ff */
[----:B------:R-:W-:-:S03]  /*15760*/  PRMT R18, R107, 0x7632, R18 ;  /* 0x000076326b127816 */ /* 0x000fc60000000012 */
[----:B------:R-:W4:Y:S01]  /*15770*/  LDC R10, c[0x0][0x278] ;  /* 0x00009e00ff0a7b82 */ /* 0x000f220000000800 */
[----:B------:R-:W-:Y:S01]  /*15780*/  LEA.HI.X.SX32 R167, R103, R97, 0x1, P6 ;  /* 0x0000006167a77211 */ /* 0x000fe200030f0eff */
[----:B-1----:R-:W-:Y:S01]  /*15790*/  IMAD R141, R16, 0x64, RZ ;  /* 0x00000064108d7824 */ /* 0x002fe200078e02ff */
[----:B------:R-:W-:Y:S01]  /*157a0*/  STG.E.U16 desc[UR6][R104.64], R107 ;  /* 0x0000006b68007986 */ /* 0x000fe2000c101506 */
[----:B--2---:R-:W-:-:S04]  /*157b0*/  IMAD R103, R32, 0x68, RZ ;  /* 0x0000006820677824 */ /* 0x004fc800078e02ff */
[----:B------:R-:W1:Y:S01]  /*157c0*/  LDC R8, c[0x0][0x278] ;  /* 0x00009e00ff087b82 */ /* 0x000e620000000800 */
[----:B------:R2:W-:Y:S01]  /*157d0*/  STG.E.U16 desc[UR6][R160.64], R18 ;  /* 0x00000012a0007986 */ /* 0x0005e2000c101506 */
[----:B------:R-:W-:-:S03]  /*157e0*/  PRMT R24, R108, 0x7632, R24 ;  /* 0x000076326c187816 */ /* 0x000fc60000000018 */
[----:B------:R5:W-:Y:S03]  /*157f0*/  STG.E.U16 desc[UR6][R162.64], R108 ;  /* 0x0000006ca2007986 */ /* 0x000be6000c101506 */
[----:B------:R-:W1:Y:S01]  /*15800*/  LDC R16, c[0x0][0x278] ;  /* 0x00009e00ff107b82 */ /* 0x000e620000000800 */
[----:B------:R0:W-:Y:S01]  /*15810*/  STG.E.U16 desc[UR6][R166.64], R24 ;  /* 0x00000018a6007986 */ /* 0x0001e2000c101506 */
[----:B--2---:R-:W-:-:S06]  /*15820*/  IADD3 R160, P6, R103, R96, RZ ;  /* 0x0000006067a07210 */ /* 0x004fcc0007fde0ff */
[----:B------:R-:W2:Y:S01]  /*15830*/  LDC R18, c[0x0][0x278] ;  /* 0x00009e00ff127b82 */ /* 0x000ea20000000800 */
[----:B------:R-:W-:Y:S01]  /*15840*/  LEA.HI.X.SX32 R161, R149, R97, 0x1, P6 ;  /* 0x0000006195a17211 */ /* 0x000fe200030f0eff */
[----:B------:R-:W-:-:S06]  /*15850*/  IMAD R149, R12, 0x6a, RZ ;  /* 0x0000006a0c957824 */ /* 0x000fcc00078e02ff */
[----:B-----5:R-:W5:Y:S01]  /*15860*/  LDC R163, c[0x0][0x278] ;  /* 0x00009e00ffa37b82 */ /* 0x020f620000000800 */
[-C--:B------:R-:W-:Y:S01]  /*15870*/  IADD3 R104, P3, R141, R96.reuse, RZ ;  /* 0x000000608d687210 */ /* 0x080fe20007f7e0ff */
[----:B0-----:R-:W-:Y:S01]  /*15880*/  IMAD R107, R6, 0x33, RZ ;  /* 0x00000033066b7824 */ /* 0x001fe200078e02ff */
[----:B------:R-:W-:-:S05]  /*15890*/  IADD3 R106, P5, R143, R96, RZ ;  /* 0x000000608f6a7210 */ /* 0x000fca0007fbe0ff */
[----:B------:R-:W0:Y:S01]  /*158a0*/  LDC R24, c[0x0][0x278] ;  /* 0x00009e00ff187b82 */ /* 0x000e220000000800 */
[----:B------:R-:W-:-:S07]  /*158b0*/  LEA.HI.X.SX32 R105, R145, R97, 0x1, P3 ;  /* 0x0000006191697211 */ /* 0x000fce00018f0eff */
[----:B------:R-:W0:Y:S01]  /*158c0*/  LDC R12, c[0x0][0x278] ;  /* 0x00009e00ff0c7b82 */ /* 0x000e220000000800 */
[----:B------:R-:W-:-:S07]  /*158d0*/  LEA.HI.X.SX32 R107, R107, R97, 0x1, P5 ;  /* 0x000000616b6b7211 */ /* 0x000fce00028f0eff */
[----:B------:R-:W0:Y:S01]  /*158e0*/  LDC R32, c[0x0][0x278] ;  /* 0x00009e00ff207b82 */ /* 0x000e220000000800 */
[----:B------:R-:W-:Y:S01]  /*158f0*/  PRMT R34, R109, 0x7632, R34 ;  /* 0x000076326d227816 */ /* 0x000fe20000000022 */
[----:B------:R4:W-:Y:S01]  /*15900*/  STG.E.U16 desc[UR6][R104.64], R109 ;  /* 0x0000006d68007986 */ /* 0x0009e2000c101506 */
[----:B---3--:R-:W-:-:S05]  /*15910*/  IMAD R145, R14, 0x6c, RZ ;  /* 0x0000006c0e917824 */ /* 0x008fca00078e02ff */
[----:B------:R-:W3:Y:S01]  /*15920*/  LDC R6, c[0x0][0x278] ;  /* 0x00009e00ff067b82 */ /* 0x000ee20000000800 */
[----:B------:R2:W-:Y:S01]  /*15930*/  STG.E.U16 desc[UR6][R106.64], R34 ;  /* 0x000000226a007986 */ /* 0x0005e2000c101506 */
[-C--:B------:R-:W-:Y:S01]  /*15940*/  IADD3 R108, P5, R149, R96.reuse, RZ ;  /* 0x00000060956c7210 */ /* 0x080fe20007fbe0ff */
[----:B----4-:R-:W-:Y:S02]  /*15950*/  IMAD R105, R10, 0x70, RZ ;  /* 0x000000700a697824 */ /* 0x010fe400078e02ff */
[----:B------:R4:W-:Y:S01]  /*15960*/  STG.E.U16 desc[UR6][R160.64], R110 ;  /* 0x0000006ea0007986 */ /* 0x0009e2000c101506 */
[----:B-1----:R-:W-:Y:S01]  /*15970*/  IMAD R109, R8, 0x35, RZ ;  /* 0x00000035086d7824 */ /* 0x002fe200078e02ff */
[----:B------:R-:W-:Y:S01]  /*15980*/  PRMT R98, R110, 0x7632, R98 ;  /* 0x000076326e627816 */ /* 0x000fe20000000062 */
[----:B-----5:R-:W-:Y:S01]  /*15990*/  IMAD R163, R163, 0x37, RZ ;  /* 0x00000037a3a37824 */ /* 0x020fe200078e02ff */
[----:B------:R-:W-:Y:S01]  /*159a0*/  IADD3 R166, P6, R105, R96, RZ ;  /* 0x0000006069a67210 */ /* 0x000fe20007fde0ff */
[----:B------:R-:W1:Y:S01]  /*159b0*/  LDC R14, c[0x0][0x278] ;  /* 0x00009e00ff0e7b82 */ /* 0x000e620000000800 */
[----:B--2---:R-:W-:Y:S01]  /*159c0*/  IMAD R107, R16, 0x6e, RZ ;  /* 0x0000006e106b7824 */ /* 0x004fe200078e02ff */
[----:B------:R-:W-:-:S02]  /*159d0*/  LEA.HI.X.SX32 R109, R109, R97, 0x1, P5 ;  /* 0x000000616d6d7211 */ /* 0x000fc400028f0eff */
[----:B----4-:R-:W-:-:S04]  /*159e0*/  IADD3 R160, P3, R145, R96, RZ ;  /* 0x0000006091a07210 */ /* 0x010fc80007f7e0ff */
[----:B------:R-:W2:Y:S01]  /*159f0*/  LDC R8, c[0x0][0x278] ;  /* 0x00009e00ff087b82 */ /* 0x000ea20000000800 */
[-C--:B------:R-:W-:Y:S02]  /*15a00*/  IADD3 R162, P5, R107, R96.reuse, RZ ;  /* 0x000000606ba27210 */ /* 0x080fe40007fbe0ff */
[-C--:B------:R-:W-:Y:S02]  /*15a10*/  LEA.HI.X.SX32 R161, R147, R97.reuse, 0x1, P3 ;  /* 0x0000006193a17211 */ /* 0x080fe400018f0eff */
[-C--:B------:R-:W-:Y:S01]  /*15a20*/  LEA.HI.X.SX32 R167, R151, R97.reuse, 0x1, P6 ;  /* 0x0000006197a77211 */ /* 0x080fe200030f0eff */
[----:B------:R-:W-:Y:S01]  /*15a30*/  IMAD R151, R18, 0x72, RZ ;  /* 0x0000007212977824 */ /* 0x000fe200078e02ff */
[----:B------:R4:W-:Y:S01]  /*15a40*/  STG.E.U16 desc[UR6][R108.64], R98 ;  /* 0x000000626c007986 */ /* 0x0009e2000c101506 */
[----:B------:R-:W-:Y:S01]  /*15a50*/  LEA.HI.X.SX32 R163, R163, R97, 0x1, P5 ;  /* 0x00000061a3a37211 */ /* 0x000fe200028f0eff */
[----:B------:R-:W5:Y:S01]  /*15a60*/  LDC R16, c[0x0][0x278] ;  /* 0x00009e00ff107b82 */ /* 0x000f620000000800 */
[----:B------:R-:W-:Y:S01]  /*15a70*/  PRMT R10, R111, 0x7632, R10 ;  /* 0x000076326f0a7816 */ /* 0x000fe2000000000a */
[----:B------:R3:W-:Y:S01]  /*15a80*/  STG.E.U16 desc[UR6][R160.64], R111 ;  /* 0x0000006fa0007986 */ /* 0x0007e2000c101506 */
[----:B0-----:R-:W-:Y:S01]  /*15a90*/  IMAD R147, R24, 0x74, RZ ;  /* 0x0000007418937824 */ /* 0x001fe200078e02ff */
[----:B------:R-:W-:-:S02]  /*15aa0*/  IADD3 R168, P5, R151, R96, RZ ;  /* 0x0000006097a87210 */ /* 0x000fc40007fbe0ff */
[----:B------:R0:W-:Y:S01]  /*15ab0*/  STG.E.U16 desc[UR6][R162.64], R10 ;  /* 0x0000000aa2007986 */ /* 0x0001e2000c101506 */
[----:B------:R-:W-:Y:S01]  /*15ac0*/  PRMT R34, R112, 0x7632, R34 ;  /* 0x0000763270227816 */ /* 0x000fe20000000022 */
[----:B------:R-:W2:Y:S01]  /*15ad0*/  LDC R18, c[0x0][0x278] ;  /* 0x00009e00ff127b82 */ /* 0x000ea20000000800 */
[----:B----4-:R-:W-:Y:S02]  /*15ae0*/  IMAD R109, R32, 0x78, RZ ;  /* 0x00000078206d7824 */ /* 0x010fe400078e02ff */
[----:B---3--:R-:W-:Y:S01]  /*15af0*/  IMAD R111, R12, 0x76, RZ ;  /* 0x000000760c6f7824 */ /* 0x008fe200078e02ff */
[-C--:B------:R-:W-:Y:S01]  /*15b00*/  IADD3 R160, P3, R147, R96.reuse, RZ ;  /* 0x0000006093a07210 */ /* 0x080fe20007f7e0ff */
[----:B------:R3:W-:Y:S01]  /*15b10*/  STG.E.U16 desc[UR6][R166.64], R112 ;  /* 0x00000070a6007986 */ /* 0x0007e2000c101506 */
[-C--:B------:R-:W-:Y:S01]  /*15b20*/  LEA.HI.X.SX32 R169, R169, R97.reuse, 0x1, P5 ;  /* 0x00000061a9a97211 */ /* 0x080fe200028f0eff */
[----:B0-----:R-:W-:Y:S01]  /*15b30*/  IMAD R163, R6, 0x3b, RZ ;  /* 0x0000003b06a37824 */ /* 0x001fe200078e02ff */
[----:B------:R-:W-:Y:S01]  /*15b40*/  IADD3 R162, P5, R111, R96, RZ ;  /* 0x000000606fa27210 */ /* 0x000fe20007fbe0ff */
[----:B------:R-:W0:Y:S01]  /*15b50*/  LDC R10, c[0x0][0x278] ;  /* 0x00009e00ff0a7b82 */ /* 0x000e220000000800 */
[----:B------:R-:W-:-:S02]  /*15b60*/  LEA.HI.X.SX32 R161, R153, R97, 0x1, P3 ;  /* 0x0000006199a17211 */ /* 0x000fc400018f0eff */
[-C--:B------:R-:W-:Y:S02]  /*15b70*/  LEA.HI.X.SX32 R163, R163, R97.reuse, 0x1, P5 ;  /* 0x00000061a3a37211 */ /* 0x080fe400028f0eff */
[----:B------:R-:W-:Y:S02]  /*15b80*/  PRMT R6, R113, 0x7632, R6 ;  /* 0x0000763271067816 */ /* 0x000fe40000000006 */
[----:B---3--:R-:W-:Y:S01]  /*15b90*/  IADD3 R166, P6, R109, R96, RZ ;  /* 0x000000606da67210 */ /* 0x008fe20007fde0ff */
[----:B------:R-:W-:Y:S01]  /*15ba0*/  STG.E.U16 desc[UR6][R168.64], R34 ;  /* 0x00000022a8007986 */ /* 0x000fe2000c101506 */
[----:B------:R-:W3:Y:S02]  /*15bb0*/  LDC R12, c[0x0][0x278] ;  /* 0x00009e00ff0c7b82 */ /* 0x000ee40000000800 */
[----:B------:R-:W-:Y:S01]  /*15bc0*/  LEA.HI.X.SX32 R167, R155, R97, 0x1, P6 ;  /* 0x000000619ba77211 */ /* 0x000fe200030f0eff */
[----:B------:R2:W-:Y:S04]  /*15bd0*/  STG.E.U16 desc[UR6][R160.64], R113 ;  /* 0x00000071a0007986 */ /* 0x0005e8000c101506 */
[----:B------:R-:W-:Y:S01]  /*15be0*/  STG.E.U16 desc[UR6][R162.64], R6 ;  /* 0x00000006a2007986 */ /* 0x000fe2000c101506 */
[----:B------:R-:W4:Y:S03]  /*15bf0*/  LDC R24, c[0x0][0x278] ;  /* 0x00009e00ff187b82 */ /* 0x000f260000000800 */
[----:B------:R2:W-:Y:S01]  /*15c00*/  STG.E.U16 desc[UR6][R166.64], R114 ;  /* 0x00000072a6007986 */ /* 0x0005e2000c101506 */
[----:B-1----:R-:W-:-:S02]  /*15c10*/  IMAD R153, R14, 0x7a, RZ ;  /* 0x0000007a0e997824 */ /* 0x002fc400078e02ff */
[----:B-----5:R-:W-:Y:S02]  /*15c20*/  IMAD R155, R16, 0x7c, RZ ;  /* 0x0000007c109b7824 */ /* 0x020fe400078e02ff */
[----:B--2---:R-:W-:Y:S01]  /*15c30*/  IMAD R113, R8, 0x3d, RZ ;  /* 0x0000003d08717824 */ /* 0x004fe200078e02ff */
[----:B------:R-:W1:Y:S08]  /*15c40*/  LDC R16, c[0x0][0x278] ;  /* 0x00009e00ff107b82 */ /* 0x000e700000000800 */
[----:B------:R-:W2:Y:S01]  /*15c50*/  LDC R167, c[0x0][0x278] ;  /* 0x00009e00ffa77b82 */ /* 0x000ea20000000800 */
[----:B------:R-:W-:Y:S01]  /*15c60*/  IADD3 R160, P3, R153, R96, RZ ;  /* 0x0000006099a07210 */ /* 0x000fe20007f7e0ff */
[----:B------:R-:W-:Y:S01]  /*15c70*/  UIMAD UR8, UR10, UR8, URZ ;  /* 0x000000080a0872a4 */ /* 0x000fe2000f8e023f */
[----:B------:R-:W-:-:S05]  /*15c80*/  IMAD R6, R212, UR9, RZ ;  /* 0x00000009d4067c24 */ /* 0x000fca000f8e02ff */
[----:B------:R-:W5:Y:S01]  /*15c90*/  LDC R8, c[0x0][0x278] ;  /* 0x00009e00ff087b82 */ /* 0x000f620000000800 */
[----:B------:R-:W-:Y:S01]  /*15ca0*/  PRMT R98, R114, 0x7632, R98 ;  /* 0x0000763272627816 */ /* 0x000fe20000000062 */
[----:B------:R-:W-:Y:S01]  /*15cb0*/  USHF.L.U32 UR8, UR8, 0x1, URZ ;  /* 0x0000000108087899 */ /* 0x000fe2000800063f */
[----:B------:R-:W-:-:S05]  /*15cc0*/  LEA.HI.X.SX32 R161, R113, R97, 0x1, P3 ;  /* 0x0000006171a17211 */ /* 0x000fca00018f0eff */
[----:B------:R-:W4:Y:S01]  /*15cd0*/  LDC R169, c[0x0][0x278] ;  /* 0x00009e00ffa97b82 */ /* 0x000f220000000800 */
[-C--:B------:R-:W-:Y:S01]  /*15ce0*/  IADD3 R156, P5, R155, R96.reuse, RZ ;  /* 0x000000609b9c7210 */ /* 0x080fe20007fbe0ff */
[----:B------:R-:W-:Y:S01]  /*15cf0*/  IMAD R113, R18, 0x7e, RZ ;  /* 0x0000007e12717824 */ /* 0x000fe200078e02ff */
[----:B------:R-:W-:Y:S01]  /*15d00*/  SHF.L.U32 R6, R6, 0x1, RZ ;  /* 0x0000000106067819 */ /* 0x000fe200000006ff */
[----:B------:R0:W-:Y:S04]  /*15d10*/  STG.E.U16 desc[UR6][R160.64], R98 ;  /* 0x00000062a0007986 */ /* 0x0001e8000c101506 */
[----:B------:R-:W5:Y:S01]  /*15d20*/  LDC R32, c[0x0][0x278] ;  /* 0x00009e00ff207b82 */ /* 0x000f620000000800 */
[----:B------:R-:W-:Y:S02]  /*15d30*/  LEA.HI.X.SX32 R157, R157, R97, 0x1, P5 ;  /* 0x000000619d9d7211 */ /* 0x000fe400028f0eff */
[----:B------:R-:W-:Y:S01]  /*15d40*/  IADD3 R6, R6, UR8, R175 ;  /* 0x0000000806067c10 */ /* 0x000fe2000fffe0af */
[----:B------:R-:W5:Y:S04]  /*15d50*/  S2R R243, SR_TID.X ;  /* 0x0000000000f37919 */ /* 0x000f680000002100 */
[----:B------:R-:W5:Y:S01]  /*15d60*/  LDC R34, c[0x0][0x278] ;  /* 0x00009e00ff227b82 */ /* 0x000f620000000800 */
[----:B0-----:R-:W-:Y:S01]  /*15d70*/  IMAD R161, R10, 0x3f, RZ ;  /* 0x0000003f0aa17824 */ /* 0x001fe200078e02ff */
[----:B------:R-:W-:-:S02]  /*15d80*/  IADD3 R160, P5, R113, R96, RZ ;  /* 0x0000006071a07210 */ /* 0x000fc40007fbe0ff */
[----:B------:R-:W-:-:S04]  /*15d90*/  LEA RZ, P3, R173, R96, 0x7 ;  /* 0x00000060adff7211 */ /* 0x000fc800078638ff */
[----:B------:R-:W0:Y:S01]  /*15da0*/  LDC R18, c[0x0][0x278] ;  /* 0x00009e00ff127b82 */ /* 0x000e220000000800 */
[----:B---3--:R-:W-:Y:S02]  /*15db0*/  SHF.L.U32 R163, R12, 0x6, RZ ;  /* 0x000000060ca37819 */ /* 0x008fe400000006ff */
[----:B------:R-:W-:-:S05]  /*15dc0*/  PRMT R100, R115, 0x7632, R100 ;  /* 0x0000763273647816 */ /* 0x000fca0000000064 */
[----:B------:R-:W3:Y:S01]  /*15dd0*/  LDC R14, c[0x0][0x278] ;  /* 0x00009e00ff0e7b82 */ /* 0x000ee20000000800 */
[-C--:B------:R-:W-:Y:S01]  /*15de0*/  LEA.HI.X.SX32 R161, R161, R97.reuse, 0x1, P5 ;  /* 0x00000061a1a17211 */ /* 0x080fe200028f0eff */
[----:B------:R1:W-:Y:S01]  /*15df0*/  STG.E.U16 desc[UR6][R156.64], R115 ;  /* 0x000000739c007986 */ /* 0x0003e2000c101506 */
[----:B--2---:R-:W-:Y:S01]  /*15e00*/  LEA R166, R167, R6, 0x7 ;  /* 0x00000006a7a67211 */ /* 0x004fe200078e38ff */
[----:B----4-:R-:W-:Y:S01]  /*15e10*/  IMAD R169, R169, 0x41, RZ ;  /* 0x00000041a9a97824 */ /* 0x010fe200078e02ff */
[----:B------:R-:W-:Y:S01]  /*15e20*/  LEA.HI.X.SX32 R167, R163, R97, 0x1, P3 ;  /* 0x00000061a3a77211 */ /* 0x000fe200018f0eff */
[----:B------:R-:W-:Y:S01]  /*15e30*/  STG.E.U16 desc[UR6][R160.64], R100 ;  /* 0x00000064a0007986 */ /* 0x000fe2000c101506 */
[----:B------:R-:W-:Y:S01]  /*15e40*/  PRMT R102, R126, 0x7632, R102 ;  /* 0x000076327e667816 */ /* 0x000fe20000000066 */
[----:B------:R-:W2:Y:S01]  /*15e50*/  LDC R12, c[0x0][0x278] ;  /* 0x00009e00ff0c7b82 */ /* 0x000ea20000000800 */
[----:B------:R-:W-:Y:S01]  /*15e60*/  PRMT R104, R116, 0x7632, R104 ;  /* 0x0000763274687816 */ /* 0x000fe20000000068 */
[----:B------:R5:W-:Y:S01]  /*15e70*/  STG.E.U16 desc[UR6][R166.64], R124 ;  /* 0x0000007ca6007986 */ /* 0x000be2000c101506 */
[----:B------:R-:W-:Y:S01]  /*15e80*/  FSEL R223, R223, -INF , P2 ;  /* 0xff800000dfdf7808 */ /* 0x000fe20001000000 */
[----:B------:R-:W-:Y:S01]  /*15e90*/  ULDC UR8, c[0x0][0x27c] ;  /* 0x00009f0000087ab9 */ /* 0x000fe20000000800 */
[----:B-1----:R-:W-:-:S02]  /*15ea0*/  IMAD R157, R24, 0x82, RZ ;  /* 0x00000082189d7824 */ /* 0x002fc400078e02ff */
[----:B------:R-:W-:Y:S01]  /*15eb0*/  IMAD R115, R16, 0x84, RZ ;  /* 0x0000008410737824 */ /* 0x000fe200078e02ff */
[----:B------:R-:W-:Y:S01]  /*15ec0*/  PRMT R10, R124, 0x7632, R10 ;  /* 0x000076327c0a7816 */ /* 0x000fe2000000000a */
[----:B------:R-:W1:Y:S01]  /*15ed0*/  LDC R16, c[0x0][0x278] ;  /* 0x00009e00ff107b82 */ /* 0x000e620000000800 */
[----:B-----5:R-:W-:Y:S01]  /*15ee0*/  IMAD R167, R8, 0x43, RZ ;  /* 0x0000004308a77824 */ /* 0x020fe200078e02ff */
[----:B------:R-:W-:-:S06]  /*15ef0*/  IADD3 R168, P5, R157, R96, RZ ;  /* 0x000000609da87210 */ /* 0x000fcc0007fbe0ff */
[----:B------:R-:W4:Y:S01]  /*15f00*/  LDC R8, c[0x0][0x278] ;  /* 0x00009e00ff087b82 */ /* 0x000f220000000800 */
[-C--:B------:R-:W-:Y:S01]  /*15f10*/  IADD3 R172, P6, R115, R96.reuse, RZ ;  /* 0x0000006073ac7210 */ /* 0x080fe20007fde0ff */
[----:B------:R-:W-:Y:S01]  /*15f20*/  IMAD R163, R32, 0x86, RZ ;  /* 0x0000008620a37824 */ /* 0x000fe200078e02ff */
[-C--:B------:R-:W-:Y:S01]  /*15f30*/  LEA.HI.X.SX32 R169, R169, R97.reuse, 0x1, P5 ;  /* 0x00000061a9a97211 */ /* 0x080fe200028f0eff */
[----:B------:R-:W-:Y:S01]  /*15f40*/  IMAD R161, R34, 0x88, RZ ;  /* 0x0000008822a17824 */ /* 0x000fe200078e02ff */
[----:B------:R-:W-:Y:S01]  /*15f50*/  LEA.HI.X.SX32 R173, R159, R97, 0x1, P6 ;  /* 0x000000619fad7211 */ /* 0x000fe200030f0eff */
[----:B0-----:R-:W-:Y:S02]  /*15f60*/  IMAD R159, R18, 0x8a, RZ ;  /* 0x0000008a129f7824 */ /* 0x001fe400078e02ff */
[----:B------:R-:W0:Y:S01]  /*15f70*/  LDC R24, c[0x0][0x278] ;  /* 0x00009e00ff187b82 */ /* 0x000e220000000800 */
[----:B------:R3:W-:Y:S01]  /*15f80*/  STG.E.U16 desc[UR6][R168.64], R10 ;  /* 0x0000000aa8007986 */ /* 0x0007e2000c101506 */
[----:B------:R-:W-:-:S02]  /*15f90*/  IADD3 R174, P3, R163, R96, RZ ;  /* 0x00000060a3ae7210 */ /* 0x000fc40007f7e0ff */
[----:B------:R-:W-:Y:S01]  /*15fa0*/  IADD3 R124, P5, R161, R96, RZ ;  /* 0x00000060a17c7210 */ /* 0x000fe20007fbe0ff */
[----:B------:R5:W-:Y:S03]  /*15fb0*/  STG.E.U16 desc[UR6][R172.64], R125 ;  /* 0x0000007dac007986 */ /* 0x000be6000c101506 */
[----:B------:R-:W0:Y:S01]  /*15fc0*/  LDC R32, c[0x0][0x278] ;  /* 0x00009e00ff207b82 */ /* 0x000e220000000800 */
[----:B------:R-:W-:Y:S01]  /*15fd0*/  LEA.HI.X.SX32 R175, R167, R97, 0x1, P3 ;  /* 0x00000061a7af7211 */ /* 0x000fe200018f0eff */
[----:B---3--:R-:W-:Y:S01]  /*15fe0*/  IMAD R169, R14, 0x45, RZ ;  /* 0x000000450ea97824 */ /* 0x008fe200078e02ff */
[----:B------:R-:W-:-:S05]  /*15ff0*/  PRMT R100, R125, 0x7632, R100 ;  /* 0x000076327d647816 */ /* 0x000fca0000000064 */
[----:B------:R-:W3:Y:S01]  /*16000*/  LDC R14, c[0x0][0x278] ;  /* 0x00009e00ff0e7b82 */ /* 0x000ee20000000800 */
[----:B-----5:R-:W-:Y:S02]  /*16010*/  IADD3 R172, P6, R159, R96, RZ ;  /* 0x000000609fac7210 */ /* 0x020fe40007fde0ff */
[-C--:B------:R-:W-:Y:S02]  /*16020*/  LEA.HI.X.SX32 R125, R165, R97.reuse, 0x1, P5 ;  /* 0x00000061a57d7211 */ /* 0x080fe400028f0eff */
[----:B------:R-:W-:Y:S01]  /*16030*/  LEA.HI.X.SX32 R173, R169, R97, 0x1, P6 ;  /* 0x00000061a9ad7211 */ /* 0x000fe200030f0eff */
[----:B------:R-:W-:Y:S02]  /*16040*/  STG.E.U16 desc[UR6][R174.64], R100 ;  /* 0x00000064ae007986 */ /* 0x000fe4000c101506 */
[----:B------:R-:W5:Y:S02]  /*16050*/  LDC R18, c[0x0][0x278] ;  /* 0x00009e00ff127b82 */ /* 0x000f640000000800 */
[----:B------:R-:W-:Y:S01]  /*16060*/  STG.E.U16 desc[UR6][R124.64], R126 ;  /* 0x0000007e7c007986 */ /* 0x000fe2000c101506 */
[----:B--2---:R-:W-:-:S03]  /*16070*/  IMAD R169, R12, 0x8c, RZ ;  /* 0x0000008c0ca97824 */ /* 0x004fc600078e02ff */
[----:B------:R4:W-:Y:S02]  /*16080*/  STG.E.U16 desc[UR6][R172.64], R102 ;  /* 0x00000066ac007986 */ /* 0x0009e4000c101506 */
[----:B------:R-:W2:Y:S01]  /*16090*/  LDC R10, c[0x0][0x278] ;  /* 0x00009e00ff0a7b82 */ /* 0x000ea20000000800 */
[----:B-1----:R-:W-:Y:S01]  /*160a0*/  IMAD R167, R16, 0x8e, RZ ;  /* 0x0000008e10a77824 */ /* 0x002fe200078e02ff */
[----:B------:R-:W-:-:S06]  /*160b0*/  IADD3 R170, P5, R169, R96, RZ ;  /* 0x00000060a9aa7210 */ /* 0x000fcc0007fbe0ff */
[----:B------:R-:W1:Y:S01]  /*160c0*/  LDC R98, c[0x0][0x278] ;  /* 0x00009e00ff627b82 */ /* 0x000e620000000800 */
[----:B----4-:R-:W-:-:S07]  /*160d0*/  IMAD R173, R8, 0x49, RZ ;  /* 0x0000004908ad7824 */ /* 0x010fce00078e02ff */
[----:B------:R-:W4:Y:S01]  /*160e0*/  LDC R8, c[0x0][0x278] ;  /* 0x00009e00ff087b82 */ /* 0x000f220000000800 */
[----:B0-----:R-:W-:-:S07]  /*160f0*/  IMAD R165, R24, 0x90, RZ ;  /* 0x0000009018a57824 */ /* 0x001fce00078e02ff */
[----:B------:R-:W0:Y:S01]  /*16100*/  LDC R34, c[0x0][0x278] ;  /* 0x00009e00ff227b82 */ /* 0x000e220000000800 */
[----:B------:R-:W-:Y:S01]  /*16110*/  LEA.HI.X.SX32 R171, R171, R97, 0x1, P5 ;  /* 0x00000061abab7211 */ /* 0x000fe200028f0eff */
[----:B------:R-:W-:-:S06]  /*16120*/  IMAD R125, R32, 0x92, RZ ;  /* 0x00000092207d7824 */ /* 0x000fcc00078e02ff */
[----:B------:R-:W1:Y:S01]  /*16130*/  LDC R16, c[0x0][0x278] ;  /* 0x00009e00ff107b82 */ /* 0x000e620000000800 */
[-C--:B------:R-:W-:Y:S01]  /*16140*/  IADD3 R174, P3, R167, R96.reuse, RZ ;  /* 0x00000060a7ae7210 */ /* 0x080fe20007f7e0ff */
[----:B------:R3:W-:Y:S01]  /*16150*/  STG.E.U16 desc[UR6][R170.64], R127 ;  /* 0x0000007faa007986 */ /* 0x0007e2000c101506 */
[----:B------:R-:W-:Y:S02]  /*16160*/  IADD3 R12, P5, R165, R96, RZ ;  /* 0x00000060a50c7210 */ /* 0x000fe40007fbe0ff */
[----:B------:R-:W-:-:S03]  /*16170*/  PRMT R102, R127, 0x7632, R102 ;  /* 0x000076327f667816 */ /* 0x000fc60000000066 */
[----:B------:R-:W1:Y:S01]  /*16180*/  LDC R24, c[0x0][0x278] ;  /* 0x00009e00ff187b82 */ /* 0x000e620000000800 */
[----:B------:R-:W-:Y:S02]  /*16190*/  IADD3 R176, P6, R125, R96, RZ ;  /* 0x000000607db07210 */ /* 0x000fe40007fde0ff */
[-C--:B------:R-:W-:Y:S01]  /*161a0*/  LEA.HI.X.SX32 R175, R177, R97.reuse, 0x1, P3 ;  /* 0x00000061b1af7211 */ /* 0x080fe200018f0eff */
[----:B---3--:R-:W-:Y:S01]  /*161b0*/  IMAD R127, R14, 0x94, RZ ;  /* 0x000000940e7f7824 */ /* 0x008fe200078e02ff */
[----:B------:R-:W-:-:S03]  /*161c0*/  LEA.HI.X.SX32 R13, R13, R97, 0x1, P5 ;  /* 0x000000610d0d7211 */ /* 0x000fc600028f0eff */
[----:B------:R-:W3:Y:S01]  /*161d0*/  LDC R14, c[0x0][0x278] ;  /* 0x00009e00ff0e7b82 */ /* 0x000ee20000000800 */
[-C--:B------:R-:W-:Y:S01]  /*161e0*/  LEA.HI.X.SX32 R177, R173, R97.reuse, 0x1, P6 ;  /* 0x00000061adb17211 */ /* 0x080fe200030f0eff */
[----:B-----5:R-:W-:Y:S01]  /*161f0*/  IMAD R173, R18, 0x96, RZ ;  /* 0x0000009612ad7824 */ /* 0x020fe200078e02ff */
[----:B------:R-:W-:Y:S01]  /*16200*/  IADD3 R178, P5, R127, R96, RZ ;  /* 0x000000607fb27210 */ /* 0x000fe20007fbe0ff */
[----:B------:R2:W-:Y:S04]  /*16210*/  STG.E.U16 desc[UR6][R174.64], R102 ;  /* 0x00000066ae007986 */ /* 0x0005e8000c101506 */
[----:B------:R-:W5:Y:S01]  /*16220*/  LDC R100, c[0x0][0x278] ;  /* 0x00009e00ff647b82 */ /* 0x000f620000000800 */
[----:B------:R1:W-:Y:S01]  /*16230*/  STG.E.U16 desc[UR6][R12.64], R116 ;  /* 0x000000740c007986 */ /* 0x0003e2000c101506 */
[----:B------:R-:W-:Y:S01]  /*16240*/  LEA.HI.X.SX32 R179, R5, R97, 0x1, P5 ;  /* 0x0000006105b37211 */ /* 0x000fe200028f0eff */
[----:B----4-:R-:W-:-:S02]  /*16250*/  IMAD R5, R8, 0x4d, RZ ;  /* 0x0000004d08057824 */ /* 0x010fc400078e02ff */
[----:B------:R4:W-:Y:S03]  /*16260*/  STG.E.U16 desc[UR6][R176.64], R104 ;  /* 0x00000068b0007986 */ /* 0x0009e6000c101506 */
[----:B------:R-:W5:Y:S01]  /*16270*/  LDC R32, c[0x0][0x278] ;  /* 0x00009e00ff207b82 */ /* 0x000f620000000800 */
[----:B--2---:R-:W-:Y:S02]  /*16280*/  IMAD R175, R10, 0x4b, RZ ;  /* 0x0000004b0aaf7824 */ /* 0x004fe400078e02ff */
[----:B0-----:R-:W-:Y:S02]  /*16290*/  IMAD R171, R34, 0x98, RZ ;  /* 0x0000009822ab7824 */ /* 0x001fe400078e02ff */
[----:B-1----:R-:W-:-:S03]  /*162a0*/  IMAD R13, R98, 0x9a, RZ ;  /* 0x0000009a620d7824 */ /* 0x002fc600078e02ff */
[----:B------:R-:W0:Y:S01]  /*162b0*/  LDC R8, c[0x0][0x278] ;  /* 0x00009e00ff087b82 */ /* 0x000e220000000800 */
[-C--:B----4-:R-:W-:Y:S02]  /*162c0*/  IADD3 R176, P3, R173, R96.reuse, RZ ;  /* 0x00000060adb07210 */ /* 0x090fe40007f7e0ff */
[-C--:B------:R-:W-:Y:S02]  /*162d0*/  IADD3 R182, P6, R13, R96.reuse, RZ ;  /* 0x000000600db67210 */ /* 0x080fe40007fde0ff */
[-C--:B------:R-:W-:Y:S01]  /*162e0*/  LEA.HI.X.SX32 R177, R175, R97.reuse, 0x1, P3 ;  /* 0x00000061afb17211 */ /* 0x080fe200018f0eff */
[----:B------:R-:W-:Y:S01]  /*162f0*/  IMAD R175, R16, 0x9c, RZ ;  /* 0x0000009c10af7824 */ /* 0x000fe200078e02ff */
[----:B------:R-:W-:Y:S01]  /*16300*/  IADD3 R180, P5, R171, R96, RZ ;  /* 0x00000060abb47210 */ /* 0x000fe20007fbe0ff */
[----:B------:R-:W1:Y:S01]  /*16310*/  LDC R12, c[0x0][0x278] ;  /* 0x00009e00ff0c7b82 */ /* 0x000e620000000800 */
[----:B------:R-:W-:Y:S01]  /*16320*/  PRMT R10, R117, 0x7632, R10 ;  /* 0x00007632750a7816 */ /* 0x000fe2000000000a */
[----:B------:R2:W-:Y:S01]  /*16330*/  STG.E.U16 desc[UR6][R178.64], R117 ;  /* 0x00000075b2007986 */ /* 0x0005e2000c101506 */
[----:B------:R-:W-:Y:S01]  /*16340*/  LEA.HI.X.SX32 R183, R5, R97, 0x1, P6 ;  /* 0x0000006105b77211 */ /* 0x000fe200030f0eff */
[----:B------:R-:W-:-:S04]  /*16350*/  IMAD R5, R24, 0x9e, RZ ;  /* 0x0000009e18057824 */ /* 0x000fc800078e02ff */
[----:B------:R-:W4:Y:S01]  /*16360*/  LDC R16, c[0x0][0x278] ;  /* 0x00009e00ff107b82 */ /* 0x000f220000000800 */
[----:B------:R-:W-:-:S07]  /*16370*/  LEA.HI.X.SX32 R181, R17, R97, 0x1, P5 ;  /* 0x0000006111b57211 */ /* 0x000fce00028f0eff */
[----:B------:R-:W1:Y:S01]  /*16380*/  LDC R18, c[0x0][0x278] ;  /* 0x00009e00ff127b82 */ /* 0x000e620000000800 */
[-C--:B--2---:R-:W-:Y:S01]  /*16390*/  IADD3 R178, P5, R175, R96.reuse, RZ ;  /* 0x00000060afb27210 */ /* 0x084fe20007fbe0ff */
[----:B------:R2:W-:Y:S01]  /*163a0*/  STG.E.U16 desc[UR6][R176.64], R10 ;  /* 0x0000000ab0007986 */ /* 0x0005e2000c101506 */
[----:B------:R-:W-:Y:S02]  /*163b0*/  PRMT R34, R118, 0x7632, R34 ;  /* 0x0000763276227816 */ /* 0x000fe40000000022 */
[----:B------:R-:W-:Y:S01]  /*163c0*/  LEA.HI.X.SX32 R179, R9, R97, 0x1, P5 ;  /* 0x0000006109b37211 */ /* 0x000fe200028f0eff */
[----:B---3--:R-:W-:Y:S01]  /*163d0*/  IMAD R9, R14, 0x51, RZ ;  /* 0x000000510e097824 */ /* 0x008fe200078e02ff */
[----:B------:R-:W-:Y:S01]  /*163e0*/  STG.E.U16 desc[UR6][R180.64], R118 ;  /* 0x00000076b4007986 */ /* 0x000fe2000c101506 */
[----:B------:R-:W3:Y:S01]  /*163f0*/  LDC R14, c[0x0][0x278] ;  /* 0x00009e00ff0e7b82 */ /* 0x000ee20000000800 */
[----:B-----5:R-:W-:Y:S02]  /*16400*/  IMAD R117, R100, 0xa2, RZ ;  /* 0x000000a264757824 */ /* 0x020fe400078e02ff */
[----:B------:R5:W-:Y:S01]  /*16410*/  STG.E.U16 desc[UR6][R182.64], R34 ;  /* 0x00000022b6007986 */ /* 0x000be2000c101506 */
[----:B--2---:R-:W-:Y:S01]  /*16420*/  IADD3 R176, P3, R5, R96, RZ ;  /* 0x0000006005b07210 */ /* 0x004fe20007f7e0ff */
[----:B------:R-:W-:-:S03]  /*16430*/  IMAD R17, R32, 0xa0, RZ ;  /* 0x000000a020117824 */ /* 0x000fc600078e02ff */
[----:B------:R-:W2:Y:S01]  /*16440*/  LDC R10, c[0x0][0x278] ;  /* 0x00009e00ff0a7b82 */ /* 0x000ea20000000800 */
[----:B------:R-:W-:Y:S01]  /*16450*/  LEA.HI.X.SX32 R177, R185, R97, 0x1, P3 ;  /* 0x00000061b9b17211 */ /* 0x000fe200018f0eff */
[----:B------:R4:W-:Y:S01]  /*16460*/  STG.E.U16 desc[UR6][R178.64], R119 ;  /* 0x00000077b2007986 */ /* 0x0009e2000c101506 */
[----:B-----5:R-:W-:-:S05]  /*16470*/  PRMT R34, R119, 0x7632, R34 ;  /* 0x0000763277227816 */ /* 0x020fca0000000022 */
[----:B------:R-:W5:Y:S01]  /*16480*/  LDC R24, c[0x0][0x278] ;  /* 0x00009e00ff187b82 */ /* 0x000f620000000800 */
[-C--:B------:R-:W-:Y:S01]  /*16490*/  IADD3 R182, P6, R117, R96.reuse, RZ ;  /* 0x0000006075b67210 */ /* 0x080fe20007fde0ff */
[----:B------:R0:W-:Y:S06]  /*164a0*/  STG.E.U16 desc[UR6][R176.64], R34 ;  /* 0x00000022b0007986 */ /* 0x0001ec000c101506 */
[----:B------:R-:W2:Y:S01]  /*164b0*/  LDC R32, c[0x0][0x278] ;  /* 0x00009e00ff207b82 */ /* 0x000ea20000000800 */
[----:B------:R-:W-:Y:S01]  /*164c0*/  IADD3 R180, P5, R17, R96, RZ ;  /* 0x0000006011b47210 */ /* 0x000fe20007fbe0ff */
[----:B----4-:R-:W-:Y:S01]  /*164d0*/  IMAD R119, R16, 0xa6, RZ ;  /* 0x000000a610777824 */ /* 0x010fe200078e02ff */
[-C--:B------:R-:W-:Y:S01]  /*164e0*/  LEA.HI.X.SX32 R183, R9, R97.reuse, 0x1, P6 ;  /* 0x0000006109b77211 */ /* 0x080fe200030f0eff */
[----:B0-----:R-:W-:Y:S01]  /*164f0*/  IMAD R177, R8, 0x53, RZ ;  /* 0x0000005308b17824 */ /* 0x001fe200078e02ff */
[----:B------:R-:W-:-:S03]  /*16500*/  LEA.HI.X.SX32 R181, R11, R97, 0x1, P5 ;  /* 0x000000610bb57211 */ /* 0x000fc600028f0eff */
[----:B------:R-:W0:Y:S01]  /*16510*/  LDC R8, c[0x0][0x278] ;  /* 0x00009e00ff087b82 */ /* 0x000e220000000800 */
[----:B-1----:R-:W-:Y:S02]  /*16520*/  IMAD R9, R12, 0xa4, RZ ;  /* 0x000000a40c097824 */ /* 0x002fe400078e02ff */
[----:B------:R-:W-:Y:S01]  /*16530*/  IMAD R11, R18, 0xa8, RZ ;  /* 0x000000a8120b7824 */ /* 0x000fe200078e02ff */
[----:B------:R-:W-:-:S04]  /*16540*/  PRMT R98, R120, 0x7632, R98 ;  /* 0x0000763278627816 */ /* 0x000fc80000000062 */
[----:B------:R-:W1:Y:S01]  /*16550*/  LDC R16, c[0x0][0x278] ;  /* 0x00009e00ff107b82 */ /* 0x000e620000000800 */
[----:B------:R4:W-:Y:S01]  /*16560*/  STG.E.U16 desc[UR6][R180.64], R120 ;  /* 0x00000078b4007986 */ /* 0x0009e2000c101506 */
[----:B------:R-:W-:-:S06]  /*16570*/  IADD3 R178, P3, R9, R96, RZ ;  /* 0x0000006009b27210 */ /* 0x000fcc0007f7e0ff */
[----:B------:R-:W0:Y:S01]  /*16580*/  LDC R18, c[0x0][0x278] ;  /* 0x00009e00ff127b82 */ /* 0x000e220000000800 */
[----:B------:R5:W-:Y:S01]  /*16590*/  STG.E.U16 desc[UR6][R182.64], R98 ;  /* 0x00000062b6007986 */ /* 0x000be2000c101506 */
[----:B------:R-:W-:Y:S02]  /*165a0*/  LEA.HI.X.SX32 R179, R7, R97, 0x1, P3 ;  /* 0x0000006107b37211 */ /* 0x000fe400018f0eff */
[----:B----4-:R-:W-:-:S04]  /*165b0*/  IADD3 R180, P5, R119, R96, RZ ;  /* 0x0000006077b47210 */ /* 0x010fc80007fbe0ff */
[----:B------:R-:W4:Y:S01]  /*165c0*/  LDC R12, c[0x0][0x278] ;  /* 0x00009e00ff0c7b82 */ /* 0x000f220000000800 */
[----:B------:R-:W-:Y:S01]  /*165d0*/  LEA.HI.X.SX32 R181, R177, R97, 0x1, P5 ;  /* 0x00000061b1b57211 */ /* 0x000fe200028f0eff */
[----:B---3--:R-:W-:Y:S01]  /*165e0*/  IMAD R177, R14, 0xaa, RZ ;  /* 0x000000aa0eb17824 */ /* 0x008fe200078e02ff */
[----:B-----5:R-:W-:Y:S01]  /*165f0*/  IADD3 R182, P6, R11, R96, RZ ;  /* 0x000000600bb67210 */ /* 0x020fe20007fde0ff */
[----:B------:R2:W-:Y:S01]  /*16600*/  STG.E.U16 desc[UR6][R178.64], R121 ;  /* 0x00000079b2007986 */ /* 0x0005e2000c101506 */
[----:B------:R-:W-:-:S03]  /*16610*/  PRMT R7, R121, 0x7632, R7 ;  /* 0x0000763279077816 */ /* 0x000fc60000000007 */
[----:B------:R-:W3:Y:S01]  /*16620*/  LDC R34, c[0x0][0x278] ;  /* 0x00009e00ff227b82 */ /* 0x000ee20000000800 */
[----:B------:R-:W-:Y:S01]  /*16630*/  LEA.HI.X.SX32 R183, R101, R97, 0x1, P6 ;  /* 0x0000006165b77211 */ /* 0x000fe200030f0eff */
[----:B------:R-:W-:Y:S01]  /*16640*/  IMAD R101, R24, 0xac, RZ ;  /* 0x000000ac18657824 */ /* 0x000fe200078e02ff */
[----:B------:R5:W-:Y:S05]  /*16650*/  STG.E.U16 desc[UR6][R180.64], R7 ;  /* 0x00000007b4007986 */ /* 0x000bea000c101506 */
[----:B------:R-:W3:Y:S01]  /*16660*/  LDC R98, c[0x0][0x278] ;  /* 0x00009e00ff627b82 */ /* 0x000ee20000000800 */
[----:B--2---:R-:W-:Y:S01]  /*16670*/  IMAD R179, R10, 0x55, RZ ;  /* 0x000000550ab37824 */ /* 0x004fe200078e02ff */
[----:B------:R-:W-:Y:S01]  /*16680*/  IADD3 R178, P5, R177, R96, RZ ;  /* 0x00000060b1b27210 */ /* 0x000fe20007fbe0ff */
[----:B------:R-:W-:Y:S01]  /*16690*/  IMAD R121, R32, 0xae, RZ ;  /* 0x000000ae20797824 */ /* 0x000fe200078e02ff */
[----:B------:R0:W-:Y:S01]  /*166a0*/  STG.E.U16 desc[UR6][R182.64], R122 ;  /* 0x0000007ab6007986 */ /* 0x0001e2000c101506 */
[----:B------:R-:W-:-:S03]  /*166b0*/  PRMT R100, R122, 0x7632, R100 ;  /* 0x000076327a647816 */ /* 0x000fc60000000064 */
[----:B------:R-:W2:Y:S01]  /*166c0*/  LDC R14, c[0x0][0x278] ;  /* 0x00009e00ff0e7b82 */ /* 0x000ea20000000800 */
[----:B-----5:R-:W-:Y:S02]  /*166d0*/  IADD3 R180, P3, R101, R96, RZ ;  /* 0x0000006065b47210 */ /* 0x020fe40007f7e0ff */
[-C--:B------:R-:W-:Y:S01]  /*166e0*/  LEA.HI.X.SX32 R179, R179, R97.reuse, 0x1, P5 ;  /* 0x00000061b3b37211 */ /* 0x080fe200028f0eff */
[----:B-1----:R-:W-:Y:S01]  /*166f0*/  IMAD R7, R16, 0xb0, RZ ;  /* 0x000000b010077824 */ /* 0x002fe200078e02ff */
[----:B------:R-:W-:-:S03]  /*16700*/  LEA.HI.X.SX32 R181, R25, R97, 0x1, P3 ;  /* 0x0000006119b57211 */ /* 0x000fc600018f0eff */
[----:B------:R-:W1:Y:S01]  /*16710*/  LDC R10, c[0x0][0x278] ;  /* 0x00009e00ff0a7b82 */ /* 0x000e620000000800 */
[----:B0-----:R-:W-:Y:S01]  /*16720*/  IMAD R183, R8, 0x57, RZ ;  /* 0x0000005708b77824 */ /* 0x001fe200078e02ff */
[----:B------:R-:W-:Y:S01]  /*16730*/  IADD3 R182, P5, R121, R96, RZ ;  /* 0x0000006079b67210 */ /* 0x000fe20007fbe0ff */
[----:B------:R0:W-:Y:S01]  /*16740*/  STG.E.U16 desc[UR6][R178.64], R100 ;  /* 0x00000064b2007986 */ /* 0x0001e2000c101506 */
[----:B------:R-:W-:Y:S02]  /*16750*/  PRMT R8, R123, 0x7632, R8 ;  /* 0x000076327b087816 */ /* 0x000fe40000000008 */
[----:B------:R-:W-:Y:S02]  /*16760*/  LEA.HI.X.SX32 R183, R183, R97, 0x1, P5 ;  /* 0x00000061b7b77211 */ /* 0x000fe400028f0eff */
[----:B------:R-:W5:Y:S01]  /*16770*/  LDC R16, c[0x0][0x278] ;  /* 0x00009e00ff107b82 */ /* 0x000f620000000800 */
[----:B------:R4:W-:Y:S01]  /*16780*/  STG.E.U16 desc[UR6][R180.64], R123 ;  /* 0x0000007bb4007986 */ /* 0x0009e2000c101506 */
[----:B0-----:R-:W-:-:S06]  /*16790*/  IMAD R179, R18, 0xb2, RZ ;  /* 0x000000b212b37824 */ /* 0x001fcc00078e02ff */
[----:B------:R-:W0:Y:S01]  /*167a0*/  LDC R24, c[0x0][0x278] ;  /* 0x00009e00ff187b82 */ /* 0x000e220000000800 */
[----:B------:R3:W-:Y:S07]  /*167b0*/  STG.E.U16 desc[UR6][R182.64], R8 ;  /* 0x00000008b6007986 */ /* 0x0007ee000c101506 */
[----:B------:R-:W0:Y:S01]  /*167c0*/  LDC R18, c[0x0][0x278] ;  /* 0x00009e00ff127b82 */ /* 0x000e220000000800 */
[----:B------:R-:W-:Y:S01]  /*167d0*/  IADD3 R184, P6, R7, R96, RZ ;  /* 0x0000006007b87210 */ /* 0x000fe20007fde0ff */
[----:B----4-:R-:W-:-:S06]  /*167e0*/  IMAD R123, R12, 0x59, RZ ;  /* 0x000000590c7b7824 */ /* 0x010fcc00078e02ff */
[----:B---3--:R-:W3:Y:S01]  /*167f0*/  LDC R8, c[0x0][0x278] ;  /* 0x00009e00ff087b82 */ /* 0x008ee20000000800 */
[----:B------:R-:W-:Y:S01]  /*16800*/  LEA.HI.X.SX32 R185, R27, R97, 0x1, P6 ;  /* 0x000000611bb97211 */ /* 0x000fe200030f0eff */
[----:B------:R-:W-:Y:S01]  /*16810*/  IMAD R25, R34, 0xb4, RZ ;  /* 0x000000b422197824 */ /* 0x000fe200078e02ff */
[----:B------:R-:W-:Y:S01]  /*16820*/  IADD3 R122, P3, R179, R96, RZ ;  /* 0x00000060b37a7210 */ /* 0x000fe20007f7e0ff */
[----:B------:R-:W-:-:S04]  /*16830*/  IMAD R27, R98, 0xb6, RZ ;  /* 0x000000b6621b7824 */ /* 0x000fc800078e02ff */
[----:B------:R-:W4:Y:S01]  /*16840*/  LDC R12, c[0x0][0x278] ;  /* 0x00009e00ff0c7b82 */ /* 0x000f220000000800 */
[----:B------:R1:W-:Y:S01]  /*16850*/  STG.E.U16 desc[UR6][R184.64], R128 ;  /* 0x00000080b8007986 */ /* 0x0003e2000c101506 */
[----:B--2---:R-:W-:Y:S01]  /*16860*/  IMAD R181, R14, 0x5b, RZ ;  /* 0x0000005b0eb57824 */ /* 0x004fe200078e02ff */
[----:B------:R-:W-:Y:S02]  /*16870*/  IADD3 R182, P5, R25, R96, RZ ;  /* 0x0000006019b67210 */ /* 0x000fe40007fbe0ff */
[----:B------:R-:W-:-:S03]  /*16880*/  LEA.HI.X.SX32 R123, R123, R97, 0x1, P3 ;  /* 0x000000617b7b7211 */ /* 0x000fc600018f0eff */
[----:B------:R-:W2:Y:S01]  /*16890*/  LDC R14, c[0x0][0x278] ;  /* 0x00009e00ff0e7b82 */ /* 0x000ea20000000800 */
[----:B------:R-:W-:Y:S02]  /*168a0*/  LEA.HI.X.SX32 R183, R15, R97, 0x1, P5 ;  /* 0x000000610fb77211 */ /* 0x000fe400028f0eff */
[----:B-1----:R-:W-:Y:S02]  /*168b0*/  IADD3 R184, P6, R27, R96, RZ ;  /* 0x000000601bb87210 */ /* 0x002fe40007fde0ff */
[----:B------:R-:W-:-:S03]  /*168c0*/  PRMT R128, R128, 0x7632, R128 ;  /* 0x0000763280807816 */ /* 0x000fc60000000080 */
[----:B------:R-:W1:Y:S01]  /*168d0*/  LDC R100, c[0x0][0x278] ;  /* 0x00009e00ff647b82 */ /* 0x000e620000000800 */
[----:B------:R-:W-:Y:S01]  /*168e0*/  LEA.HI.X.SX32 R185, R181, R97, 0x1, P6 ;  /* 0x00000061b5b97211 */ /* 0x000fe200030f0eff */
[----:B-----5:R-:W-:Y:S01]  /*168f0*/  IMAD R181, R16, 0xba, RZ ;  /* 0x000000ba10b57824 */ /* 0x020fe200078e02ff */
[----:B------:R-:W-:Y:S01]  /*16900*/  PRMT R32, R129, 0x7632, R32 ;  /* 0x0000763281207816 */ /* 0x000fe20000000020 */
[----:B------:R0:W-:Y:S01]  /*16910*/  STG.E.U16 desc[UR6][R122.64], R128 ;  /* 0x000000807a007986 */ /* 0x0001e2000c101506 */
[----:B------:R-:W-:-:S03]  /*16920*/  IMAD R15, R10, 0xb8, RZ ;  /* 0x000000b80a0f7824 */ /* 0x000fc600078e02ff */
[----:B------:R-:W5:Y:S01]  /*16930*/  LDC R16, c[0x0][0x278] ;  /* 0x00009e00ff107b82 */ /* 0x000f620000000800 */
[----:B------:R3:W-:Y:S01]  /*16940*/  STG.E.U16 desc[UR6][R182.64], R129 ;  /* 0x00000081b6007986 */ /* 0x0007e2000c101506 */
[----:B------:R-:W-:-:S03]  /*16950*/  IADD3 R98, P5, R15, R96, RZ ;  /* 0x000000600f627210 */ /* 0x000fc60007fbe0ff */
[----:B------:R3:W-:Y:S01]  /*16960*/  STG.E.U16 desc[UR6][R184.64], R32 ;  /* 0x00000020b8007986 */ /* 0x0007e2000c101506 */
[----:B0-----:R-:W-:Y:S02]  /*16970*/  IMAD R123, R18, 0xbe, RZ ;  /* 0x000000be127b7824 */ /* 0x001fe400078e02ff */
[----:B------:R-:W0:Y:S01]  /*16980*/  LDC R10, c[0x0][0x278] ;  /* 0x00009e00ff0a7b82 */ /* 0x000e220000000800 */
[-C--:B---3--:R-:W-:Y:S01]  /*16990*/  IADD3 R182, P3, R181, R96.reuse, RZ ;  /* 0x00000060b5b67210 */ /* 0x088fe20007f7e0ff */
[----:B------:R-:W-:Y:S01]  /*169a0*/  IMAD R129, R24, 0xbc, RZ ;  /* 0x000000bc18817824 */ /* 0x000fe200078e02ff */
[----:B------:R-:W-:Y:S01]  /*169b0*/  IADD3 R186, P6, R123, R96, RZ ;  /* 0x000000607bba7210 */ /* 0x000fe20007fde0ff */
[----:B------:R-:W-:-:S04]  /*169c0*/  IMAD R185, R8, 0x5f, RZ ;  /* 0x0000005f08b97824 */ /* 0x000fc800078e02ff */
[----:B------:R-:W3:Y:S01]  /*169d0*/  LDC R102, c[0x0][0x278] ;  /* 0x00009e00ff667b82 */ /* 0x000ee20000000800 */
[-C--:B------:R-:W-:Y:S02]  /*169e0*/  LEA.HI.X.SX32 R183, R187, R97.reuse, 0x1, P3 ;  /* 0x00000061bbb77211 */ /* 0x080fe400018f0eff */
[-C--:B------:R-:W-:Y:S02]  /*169f0*/  LEA.HI.X.SX32 R99, R99, R97.reuse, 0x1, P5 ;  /* 0x0000006163637211 */ /* 0x080fe400028f0eff */
[----:B------:R-:W-:-:S03]  /*16a00*/  LEA.HI.X.SX32 R187, R185, R97, 0x1, P6 ;  /* 0x00000061b9bb7211 */ /* 0x000fc600030f0eff */
[----:B------:R-:W3:Y:S01]  /*16a10*/  LDC R18, c[0x0][0x278] ;  /* 0x00009e00ff127b82 */ /* 0x000ee20000000800 */
[----:B------:R-:W-:Y:S01]  /*16a20*/  IADD3 R34, P5, R129, R96, RZ ;  /* 0x0000006081227210 */ /* 0x000fe20007fbe0ff */
[----:B----4-:R-:W-:Y:S01]  /*16a30*/  IMAD R185, R12, 0xc0, RZ ;  /* 0x000000c00cb97824 */ /* 0x010fe200078e02ff */
[----:B------:R-:W-:-:S05]  /*16a40*/  PRMT R24, R130, 0x7632, R24 ;  /* 0x0000763282187816 */ /* 0x000fca0000000018 */
[----:B------:R-:W4:Y:S01]  /*16a50*/  LDC R8, c[0x0][0x278] ;  /* 0x00009e00ff087b82 */ /* 0x000f220000000800 */
[----:B------:R-:W-:Y:S02]  /*16a60*/  LEA.HI.X.SX32 R35, R35, R97, 0x1, P5 ;  /* 0x0000006123237211 */ /* 0x000fe400028f0eff */
[----:B------:R-:W-:Y:S01]  /*16a70*/  IADD3 R32, P5, R185, R96, RZ ;  /* 0x00000060b9207210 */ /* 0x000fe20007fbe0ff */
[----:B------:R2:W-:Y:S01]  /*16a80*/  STG.E.U16 desc[UR6][R98.64], R130 ;  /* 0x0000008262007986 */ /* 0x0005e2000c101506 */
[----:B------:R-:W-:-:S03]  /*16a90*/  PRMT R104, R131, 0x7632, R104 ;  /* 0x0000763283687816 */ /* 0x000fc60000000068 */
[----:B------:R-:W4:Y:S01]  /*16aa0*/  LDC R12, c[0x0][0x278] ;  /* 0x00009e00ff0c7b82 */ /* 0x000f220000000800 */
[----:B------:R1:W-:Y:S01]  /*16ab0*/  STG.E.U16 desc[UR6][R182.64], R24 ;  /* 0x00000018b6007986 */ /* 0x0003e2000c101506 */
[----:B------:R-:W-:-:S03]  /*16ac0*/  LEA.HI.X.SX32 R33, R33, R97, 0x1, P5 ;  /* 0x0000006121217211 */ /* 0x000fc600028f0eff */
[----:B------:R-:W-:Y:S01]  /*16ad0*/  STG.E.U16 desc[UR6][R34.64], R131 ;  /* 0x0000008322007986 */ /* 0x000fe2000c101506 */
[----:B--2---:R-:W-:-:S03]  /*16ae0*/  IMAD R99, R14, 0xc2, RZ ;  /* 0x000000c20e637824 */ /* 0x004fc600078e02ff */
[----:B------:R2:W-:Y:S01]  /*16af0*/  STG.E.U16 desc[UR6][R186.64], R104 ;  /* 0x00000068ba007986 */ /* 0x0005e2000c101506 */
[----:B------:R-:W4:Y:S01]  /*16b00*/  LDC R14, c[0x0][0x278] ;  /* 0x00009e00ff0e7b82 */ /* 0x000f220000000800 */
[----:B-1----:R-:W-:Y:S02]  /*16b10*/  IMAD R183, R100, 0xc4, RZ ;  /* 0x000000c464b77824 */ /* 0x002fe400078e02ff */
[----:B------:R5:W-:Y:S03]  /*16b20*/  STG.E.U16 desc[UR6][R32.64], R132 ;  /* 0x0000008420007986 */ /* 0x000be6000c101506 */
[-C--:B------:R-:W-:Y:S02]  /*16b30*/  IADD3 R188, P5, R183, R96.reuse, RZ ;  /* 0x00000060b7bc7210 */ /* 0x080fe40007fbe0ff */
[----:B------:R-:W1:Y:S01]  /*16b40*/  LDC R24, c[0x0][0x278] ;  /* 0x00009e00ff187b82 */ /* 0x000e620000000800 */
[----:B--2---:R-:W-:-:S02]  /*16b50*/  IADD3 R186, P3, R99, R96, RZ ;  /* 0x0000006063ba7210 */ /* 0x004fc40007f7e0ff */
[----:B------:R-:W-:Y:S01]  /*16b60*/  PRMT R34, R132, 0x7632, R34 ;  /* 0x0000763284227816 */ /* 0x000fe20000000022 */
[----:B-----5:R-:W-:Y:S01]  /*16b70*/  IMAD R33, R16, 0xc8, RZ ;  /* 0x000000c810217824 */ /* 0x020fe200078e02ff */
[----:B------:R-:W-:-:S03]  /*16b80*/  LEA.HI.X.SX32 R187, R189, R97, 0x1, P3 ;  /* 0x00000061bdbb7211 */ /* 0x000fc600018f0eff */
[----:B------:R-:W2:Y:S01]  /*16b90*/  LDC R16, c[0x0][0x278] ;  /* 0x00009e00ff107b82 */ /* 0x000ea20000000800 */
[----:B------:R-:W-:Y:S01]  /*16ba0*/  LEA.HI.X.SX32 R189, R19, R97, 0x1, P5 ;  /* 0x0000006113bd7211 */ /* 0x000fe200028f0eff */
[----:B0-----:R-:W-:Y:S02]  /*16bb0*/  IMAD R131, R10, 0x63, RZ ;  /* 0x000000630a837824 */ /* 0x001fe400078e02ff */
[----:B---3--:R-:W-:Y:S02]  /*16bc0*/  IMAD R35, R102, 0xc6, RZ ;  /* 0x000000c666237824 */ /* 0x008fe400078e02ff */
[----:B------:R-:W-:Y:S02]  /*16bd0*/  IMAD R19, R18, 0xcc, RZ ;  /* 0x000000cc12137824 */ /* 0x000fe400078e02ff */
[----:B------:R-:W0:Y:S01]  /*16be0*/  LDC R10, c[0x0][0x278] ;  /* 0x00009e00ff0a7b82 */ /* 0x000e220000000800 */
[----:B------:R-:W-:Y:S01]  /*16bf0*/  STG.E.U16 desc[UR6][R186.64], R34 ;  /* 0x00000022ba007986 */ /* 0x000fe2000c101506 */
[----:B------:R-:W-:-:S03]  /*16c00*/  PRMT R98, R133, 0x7632, R98 ;  /* 0x0000763285627816 */ /* 0x000fc60000000062 */
[----:B------:R4:W-:Y:S03]  /*16c10*/  STG.E.U16 desc[UR6][R188.64], R133 ;  /* 0x00000085bc007986 */ /* 0x0009e6000c101506 */
[----:B------:R-:W3:Y:S01]  /*16c20*/  LDC R18, c[0x0][0x278] ;  /* 0x00009e00ff127b82 */ /* 0x000ee20000000800 */
[-C--:B------:R-:W-:Y:S02]  /*16c30*/  IADD3 R192, P6, R35, R96.reuse, RZ ;  /* 0x0000006023c07210 */ /* 0x080fe40007fde0ff */
[----:B------:R-:W-:-:S05]  /*16c40*/  IADD3 R194, P3, R33, R96, RZ ;  /* 0x0000006021c27210 */ /* 0x000fca0007f7e0ff */
[----:B------:R-:W5:Y:S01]  /*16c50*/  LDC R32, c[0x0][0x278] ;  /* 0x00009e00ff207b82 */ /* 0x000f620000000800 */
[----:B----4-:R-:W-:Y:S01]  /*16c60*/  IMAD R133, R8, 0x65, RZ ;  /* 0x0000006508857824 */ /* 0x010fe200078e02ff */
[----:B------:R-:W-:Y:S01]  /*16c70*/  LEA.HI.X.SX32 R193, R131, R97, 0x1, P6 ;  /* 0x0000006183c17211 */ /* 0x000fe200030f0eff */
[----:B------:R-:W-:-:S05]  /*16c80*/  IMAD R131, R12, 0xca, RZ ;  /* 0x000000ca0c837824 */ /* 0x000fca00078e02ff */
[----:B------:R-:W4:Y:S01]  /*16c90*/  LDC R8, c[0x0][0x278] ;  /* 0x00009e00ff087b82 */ /* 0x000f220000000800 */
[-C--:B------:R-:W-:Y:S02]  /*16ca0*/  IADD3 R132, P5, R131, R96.reuse, RZ ;  /* 0x0000006083847210 */ /* 0x080fe40007fbe0ff */
[-C--:B------:R-:W-:Y:S02]  /*16cb0*/  IADD3 R188, P6, R19, R96.reuse, RZ ;  /* 0x0000006013bc7210 */ /* 0x080fe40007fde0ff */
[-C--:B------:R-:W-:Y:S01]  /*16cc0*/  LEA.HI.X.SX32 R195, R141, R97.reuse, 0x1, P3 ;  /* 0x000000618dc37211 */ /* 0x080fe200018f0eff */
[----:B------:R1:W-:Y:S01]  /*16cd0*/  STG.E.U16 desc[UR6][R192.64], R98 ;  /* 0x00000062c0007986 */ /* 0x0003e2000c101506 */
[-C--:B------:R-:W-:Y:S01]  /*16ce0*/  LEA.HI.X.SX32 R133, R133, R97.reuse, 0x1, P5 ;  /* 0x0000006185857211 */ /* 0x080fe200028f0eff */
[----:B------:R-:W5:Y:S01]  /*16cf0*/  LDC R34, c[0x0][0x278] ;  /* 0x00009e00ff227b82 */ /* 0x000f620000000800 */
[----:B------:R-:W-:Y:S01]  /*16d00*/  PRMT R100, R134, 0x7632, R100 ;  /* 0x0000763286647816 */ /* 0x000fe20000000064 */
[----:B------:R-:W-:Y:S01]  /*16d10*/  IMAD R187, R14, 0xce, RZ ;  /* 0x000000ce0ebb7824 */ /* 0x000fe200078e02ff */
[----:B------:R-:W-:Y:S01]  /*16d20*/  LEA.HI.X.SX32 R189, R143, R97, 0x1, P6 ;  /* 0x000000618fbd7211 */ /* 0x000fe200030f0eff */
[----:B--2---:R-:W-:Y:S01]  /*16d30*/  IMAD R143, R16, 0xd2, RZ ;  /* 0x000000d2108f7824 */ /* 0x004fe200078e02ff */
[----:B------:R-:W-:Y:S03]  /*16d40*/  STG.E.U16 desc[UR6][R194.64], R134 ;  /* 0x00000086c2007986 */ /* 0x000fe6000c101506 */
[----:B------:R-:W2:Y:S01]  /*16d50*/  LDC R14, c[0x0][0x278] ;  /* 0x00009e00ff0e7b82 */ /* 0x000ea20000000800 */
[----:B------:R3:W-:Y:S01]  /*16d60*/  STG.E.U16 desc[UR6][R132.64], R100 ;  /* 0x0000006484007986 */ /* 0x0007e2000c101506 */
[----:B-1----:R-:W-:Y:S01]  /*16d70*/  IMAD R141, R24, 0xd0, RZ ;  /* 0x000000d0188d7824 */ /* 0x002fe200078e02ff */
[----:B------:R-:W-:Y:S01]  /*16d80*/  IADD3 R192, P5, R187, R96, RZ ;  /* 0x00000060bbc07210 */ /* 0x000fe20007fbe0ff */
[----:B0-----:R-:W-:-:S04]  /*16d90*/  IMAD R193, R10, 0x67, RZ ;  /* 0x000000670ac17824 */ /* 0x001fc800078e02ff */
[----:B------:R-:W0:Y:S01]  /*16da0*/  LDC R98, c[0x0][0x278] ;  /* 0x00009e00ff627b82 */ /* 0x000e220000000800 */
[----:B------:R-:W-:-:S07]  /*16db0*/  PRMT R102, R135, 0x7632, R102 ;  /* 0x0000763287667816 */ /* 0x000fce0000000066 */
[----:B------:R-:W1:Y:S01]  /*16dc0*/  LDC R16, c[0x0][0x278] ;  /* 0x00009e00ff107b82 */ /* 0x000e620000000800 */
[----:B---3--:R-:W-:Y:S01]  /*16dd0*/  IMAD R133, R18, 0xd4, RZ ;  /* 0x000000d412857824 */ /* 0x008fe200078e02ff */
[----:B------:R4:W-:Y:S06]  /*16de0*/  STG.E.U16 desc[UR6][R188.64], R135 ;  /* 0x00000087bc007986 */ /* 0x0009ec000c101506 */
[----:B------:R-:W3:Y:S01]  /*16df0*/  LDC R12, c[0x0][0x278] ;  /* 0x00009e00ff0c7b82 */ /* 0x000ee20000000800 */
[----:B------:R-:W-:Y:S02]  /*16e00*/  LEA.HI.X.SX32 R193, R193, R97, 0x1, P5 ;  /* 0x00000061c1c17211 */ /* 0x000fe400028f0eff */
[----:B------:R-:W-:-:S02]  /*16e10*/  IADD3 R194, P5, R143, R96, RZ ;  /* 0x000000608fc27210 */ /* 0x000fc40007fbe0ff */
[-C--:B------:R-:W-:Y:S01]  /*16e20*/  IADD3 R196, P6, R133, R96.reuse, RZ ;  /* 0x0000006085c47210 */ /* 0x080fe20007fde0ff */
[----:B----4-:R-:W-:Y:S01]  /*16e30*/  IMAD R135, R8, 0x69, RZ ;  /* 0x0000006908877824 */ /* 0x010fe200078e02ff */
[----:B------:R-:W-:Y:S01]  /*16e40*/  IADD3 R188, P3, R141, R96, RZ ;  /* 0x000000608dbc7210 */ /* 0x000fe20007f7e0ff */
[----:B------:R-:W4:Y:S01]  /*16e50*/  LDC R18, c[0x0][0x278] ;  /* 0x00009e00ff127b82 */ /* 0x000f220000000800 */
[----:B------:R-:W-:Y:S02]  /*16e60*/  PRMT R10, R136, 0x7632, R10 ;  /* 0x00007632880a7816 */ /* 0x000fe4000000000a */
[-C--:B------:R-:W-:Y:S02]  /*16e70*/  LEA.HI.X.SX32 R189, R103, R97.reuse, 0x1, P3 ;  /* 0x0000006167bd7211 */ /* 0x080fe400018f0eff */
[-C--:B------:R-:W-:Y:S02]  /*16e80*/  LEA.HI.X.SX32 R195, R135, R97.reuse, 0x1, P5 ;  /* 0x0000006187c37211 */ /* 0x080fe400028f0eff */
[----:B------:R-:W-:Y:S01]  /*16e90*/  LEA.HI.X.SX32 R197, R149, R97, 0x1, P6 ;  /* 0x0000006195c57211 */ /* 0x000fe200030f0eff */
[----:B------:R-:W4:Y:S01]  /*16ea0*/  LDC R24, c[0x0][0x278] ;  /* 0x00009e00ff187b82 */ /* 0x000f220000000800 */
[----:B-----5:R-:W-:Y:S01]  /*16eb0*/  IMAD R149, R32, 0xd6, RZ ;  /* 0x000000d620957824 */ /* 0x020fe200078e02ff */
[----:B------:R-:W-:Y:S04]  /*16ec0*/  STG.E.U16 desc[UR6][R192.64], R102 ;  /* 0x00000066c0007986 */ /* 0x000fe8000c101506 */
[----:B------:R-:W-:Y:S02]  /*16ed0*/  STG.E.U16 desc[UR6][R188.64], R136 ;  /* 0x00000088bc007986 */ /* 0x000fe4000c101506 */
[----:B------:R-:W5:Y:S02]  /*16ee0*/  LDC R32, c[0x0][0x278] ;  /* 0x00009e00ff207b82 */ /* 0x000f640000000800 */
[----:B------:R2:W-:Y:S06]  /*16ef0*/  STG.E.U16 desc[UR6][R194.64], R10 ;  /* 0x0000000ac2007986 */ /* 0x0005ec000c101506 */
[----:B------:R-:W5:Y:S01]  /*16f00*/  LDC R8, c[0x0][0x278] ;  /* 0x00009e00ff087b82 */ /* 0x000f620000000800 */
[----:B------:R1:W-:Y:S01]  /*16f10*/  STG.E.U16 desc[UR6][R196.64], R137 ;  /* 0x00000089c4007986 */ /* 0x0003e2000c101506 */
[----:B------:R-:W-:Y:S01]  /*16f20*/  IMAD R103, R34, 0xd8, RZ ;  /* 0x000000d822677824 */ /* 0x000fe200078e02ff */
[----:B------:R-:W-:-:S05]  /*16f30*/  PRMT R100, R137, 0x7632, R100 ;  /* 0x0000763289647816 */ /* 0x000fca0000000064 */
[----:B--2---:R-:W2:Y:S01]  /*16f40*/  LDC R10, c[0x0][0x278] ;  /* 0x00009e00ff0a7b82 */ /* 0x004ea20000000800 */
[----:B0-----:R-:W-:Y:S02]  /*16f50*/  IMAD R135, R98, 0xda, RZ ;  /* 0x000000da62877824 */ /* 0x001fe400078e02ff */
[----:B------:R-:W-:Y:S02]  /*16f60*/  IMAD R193, R14, 0x6d, RZ ;  /* 0x0000006d0ec17824 */ /* 0x000fe400078e02ff */
[----:B-1----:R-:W-:Y:S01]  /*16f70*/  IMAD R137, R16, 0xdc, RZ ;  /* 0x000000dc10897824 */ /* 0x002fe200078e02ff */
[-C--:B------:R-:W-:Y:S01]  /*16f80*/  IADD3 R188, P3, R149, R96.reuse, RZ ;  /* 0x0000006095bc7210 */ /* 0x080fe20007f7e0ff */
[----:B---3--:R-:W-:Y:S01]  /*16f90*/  IMAD R189, R12, 0x6b, RZ ;  /* 0x0000006b0cbd7824 */ /* 0x008fe200078e02ff */
[----:B------:R-:W0:Y:S01]  /*16fa0*/  LDC R14, c[0x0][0x278] ;  /* 0x00009e00ff0e7b82 */ /* 0x000e220000000800 */
[-C--:B------:R-:W-:Y:S02]  /*16fb0*/  IADD3 R144, P5, R103, R96.reuse, RZ ;  /* 0x0000006067907210 */ /* 0x080fe40007fbe0ff */
[----:B------:R-:W-:-:S05]  /*16fc0*/  IADD3 R194, P6, R135, R96, RZ ;  /* 0x0000006087c27210 */ /* 0x000fca0007fde0ff */
[----:B------:R-:W1:Y:S01]  /*16fd0*/  LDC R34, c[0x0][0x278] ;  /* 0x00009e00ff227b82 */ /* 0x000e620000000800 */
[----:B------:R-:W-:-:S07]  /*16fe0*/  LEA.HI.X.SX32 R189, R189, R97, 0x1, P3 ;  /* 0x00000061bdbd7211 */ /* 0x000fce00018f0eff */
[----:B------:R-:W3:Y:S01]  /*16ff0*/  LDC R16, c[0x0][0x278] ;  /* 0x00009e00ff107b82 */ /* 0x000ee20000000800 */
[-C--:B------:R-:W-:Y:S02]  /*17000*/  LEA.HI.X.SX32 R145, R145, R97.reuse, 0x1, P5 ;  /* 0x0000006191917211 */ /* 0x080fe400028f0eff */
[----:B------:R-:W-:-:S05]  /*17010*/  LEA.HI.X.SX32 R195, R193, R97, 0x1, P6 ;  /* 0x00000061c1c37211 */ /* 0x000fca00030f0eff */
[----:B------:R-:W3:Y:S01]  /*17020*/  LDC R12, c[0x0][0x278] ;  /* 0x00009e00ff0c7b82 */ /* 0x000ee20000000800 */
[----:B----4-:R-:W-:Y:S01]  /*17030*/  IMAD R193, R18, 0xde, RZ ;  /* 0x000000de12c17824 */ /* 0x010fe200078e02ff */
[----:B------:R5:W-:Y:S01]  /*17040*/  STG.E.U16 desc[UR6][R188.64], R100 ;  /* 0x00000064bc007986 */ /* 0x000be2000c101506 */
[----:B------:R-:W-:-:S05]  /*17050*/  PRMT R102, R138, 0x7632, R102 ;  /* 0x000076328a667816 */ /* 0x000fca0000000066 */
[----:B------:R-:W4:Y:S01]  /*17060*/  LDC R98, c[0x0][0x278] ;  /* 0x00009e00ff627b82 */ /* 0x000f220000000800 */
[----:B------:R2:W-:Y:S01]  /*17070*/  STG.E.U16 desc[UR6][R144.64], R138 ;  /* 0x0000008a90007986 */ /* 0x0005e2000c101506 */
[----:B------:R-:W-:-:S06]  /*17080*/  IADD3 R106, P5, R137, R96, RZ ;  /* 0x00000060896a7210 */ /* 0x000fcc0007fbe0ff */
[----:B------:R-:W4:Y:S01]  /*17090*/  LDC R18, c[0x0][0x278] ;  /* 0x00009e00ff127b82 */ /* 0x000f220000000800 */
[----:B-----5:R-:W-:Y:S02]  /*170a0*/  IMAD R189, R32, 0xe2, RZ ;  /* 0x000000e220bd7824 */ /* 0x020fe400078e02ff */
[----:B--2---:R-:W-:Y:S01]  /*170b0*/  IMAD R145, R24, 0xe0, RZ ;  /* 0x000000e018917824 */ /* 0x004fe200078e02ff */
[----:B------:R2:W-:Y:S01]  /*170c0*/  STG.E.U16 desc[UR6][R194.64], R102 ;  /* 0x00000066c2007986 */ /* 0x0005e2000c101506 */
[----:B------:R-:W-:Y:S01]  /*170d0*/  IMAD R197, R8, 0x6f, RZ ;  /* 0x0000006f08c57824 */ /* 0x000fe200078e02ff */
[-C--:B------:R-:W-:Y:S02]  /*170e0*/  IADD3 R196, P3, R193, R96.reuse, RZ ;  /* 0x00000060c1c47210 */ /* 0x080fe40007f7e0ff */
[----:B------:R-:W5:Y:S01]  /*170f0*/  LDC R24, c[0x0][0x278] ;  /* 0x00009e00ff187b82 */ /* 0x000f620000000800 */
[----:B------:R-:W-:Y:S02]  /*17100*/  LEA.HI.X.SX32 R107, R107, R97, 0x1, P5 ;  /* 0x000000616b6b7211 */ /* 0x000fe400028f0eff */
[----:B------:R-:W-:-:S02]  /*17110*/  IADD3 R104, P5, R145, R96, RZ ;  /* 0x0000006091687210 */ /* 0x000fc40007fbe0ff */
[----:B------:R-:W-:Y:S02]  /*17120*/  IADD3 R198, P6, R189, R96, RZ ;  /* 0x00000060bdc67210 */ /* 0x000fe40007fde0ff */
[----:B------:R-:W-:Y:S01]  /*17130*/  PRMT R100, R84, 0x7632, R100 ;  /* 0x0000763254647816 */ /* 0x000fe20000000064 */
[----:B------:R-:W5:Y:S01]  /*17140*/  LDC R32, c[0x0][0x278] ;  /* 0x00009e00ff207b82 */ /* 0x000f620000000800 */
[----:B--2---:R-:W-:Y:S01]  /*17150*/  IMAD R195, R10, 0x71, RZ ;  /* 0x000000710ac37824 */ /* 0x004fe200078e02ff */
[-C--:B------:R-:W-:Y:S02]  /*17160*/  LEA.HI.X.SX32 R197, R197, R97.reuse, 0x1, P3 ;  /* 0x00000061c5c57211 */ /* 0x080fe400018f0eff */
[----:B------:R-:W-:Y:S01]  /*17170*/  PRMT R10, R139, 0x7632, R10 ;  /* 0x000076328b0a7816 */ /* 0x000fe2000000000a */
[----:B------:R1:W-:Y:S01]  /*17180*/  STG.E.U16 desc[UR6][R106.64], R139 ;  /* 0x0000008b6a007986 */ /* 0x0003e2000c101506 */
[-C--:B------:R-:W-:Y:S02]  /*17190*/  LEA.HI.X.SX32 R105, R105, R97.reuse, 0x1, P5 ;  /* 0x0000006169697211 */ /* 0x080fe400028f0eff */
[----:B------:R-:W-:Y:S01]  /*171a0*/  LEA.HI.X.SX32 R199, R195, R97, 0x1, P6 ;  /* 0x00000061c3c77211 */ /* 0x000fe200030f0eff */
[----:B0-----:R-:W-:Y:S01]  /*171b0*/  IMAD R195, R14, 0xe4, RZ ;  /* 0x000000e40ec37824 */ /* 0x001fe200078e02ff */
[----:B------:R0:W-:Y:S01]  /*171c0*/  STG.E.U16 desc[UR6][R196.64], R10 ;  /* 0x0000000ac4007986 */ /* 0x0001e2000c101506 */
[----:B------:R-:W2:Y:S03]  /*171d0*/  LDC R14, c[0x0][0x278] ;  /* 0x00009e00ff0e7b82 */ /* 0x000ea60000000800 */
[----:B------:R4:W-:Y:S01]  /*171e0*/  STG.E.U16 desc[UR6][R104.64], R84 ;  /* 0x0000005468007986 */ /* 0x0009e2000c101506 */
[----:B-1----:R-:W-:-:S02]  /*171f0*/  IMAD R107, R34, 0xe6, RZ ;  /* 0x000000e6226b7824 */ /* 0x002fc400078e02ff */
[----:B---3--:R-:W-:Y:S02]  /*17200*/  IMAD R139, R16, 0xe8, RZ ;  /* 0x000000e8108b7824 */ /* 0x008fe400078e02ff */
[----:B------:R-:W1:Y:S01]  /*17210*/  LDC R8, c[0x0][0x278] ;  /* 0x00009e00ff087b82 */ /* 0x000e620000000800 */
[----:B------:R3:W-:Y:S01]  /*17220*/  STG.E.U16 desc[UR6][R198.64], R100 ;  /* 0x00000064c6007986 */ /* 0x0007e2000c101506 */
[----:B0-----:R-:W-:Y:S01]  /*17230*/  IMAD R197, R12, 0x73, RZ ;  /* 0x000000730cc57824 */ /* 0x001fe200078e02ff */
[----:B------:R-:W-:-:S05]  /*17240*/  IADD3 R150, P5, R195, R96, RZ ;  /* 0x00000060c3967210 */ /* 0x000fca0007fbe0ff */
[----:B------:R-:W0:Y:S01]  /*17250*/  LDC R16, c[0x0][0x278] ;  /* 0x00009e00ff107b82 */ /* 0x000e220000000800 */
[----:B----4-:R-:W-:Y:S01]  /*17260*/  IMAD R105, R98, 0xea, RZ ;  /* 0x000000ea62697824 */ /* 0x010fe200078e02ff */
[----:B---3--:R-:W-:Y:S02]  /*17270*/  IADD3 R198, P3, R107, R96, RZ ;  /* 0x000000606bc67210 */ /* 0x008fe40007f7e0ff */
[----:B------:R-:W-:-:S04]  /*17280*/  LEA.HI.X.SX32 R151, R151, R97, 0x1, P5 ;  /* 0x0000006197977211 */ /* 0x000fc800028f0eff */
[----:B------:R-:W3:Y:S01]  /*17290*/  LDC R12, c[0x0][0x278] ;  /* 0x00009e00ff0c7b82 */ /* 0x000ee20000000800 */
[-C--:B------:R-:W-:Y:S01]  /*172a0*/  LEA.HI.X.SX32 R199, R197, R97.reuse, 0x1, P3 ;  /* 0x00000061c5c77211 */ /* 0x080fe200018f0eff */
[----:B------:R-:W-:Y:S01]  /*172b0*/  IMAD R197, R18, 0xec, RZ ;  /* 0x000000ec12c57824 */ /* 0x000fe200078e02ff */
[-C--:B------:R-:W-:Y:S02]  /*172c0*/  IADD3 R200, P5, R139, R96.reuse, RZ ;  /* 0x000000608bc87210 */ /* 0x080fe40007fbe0ff */
[-C--:B------:R-:W-:Y:S02]  /*172d0*/  IADD3 R202, P6, R105, R96.reuse, RZ ;  /* 0x0000006069ca7210 */ /* 0x080fe40007fde0ff */
[----:B------:R-:W-:Y:S01]  /*172e0*/  LEA.HI.X.SX32 R201, R147, R97, 0x1, P5 ;  /* 0x0000006193c97211 */ /* 0x000fe200028f0eff */
[----:B------:R-:W4:Y:S01]  /*172f0*/  LDC R18, c[0x0][0x278] ;  /* 0x00009e00ff127b82 */ /* 0x000f220000000800 */
[----:B------:R-:W-:Y:S02]  /*17300*/  IADD3 R110, P5, R197, R96, RZ ;  /* 0x00000060c56e7210 */ /* 0x000fe40007fbe0ff */
[----:B------:R-:W-:-:S05]  /*17310*/  PRMT R34, R85, 0x7632, R34 ;  /* 0x0000763255227816 */ /* 0x000fca0000000022 */
[----:B------:R-:W4:Y:S01]  /*17320*/  LDC R10, c[0x0][0x278] ;  /* 0x00009e00ff0a7b82 */ /* 0x000f220000000800 */
[-C--:B------:R-:W-:Y:S02]  /*17330*/  LEA.HI.X.SX32 R203, R203, R97.reuse, 0x1, P6 ;  /* 0x00000061cbcb7211 */ /* 0x080fe400030f0eff */
[----:B------:R-:W-:Y:S01]  /*17340*/  PRMT R84, R86, 0x7632, R84 ;  /* 0x0000763256547816 */ /* 0x000fe20000000054 */
[----:B------:R2:W-:Y:S01]  /*17350*/  STG.E.U16 desc[UR6][R150.64], R85 ;  /* 0x0000005596007986 */ /* 0x0005e2000c101506 */
[----:B------:R-:W-:Y:S01]  /*17360*/  LEA.HI.X.SX32 R111, R111, R97, 0x1, P5 ;  /* 0x000000616f6f7211 */ /* 0x000fe200028f0eff */
[----:B-----5:R-:W-:Y:S02]  /*17370*/  IMAD R147, R32, 0xf0, RZ ;  /* 0x000000f020937824 */ /* 0x020fe400078e02ff */
[----:B------:R5:W-:Y:S01]  /*17380*/  STG.E.U16 desc[UR6][R198.64], R34 ;  /* 0x00000022c6007986 */ /* 0x000be2000c101506 */
[----:B------:R-:W-:-:S03]  /*17390*/  PRMT R32, R87, 0x7632, R32 ;  /* 0x0000763257207816 */ /* 0x000fc60000000020 */
[----:B------:R1:W-:Y:S04]  /*173a0*/  STG.E.U16 desc[UR6][R200.64], R86 ;  /* 0x00000056c8007986 */ /* 0x0003e8000c101506 */
[----:B------:R0:W-:Y:S01]  /*173b0*/  STG.E.U16 desc[UR6][R202.64], R84 ;  /* 0x00000054ca007986 */ /* 0x0001e2000c101506 */
[----:B--2---:R-:W-:Y:S02]  /*173c0*/  IMAD R85, R24, 0xee, RZ ;  /* 0x000000ee18557824 */ /* 0x004fe400078e02ff */
[----:B------:R-:W-:Y:S01]  /*173d0*/  IMAD R151, R14, 0xf2, RZ ;  /* 0x000000f20e977824 */ /* 0x000fe200078e02ff */
[----:B------:R2:W-:Y:S01]  /*173e0*/  STG.E.U16 desc[UR6][R110.64], R87 ;  /* 0x000000576e007986 */ /* 0x0005e2000c101506 */
[----:B------:R-:W4:Y:S01]  /*173f0*/  LDC R14, c[0x0][0x278] ;  /* 0x00009e00ff0e7b82 */ /* 0x000f220000000800 */
[----:B-----5:R-:W-:-:S02]  /*17400*/  IADD3 R198, P3, R85, R96, RZ ;  /* 0x0000006055c67210 */ /* 0x020fc40007f7e0ff */
[----:B-1----:R-:W-:Y:S01]  /*17410*/  IADD3 R200, P5, R147, R96, RZ ;  /* 0x0000006093c87210 */ /* 0x002fe20007fbe0ff */
[----:B0-----:R-:W-:-:S04]  /*17420*/  IMAD R203, R8, 0x79, RZ ;  /* 0x0000007908cb7824 */ /* 0x001fc800078e02ff */
[----:B------:R-:W0:Y:S01]  /*17430*/  LDC R24, c[0x0][0x278] ;  /* 0x00009e00ff187b82 */ /* 0x000e220000000800 */
[----:B--2---:R-:W-:-:S07]  /*17440*/  IMAD R87, R16, 0xf6, RZ ;  /* 0x000000f610577824 */ /* 0x004fce00078e02ff */
[----:B------:R-:W1:Y:S01]  /*17450*/  LDC R16, c[0x0][0x278] ;  /* 0x00009e00ff107b82 */ /* 0x000e620000000800 */
[-C--:B------:R-:W-:Y:S02]  /*17460*/  LEA.HI.X.SX32 R199, R205, R97.reuse, 0x1, P3 ;  /* 0x00000061cdc77211 */ /* 0x080fe400018f0eff */
[----:B------:R-:W-:Y:S01]  /*17470*/  LEA.HI.X.SX32 R201, R109, R97, 0x1, P5 ;  /* 0x000000616dc97211 */ /* 0x000fe200028f0eff */
[----:B---3--:R-:W-:-:S04]  /*17480*/  IMAD R109, R12, 0xf4, RZ ;  /* 0x000000f40c6d7824 */ /* 0x008fc800078e02ff */
[----:B------:R-:W2:Y:S01]  /*17490*/  LDC R8, c[0x0][0x278] ;  /* 0x00009e00ff087b82 */ /* 0x000ea20000000800 */
[----:B------:R3:W-:Y:S01]  /*174a0*/  STG.E.U16 desc[UR6][R198.64], R32 ;  /* 0x00000020c6007986 */ /* 0x0007e2000c101506 */
[----:B----4-:R-:W-:Y:S01]  /*174b0*/  IMAD R111, R18, 0xf8, RZ ;  /* 0x000000f8126f7824 */ /* 0x010fe200078e02ff */
[-C--:B------:R-:W-:Y:S02]  /*174c0*/  IADD3 R202, P6, R151, R96.reuse, RZ ;  /* 0x0000006097ca7210 */ /* 0x080fe40007fde0ff */
[----:B------:R-:W-:-:S03]  /*174d0*/  IADD3 R152, P3, R109, R96, RZ ;  /* 0x000000606d987210 */ /* 0x000fc60007f7e0ff */
[----:B------:R-:W4:Y:S01]  /*174e0*/  LDC R18, c[0x0][0x278] ;  /* 0x00009e00ff127b82 */ /* 0x000f220000000800 */
[----:B---3--:R-:W-:-:S07]  /*174f0*/  IMAD R199, R10, 0x7b, RZ ;  /* 0x0000007b0ac77824 */ /* 0x008fce00078e02ff */
[----:B------:R-:W3:Y:S01]  /*17500*/  LDC R10, c[0x0][0x278] ;  /* 0x00009e00ff0a7b82 */ /* 0x000ee20000000800 */
[-C--:B------:R-:W-:Y:S01]  /*17510*/  LEA.HI.X.SX32 R203, R203, R97.reuse, 0x1, P6 ;  /* 0x00000061cbcb7211 */ /* 0x080fe200030f0eff */
[----:B------:R5:W-:Y:S01]  /*17520*/  STG.E.U16 desc[UR6][R200.64], R80 ;  /* 0x00000050c8007986 */ /* 0x000be2000c101506 */
[----:B------:R-:W-:Y:S02]  /*17530*/  PRMT R34, R80, 0x7632, R34 ;  /* 0x0000763250227816 */ /* 0x000fe40000000022 */
[----:B------:R-:W-:-:S03]  /*17540*/  LEA.HI.X.SX32 R153, R153, R97, 0x1, P3 ;  /* 0x0000006199997211 */ /* 0x000fc600018f0eff */
[----:B------:R-:W3:Y:S01]  /*17550*/  LDC R205, c[0x0][0x278] ;  /* 0x00009e00ffcd7b82 */ /* 0x000ee20000000800 */
[-C--:B------:R-:W-:Y:S01]  /*17560*/  IADD3 R198, P5, R87, R96.reuse, RZ ;  /* 0x0000006057c67210 */ /* 0x080fe20007fbe0ff */
[----:B------:R0:W-:Y:S01]  /*17570*/  STG.E.U16 desc[UR6][R202.64], R34 ;  /* 0x00000022ca007986 */ /* 0x0001e2000c101506 */
[----:B-----5:R-:W-:-:S05]  /*17580*/  IADD3 R200, P6, R111, R96, RZ ;  /* 0x000000606fc87210 */ /* 0x020fca0007fde0ff */
[----:B------:R-:W5:Y:S01]  /*17590*/  LDC R12, c[0x0][0x278] ;  /* 0x00009e00ff0c7b82 */ /* 0x000f620000000800 */
[----:B------:R-:W-:Y:S01]  /*175a0*/  PRMT R32, R81, 0x7632, R32 ;  /* 0x0000763251207816 */ /* 0x000fe20000000020 */
[----:B------:R1:W-:Y:S01]  /*175b0*/  STG.E.U16 desc[UR6][R152.64], R81 ;  /* 0x0000005198007986 */ /* 0x0003e2000c101506 */
[-C--:B------:R-:W-:Y:S01]  /*175c0*/  LEA.HI.X.SX32 R201, R155, R97.reuse, 0x1, P6 ;  /* 0x000000619bc97211 */ /* 0x080fe200030f0eff */
[----:B------:R-:W-:Y:S01]  /*175d0*/  IMAD R155, R14, 0xfa, RZ ;  /* 0x000000fa0e9b7824 */ /* 0x000fe200078e02ff */
[----:B------:R-:W-:-:S03]  /*175e0*/  LEA.HI.X.SX32 R199, R199, R97, 0x1, P5 ;  /* 0x00000061c7c77211 */ /* 0x000fc600028f0eff */
[----:B0-----:R-:W0:Y:S01]  /*175f0*/  LDC R203, c[0x0][0x278] ;  /* 0x00009e00ffcb7b82 */ /* 0x001e220000000800 */
[----:B-1----:R-:W-:-:S07]  /*17600*/  IMAD R81, R16, 0xfe, RZ ;  /* 0x000000fe10517824 */ /* 0x002fce00078e02ff */
[----:B------:R-:W1:Y:S01]  /*17610*/  LDC R14, c[0x0][0x278] ;  /* 0x00009e00ff0e7b82 */ /* 0x000e620000000800 */
[----:B------:R2:W-:Y:S07]  /*17620*/  STG.E.U16 desc[UR6][R198.64], R32 ;  /* 0x00000020c6007986 */ /* 0x0005ee000c101506 */
[----:B------:R-:W1:Y:S01]  /*17630*/  LDC R16, c[0x0][0x278] ;  /* 0x00009e00ff107b82 */ /* 0x000e620000000800 */
[----:B------:R-:W-:Y:S02]  /*17640*/  IMAD R153, R24, 0xfc, RZ ;  /* 0x000000fc18997824 */ /* 0x000fe400078e02ff */
[----:B--2---:R-:W-:Y:S01]  /*17650*/  IMAD R199, R8, 0x7d, RZ ;  /* 0x0000007d08c77824 */ /* 0x004fe200078e02ff */
[----:B------:R-:W-:-:S04]  /*17660*/  IADD3 R198, P3, R155, R96, RZ ;  /* 0x000000609bc67210 */ /* 0x000fc80007f7e0ff */
[----:B------:R-:W2:Y:S01]  /*17670*/  LDC R8, c[0x0][0x278] ;  /* 0x00009e00ff087b82 */ /* 0x000ea20000000800 */
[----:B------:R3:W-:Y:S01]  /*17680*/  STG.E.U16 desc[UR6][R200.64], R82 ;  /* 0x00000052c8007986 */ /* 0x0007e2000c101506 */
[-C--:B------:R-:W-:Y:S01]  /*17690*/  LEA.HI.X.SX32 R199, R199, R97.reuse, 0x1, P3 ;  /* 0x00000061c7c77211 */ /* 0x080fe200018f0eff */
[----:B----4-:R-:W-:Y:S01]  /*176a0*/  IMAD R211, R18, 0x102, RZ ;  /* 0x0000010212d37824 */ /* 0x010fe200078e02ff */
[----:B------:R-:W-:Y:S02]  /*176b0*/  PRMT R34, R82, 0x7632, R34 ;  /* 0x0000763252227816 */ /* 0x000fe40000000022 */
[----:B------:R-:W-:Y:S02]  /*176c0*/  IADD3 R112, P5, R153, R96, RZ ;  /* 0x0000006099707210 */ /* 0x000fe40007fbe0ff */
[----:B------:R-:W4:Y:S01]  /*176d0*/  LDC R18, c[0x0][0x278] ;  /* 0x00009e00ff127b82 */ /* 0x000f220000000800 */
[----:B---3--:R-:W-:Y:S02]  /*176e0*/  LEA R201, R10, -R10, 0x7 ;  /* 0x8000000a0ac97211 */ /* 0x008fe400078e38ff */
[----:B------:R-:W-:Y:S01]  /*176f0*/  IADD3 R200, P3, R81, R96, RZ ;  /* 0x0000006051c87210 */ /* 0x000fe20007f7e0ff */
[----:B------:R5:W-:Y:S01]  /*17700*/  STG.E.U16 desc[UR6][R198.64], R34 ;  /* 0x00000022c6007986 */ /* 0x000be2000c101506 */
[----:B------:R-:W-:-:S03]  /*17710*/  LEA.HI.X.SX32 R113, R113, R97, 0x1, P5 ;  /* 0x0000006171717211 */ /* 0x000fc600028f0eff */
[----:B------:R-:W3:Y:S01]  /*17720*/  LDC R24, c[0x0][0x278] ;  /* 0x00009e00ff187b82 */ /* 0x000ee20000000800 */
[----:B------:R-:W-:Y:S02]  /*17730*/  LEA.HI.X.SX32 R201, R201, R97, 0x1, P3 ;  /* 0x00000061c9c97211 */ /* 0x000fe400018f0eff */
[-C--:B------:R-:W-:Y:S02]  /*17740*/  LEA RZ, P3, R205, R96.reuse, 0x8 ;  /* 0x00000060cdff7211 */ /* 0x080fe400078640ff */
[----:B------:R-:W-:-:S03]  /*17750*/  IADD3 RZ, P5, R211, R96, RZ ;  /* 0x00000060d3ff7210 */ /* 0x000fc60007fbe0ff */
[----:B------:R-:W3:Y:S01]  /*17760*/  LDC R205, c[0x0][0x278] ;  /* 0x00009e00ffcd7b82 */ /* 0x000ee20000000800 */
[----:B-----5:R-:W-:Y:S01]  /*17770*/  SHF.L.U32 R199, R12, 0x7, RZ ;  /* 0x000000070cc77819 */ /* 0x020fe200000006ff */
[----:B------:R5:W-:Y:S01]  /*17780*/  STG.E.U16 desc[UR6][R112.64], R83 ;  /* 0x0000005370007986 */ /* 0x000be2000c101506 */
[----:B------:R-:W-:-:S05]  /*17790*/  PRMT R100, R83, 0x7632, R100 ;  /* 0x0000763253647816 */ /* 0x000fca0000000064 */
[----:B------:R-:W3:Y:S01]  /*177a0*/  LDC R211, c[0x0][0x278] ;  /* 0x00009e00ffd37b82 */ /* 0x000ee20000000800 */
[----:B0-----:R-:W-:Y:S02]  /*177b0*/  IMAD R203, R203, 0x81, RZ ;  /* 0x00000081cbcb7824 */ /* 0x001fe400078e02ff */
[----:B-1----:R-:W-:Y:S01]  /*177c0*/  IMAD R213, R14, 0x104, RZ ;  /* 0x000001040ed57824 */ /* 0x002fe200078e02ff */
[----:B-----5:R-:W-:Y:S01]  /*177d0*/  LEA.HI.X.SX32 R83, R199, R97, 0x1, P3 ;  /* 0x00000061c7537211 */ /* 0x020fe200018f0eff */
[----:B------:R-:W-:-:S03]  /*177e0*/  IMAD R199, R16, 0x106, RZ ;  /* 0x0000010610c77824 */ /* 0x000fc600078e02ff */
[----:B------:R-:W0:Y:S01]  /*177f0*/  LDC R10, c[0x0][0x278] ;  /* 0x00009e00ff0a7b82 */ /* 0x000e220000000800 */
[----:B------:R1:W-:Y:S01]  /*17800*/  STG.E.U16 desc[UR6][R200.64], R100 ;  /* 0x00000064c8007986 */ /* 0x0003e2000c101506 */
[----:B------:R-:W-:Y:S02]  /*17810*/  LEA.HI.X.SX32 R113, R203, R97, 0x1, P5 ;  /* 0x00000061cb717211 */ /* 0x000fe400028f0eff */
[----:B------:R-:W-:-:S04]  /*17820*/  IADD3 RZ, P5, R199, R96, RZ ;  /* 0x00000060c7ff7210 */ /* 0x000fc80007fbe0ff */
[----:B------:R-:W5:Y:S01]  /*17830*/  LDC R14, c[0x0][0x278] ;  /* 0x00009e00ff0e7b82 */ /* 0x000f620000000800 */
[----:B--2---:R-:W-:Y:S01]  /*17840*/  IMAD R199, R8, 0x83, RZ ;  /* 0x0000008308c77824 */ /* 0x004fe200078e02ff */
[----:B------:R-:W-:-:S06]  /*17850*/  LEA R82, R207, R6, 0x8 ;  /* 0x00000006cf527211 */ /* 0x000fcc00078e40ff */
[----:B-1----:R-:W1:Y:S01]  /*17860*/  LDC R201, c[0x0][0x278] ;  /* 0x00009e00ffc97b82 */ /* 0x002e620000000800 */
[----:B----4-:R-:W-:-:S07]  /*17870*/  IMAD R207, R18, 0x108, RZ ;  /* 0x0000010812cf7824 */ /* 0x010fce00078e02ff */
[----:B------:R-:W2:Y:S01]  /*17880*/  LDC R203, c[0x0][0x278] ;  /* 0x00009e00ffcb7b82 */ /* 0x000ea20000000800 */
[----:B------:R-:W-:Y:S01]  /*17890*/  IMAD R112, R209, 0x102, R6 ;  /* 0x00000102d1707824 */ /* 0x000fe200078e0206 */
[----:B------:R-:W-:-:S06]  /*178a0*/  PRMT R32, R88, 0x7632, R32 ;  /* 0x0000763258207816 */ /* 0x000fcc0000000020 */
[----:B------:R-:W4:Y:S01]  /*178b0*/  LDC R8, c[0x0][0x278] ;  /* 0x00009e00ff087b82 */ /* 0x000f220000000800 */
[----:B------:R-:W-:-:S07]  /*178c0*/  IADD3 RZ, P3, R213, R96, RZ ;  /* 0x00000060d5ff7210 */ /* 0x000fce0007f7e0ff */
[----:B------:R-:W4:Y:S01]  /*178d0*/  LDC R12, c[0x0][0x278] ;  /* 0x00009e00ff0c7b82 */ /* 0x000f220000000800 */
[----:B------:R3:W-:Y:S07]  /*178e0*/  STG.E.U16 desc[UR6][R82.64], R88 ;  /* 0x0000005852007986 */ /* 0x0007ee000c101506 */
[----:B------:R-:W4:Y:S01]  /*178f0*/  LDC R18, c[0x0][0x278] ;  /* 0x00009e00ff127b82 */ /* 0x000f220000000800 */
[----:B------:R0:W-:Y:S01]  /*17900*/  STG.E.U16 desc[UR6][R112.64], R32 ;  /* 0x0000002070007986 */ /* 0x0001e2000c101506 */
[----:B---3--:R-:W-:-:S06]  /*17910*/  LEA.HI.X.SX32 R83, R157, R97, 0x1, P3 ;  /* 0x000000619d537211 */ /* 0x008fcc00018f0eff */
[----:B------:R-:W3:Y:S01]  /*17920*/  LDC R16, c[0x0][0x278] ;  /* 0x00009e00ff107b82 */ /* 0x000ee20000000800 */
[--C-:B------:R-:W-:Y:S02]  /*17930*/  IMAD R82, R205, 0x104, R6.reuse ;  /* 0x00000104cd527824 */ /* 0x100fe400078e0206 */
[----:B------:R-:W-:Y:S02]  /*17940*/  IMAD R157, R24, 0x10a, RZ ;  /* 0x0000010a189d7824 */ /* 0x000fe400078e02ff */
[----:B0-----:R-:W-:Y:S01]  /*17950*/  IMAD R112, R211, 0x106, R6 ;  /* 0x00000106d3707824 */ /* 0x001fe200078e0206 */
[----:B------:R-:W-:Y:S02]  /*17960*/  LEA.HI.X.SX32 R113, R199, R97, 0x1, P5 ;  /* 0x00000061c7717211 */ /* 0x000fe400028f0eff */
[----:B------:R-:W-:Y:S01]  /*17970*/  PRMT R32, R89, 0x7632, R32 ;  /* 0x0000763259207816 */ /* 0x000fe20000000020 */
[----:B------:R-:W0:Y:S01]  /*17980*/  LDC R199, c[0x0][0x278] ;  /* 0x00009e00ffc77b82 */ /* 0x000e220000000800 */
[----:B------:R-:W-:Y:S01]  /*17990*/  STG.E.U16 desc[UR6][R82.64], R89 ;  /* 0x0000005952007986 */ /* 0x000fe2000c101506 */
[-C--:B------:R-:W-:Y:S01]  /*179a0*/  IADD3 RZ, P5, R157, R96.reuse, RZ ;  /* 0x000000609dff7210 */ /* 0x080fe20007fbe0ff */
[----:B------:R-:W-:Y:S01]  /*179b0*/  IMAD R157, R10, 0x85, RZ ;  /* 0x000000850a9d7824 */ /* 0x000fe200078e02ff */
[----:B------:R-:W-:Y:S01]  /*179c0*/  IADD3 RZ, P3, R207, R96, RZ ;  /* 0x00000060cfff7210 */ /* 0x000fe20007f7e0ff */
[----:B------:R5:W-:Y:S03]  /*179d0*/  STG.E.U16 desc[UR6][R112.64], R32 ;  /* 0x0000002070007986 */ /* 0x000be6000c101506 */
[----:B------:R-:W0:Y:S01]  /*179e0*/  LDC R205, c[0x0][0x278] ;  /* 0x00009e00ffcd7b82 */ /* 0x000e220000000800 */
[----:B--2---:R-:W-:Y:S01]  /*179f0*/  IMAD R88, R203, 0x10a, R6 ;  /* 0x0000010acb587824 */ /* 0x004fe200078e0206 */
[----:B------:R-:W-:-:S06]  /*17a00*/  PRMT R24, R90, 0x7632, R24 ;  /* 0x000076325a187816 */ /* 0x000fcc0000000018 */
[----:B------:R-:W2:Y:S01]  /*17a10*/  LDC R10, c[0x0][0x278] ;  /* 0x00009e00ff0a7b82 */ /* 0x000ea20000000800 */
[----:B-----5:R-:W-:Y:S01]  /*17a20*/  IMAD R113, R14, 0x10e, RZ ;  /* 0x0000010e0e717824 */ /* 0x020fe200078e02ff */
[-C--:B------:R-:W-:Y:S01]  /*17a30*/  LEA.HI.X.SX32 R83, R115, R97.reuse, 0x1, P3 ;  /* 0x0000006173537211 */ /* 0x080fe200018f0eff */
[----:B-1----:R-:W-:Y:S01]  /*17a40*/  IMAD R82, R201, 0x108, R6 ;  /* 0x00000108c9527824 */ /* 0x002fe200078e0206 */
[----:B------:R-:W-:-:S04]  /*17a50*/  LEA.HI.X.SX32 R89, R157, R97, 0x1, P5 ;  /* 0x000000619d597211 */ /* 0x000fc800028f0eff */
[----:B------:R-:W1:Y:S01]  /*17a60*/  LDC R14, c[0x0][0x278] ;  /* 0x00009e00ff0e7b82 */ /* 0x000e620000000800 */
[----:B------:R-:W-:Y:S01]  /*17a70*/  IADD3 RZ, P5, R113, R96, RZ ;  /* 0x0000006071ff7210 */ /* 0x000fe20007fbe0ff */
[----:B----4-:R-:W-:Y:S01]  /*17a80*/  IMAD R113, R8, 0x87, RZ ;  /* 0x0000008708717824 */ /* 0x010fe200078e02ff */
[----:B------:R-:W-:Y:S01]  /*17a90*/  STG.E.U16 desc[UR6][R82.64], R90 ;  /* 0x0000005a52007986 */ /* 0x000fe2000c101506 */
[----:B------:R-:W-:-:S04]  /*17aa0*/  IMAD R207, R12, 0x10c, RZ ;  /* 0x0000010c0ccf7824 */ /* 0x000fc800078e02ff */
[----:B------:R-:W4:Y:S01]  /*17ab0*/  LDC R115, c[0x0][0x278] ;  /* 0x00009e00ff737b82 */ /* 0x000f220000000800 */
[----:B------:R5:W-:Y:S07]  /*17ac0*/  STG.E.U16 desc[UR6][R88.64], R24 ;  /* 0x0000001858007986 */ /* 0x000bee000c101506 */
[----:B------:R-:W4:Y:S01]  /*17ad0*/  LDC R157, c[0x0][0x278] ;  /* 0x00009e00ff9d7b82 */ /* 0x000f220000000800 */
[----:B---3--:R-:W-:-:S07]  /*17ae0*/  IMAD R201, R16, 0x110, RZ ;  /* 0x0000011010c97824 */ /* 0x008fce00078e02ff */
[----:B------:R-:W3:Y:S01]  /*17af0*/  LDC R8, c[0x0][0x278] ;  /* 0x00009e00ff087b82 */ /* 0x000ee20000000800 */
[----:B-----5:R-:W-:Y:S01]  /*17b00*/  LEA.HI.X.SX32 R89, R113, R97, 0x1, P5 ;  /* 0x0000006171597211 */ /* 0x020fe200028f0eff */
[----:B------:R-:W-:Y:S01]  /*17b10*/  IMAD R113, R18, 0x112, RZ ;  /* 0x0000011212717824 */ /* 0x000fe200078e02ff */
[----:B------:R-:W-:-:S05]  /*17b20*/  IADD3 RZ, P3, R207, R96, RZ ;  /* 0x00000060cfff7210 */ /* 0x000fca0007f7e0ff */
[----:B------:R-:W5:Y:S01]  /*17b30*/  LDC R12, c[0x0][0x278] ;  /* 0x00009e00ff0c7b82 */ /* 0x000f620000000800 */
[----:B------:R-:W-:Y:S01]  /*17b40*/  LEA.HI.X.SX32 R83, R163, R97, 0x1, P3 ;  /* 0x00000061a3537211 */ /* 0x000fe200018f0eff */
[----:B0-----:R-:W-:-:S06]  /*17b50*/  IMAD R82, R199, 0x10c, R6 ;  /* 0x0000010cc7527824 */ /* 0x001fcc00078e0206 */
[----:B------:R-:W0:Y:S08]  /*17b60*/  LDC R18, c[0x0][0x278] ;  /* 0x00009e00ff127b82 */ /* 0x000e300000000800 */
[----:B------:R-:W0:Y:S01]  /*17b70*/  LDC R16, c[0x0][0x278] ;  /* 0x00009e00ff107b82 */ /* 0x000e220000000800 */
[----:B------:R-:W-:Y:S01]  /*17b80*/  IMAD R88, R205, 0x10e, R6 ;  /* 0x0000010ecd587824 */ /* 0x000fe200078e0206 */
[----:B------:R-:W-:Y:S01]  /*17b90*/  PRMT R24, R91, 0x7632, R24 ;  /* 0x000076325b187816 */ /* 0x000fe20000000018 */
[----:B------:R1:W-:Y:S01]  /*17ba0*/  STG.E.U16 desc[UR6][R82.64], R91 ;  /* 0x0000005b52007986 */ /* 0x0003e2000c101506 */
[----:B------:R-:W-:-:S04]  /*17bb0*/  IADD3 RZ, P5, R113, R96, RZ ;  /* 0x0000006071ff7210 */ /* 0x000fc80007fbe0ff */
[----:B------:R-:W0:Y:S01]  /*17bc0*/  LDC R163, c[0x0][0x278] ;  /* 0x00009e00ffa37b82 */ /* 0x000e220000000800 */
[----:B--2---:R-:W-:Y:S01]  /*17bd0*/  IMAD R113, R10, 0x89, RZ ;  /* 0x000000890a717824 */ /* 0x004fe200078e02ff */
[----:B------:R-:W-:-:S06]  /*17be0*/  IADD3 RZ, P3, R201, R96, RZ ;  /* 0x00000060c9ff7210 */ /* 0x000fcc0007f7e0ff */
[----:B------:R-:W2:Y:S01]  /*17bf0*/  LDC R199, c[0x0][0x278] ;  /* 0x00009e00ffc77b82 */ /* 0x000ea20000000800 */
[----:B-1----:R-:W-:Y:S01]  /*17c00*/  IMAD R91, R14, 0x116, RZ ;  /* 0x000001160e5b7824 */ /* 0x002fe200078e02ff */
[----:B------:R1:W-:Y:S01]  /*17c10*/  STG.E.U16 desc[UR6][R88.64], R24 ;  /* 0x0000001858007986 */ /* 0x0003e2000c101506 */
[----:B----4-:R-:W-:Y:S01]  /*17c20*/  IMAD R82, R115, 0x110, R6 ;  /* 0x0000011073527824 */ /* 0x010fe200078e0206 */
[----:B------:R-:W-:-:S04]  /*17c30*/  LEA.HI.X.SX32 R83, R161, R97, 0x1, P3 ;  /* 0x00000061a1537211 */ /* 0x000fc800018f0eff */
[----:B------:R-:W4:Y:S01]  /*17c40*/  LDC R10, c[0x0][0x278] ;  /* 0x00009e00ff0a7b82 */ /* 0x000f220000000800 */
[----:B-----5:R-:W-:-:S07]  /*17c50*/  IMAD R201, R12, 0x114, RZ ;  /* 0x000001140cc97824 */ /* 0x020fce00078e02ff */
[----:B------:R-:W5:Y:S01]  /*17c60*/  LDC R14, c[0x0][0x278] ;  /* 0x00009e00ff0e7b82 */ /* 0x000f620000000800 */
[----:B-1----:R-:W-:Y:S01]  /*17c70*/  LEA.HI.X.SX32 R89, R113, R97, 0x1, P5 ;  /* 0x0000006171597211 */ /* 0x002fe200028f0eff */
[----:B------:R-:W-:Y:S01]  /*17c80*/  IMAD R88, R157, 0x112, R6 ;  /* 0x000001129d587824 */ /* 0x000fe200078e0206 */
[----:B------:R-:W-:Y:S02]  /*17c90*/  PRMT R24, R72, 0x7632, R24 ;  /* 0x0000763248187816 */ /* 0x000fe40000000018 */
[-C--:B------:R-:W-:Y:S01]  /*17ca0*/  IADD3 RZ, P5, R91, R96.reuse, RZ ;  /* 0x000000605bff7210 */ /* 0x080fe20007fbe0ff */
[----:B---3--:R-:W-:Y:S02]  /*17cb0*/  IMAD R91, R8, 0x8b, RZ ;  /* 0x0000008b085b7824 */ /* 0x008fe400078e02ff */
[----:B------:R-:W1:Y:S01]  /*17cc0*/  LDC R113, c[0x0][0x278] ;  /* 0x00009e00ff717b82 */ /* 0x000e620000000800 */
[----:B------:R-:W-:Y:S07]  /*17cd0*/  STG.E.U16 desc[UR6][R82.64], R72 ;  /* 0x0000004852007986 */ /* 0x000fee000c101506 */
[----:B------:R-:W3:Y:S01]  /*17ce0*/  LDC R115, c[0x0][0x278] ;  /* 0x00009e00ff737b82 */ /* 0x000ee20000000800 */
[----:B------:R2:W-:Y:S01]  /*17cf0*/  STG.E.U16 desc[UR6][R88.64], R24 ;  /* 0x0000001858007986 */ /* 0x0005e2000c101506 */
[----:B------:R-:W-:-:S06]  /*17d00*/  IADD3 RZ, P3, R201, R96, RZ ;  /* 0x00000060c9ff7210 */ /* 0x000fcc0007f7e0ff */
[----:B------:R-:W3:Y:S01]  /*17d10*/  LDC R8, c[0x0][0x278] ;  /* 0x00009e00ff087b82 */ /* 0x000ee20000000800 */
[----:B0-----:R-:W-:Y:S01]  /*17d20*/  IMAD R157, R16, 0x118, RZ ;  /* 0x00000118109d7824 */ /* 0x001fe200078e02ff */
[----:B--2---:R-:W-:Y:S01]  /*17d30*/  LEA.HI.X.SX32 R89, R91, R97, 0x1, P5 ;  /* 0x000000615b597211 */ /* 0x004fe200028f0eff */
[----:B------:R-:W-:-:S05]  /*17d40*/  IMAD R91, R18, 0x11a, RZ ;  /* 0x0000011a125b7824 */ /* 0x000fca00078e02ff */
[----:B------:R-:W0:Y:S01]  /*17d50*/  LDC R12, c[0x0][0x278] ;  /* 0x00009e00ff0c7b82 */ /* 0x000e220000000800 */
[----:B------:R-:W-:Y:S01]  /*17d60*/  LEA.HI.X.SX32 R83, R159, R97, 0x1, P3 ;  /* 0x000000619f537211 */ /* 0x000fe200018f0eff */
[----:B------:R-:W-:Y:S01]  /*17d70*/  IMAD R82, R163, 0x114, R6 ;  /* 0x00000114a3527824 */ /* 0x000fe200078e0206 */
[----:B------:R-:W-:-:S05]  /*17d80*/  IADD3 RZ, P3, R157, R96, RZ ;  /* 0x000000609dff7210 */ /* 0x000fca0007f7e0ff */
[----:B------:R-:W2:Y:S01]  /*17d90*/  LDC R18, c[0x0][0x278] ;  /* 0x00009e00ff127b82 */ /* 0x000ea20000000800 */
[----:B------:R-:W-:Y:S01]  /*17da0*/  IMAD R88, R199, 0x116, R6 ;  /* 0x00000116c7587824 */ /* 0x000fe200078e0206 */
[----:B------:R-:W-:-:S06]  /*17db0*/  PRMT R24, R73, 0x7632, R24 ;  /* 0x0000763249187816 */ /* 0x000fcc0000000018 */
[----:B------:R-:W2:Y:S01]  /*17dc0*/  LDC R16, c[0x0][0x278] ;  /* 0x00009e00ff107b82 */ /* 0x000ea20000000800 */
[----:B------:R-:W-:Y:S01]  /*17dd0*/  STG.E.U16 desc[UR6][R82.64], R73 ;  /* 0x0000004952007986 */ /* 0x000fe2000c101506 */
[----:B------:R-:W-:Y:S01]  /*17de0*/  IADD3 RZ, P5, R91, R96, RZ ;  /* 0x000000605bff7210 */ /* 0x000fe20007fbe0ff */
[----:B----4-:R-:W-:-:S05]  /*17df0*/  IMAD R91, R10, 0x8d, RZ ;  /* 0x0000008d0a5b7824 */ /* 0x010fca00078e02ff */
[----:B------:R-:W4:Y:S01]  /*17e00*/  LDC R157, c[0x0][0x278] ;  /* 0x00009e00ff9d7b82 */ /* 0x000f220000000800 */
[----:B------:R5:W-:Y:S07]  /*17e10*/  STG.E.U16 desc[UR6][R88.64], R24 ;  /* 0x0000001858007986 */ /* 0x000bee000c101506 */
[----:B------:R-:W4:Y:S01]  /*17e20*/  LDC R159, c[0x0][0x278] ;  /* 0x00009e00ff9f7b82 */ /* 0x000f220000000800 */
[----:B-1----:R-:W-:Y:S02]  /*17e30*/  IMAD R72, R113, 0x118, R6 ;  /* 0x0000011871487824 */ /* 0x002fe400078e0206 */
[----:B-----5:R-:W-:-:S05]  /*17e40*/  IMAD R89, R14, 0x11e, RZ ;  /* 0x0000011e0e597824 */ /* 0x020fca00078e02ff */
[----:B------:R-:W1:Y:S01]  /*17e50*/  LDC R10, c[0x0][0x278] ;  /* 0x00009e00ff0a7b82 */ /* 0x000e620000000800 */
[-C--:B------:R-:W-:Y:S01]  /*17e60*/  LEA.HI.X.SX32 R73, R169, R97.reuse, 0x1, P3 ;  /* 0x00000061a9497211 */ /* 0x080fe200018f0eff */
[----:B---3--:R-:W-:Y:S01]  /*17e70*/  IMAD R82, R115, 0x11a, R6 ;  /* 0x0000011a73527824 */ /* 0x008fe200078e0206 */
[----:B------:R-:W-:-:S05]  /*17e80*/  LEA.HI.X.SX32 R83, R91, R97, 0x1, P5 ;  /* 0x000000615b537211 */ /* 0x000fca00028f0eff */
[----:B------:R-:W3:Y:S01]  /*17e90*/  LDC R14, c[0x0][0x278] ;  /* 0x00009e00ff0e7b82 */ /* 0x000ee20000000800 */
[----:B------:R-:W-:Y:S02]  /*17ea0*/  PRMT R24, R74, 0x7632, R24 ;  /* 0x000076324a187816 */ /* 0x000fe40000000018 */
[----:B------:R-:W-:Y:S01]  /*17eb0*/  IADD3 RZ, P5, R89, R96, RZ ;  /* 0x0000006059ff7210 */ /* 0x000fe20007fbe0ff */
[----:B------:R-:W-:-:S04]  /*17ec0*/  IMAD R89, R8, 0x8f, RZ ;  /* 0x0000008f08597824 */ /* 0x000fc800078e02ff */
[----:B------:R-:W5:Y:S01]  /*17ed0*/  LDC R91, c[0x0][0x278] ;  /* 0x00009e00ff5b7b82 */ /* 0x000f620000000800 */
[----:B0-----:R-:W-:Y:S01]  /*17ee0*/  IMAD R161, R12, 0x11c, RZ ;  /* 0x0000011c0ca17824 */ /* 0x001fe200078e02ff */
[----:B------:R-:W-:Y:S06]  /*17ef0*/  STG.E.U16 desc[UR6][R72.64], R74 ;  /* 0x0000004a48007986 */ /* 0x000fec000c101506 */
[----:B------:R-:W0:Y:S01]  /*17f00*/  LDC R113, c[0x0][0x278] ;  /* 0x00009e00ff717b82 */ /* 0x000e220000000800 */
[----:B------:R4:W-:Y:S07]  /*17f10*/  STG.E.U16 desc[UR6][R82.64], R24 ;  /* 0x0000001852007986 */ /* 0x0009ee000c101506 */
[----:B------:R-:W5:Y:S01]  /*17f20*/  LDC R8, c[0x0][0x278] ;  /* 0x00009e00ff087b82 */ /* 0x000f620000000800 */
[----:B------:R-:W-:Y:S01]  /*17f30*/  IADD3 RZ, P3, R161, R96, RZ ;  /* 0x00000060a1ff7210 */ /* 0x000fe20007f7e0ff */
[----:B--2---:R-:W-:Y:S01]  /*17f40*/  IMAD R115, R16, 0x120, RZ ;  /* 0x0000012010737824 */ /* 0x004fe200078e02ff */
[----:B----4-:R-:W-:Y:S01]  /*17f50*/  LEA.HI.X.SX32 R83, R89, R97, 0x1, P5 ;  /* 0x0000006159537211 */ /* 0x010fe200028f0eff */
[----:B------:R-:W-:-:S04]  /*17f60*/  IMAD R89, R18, 0x122, RZ ;  /* 0x0000012212597824 */ /* 0x000fc800078e02ff */
[----:B------:R-:W2:Y:S01]  /*17f70*/  LDC R12, c[0x0][0x278] ;  /* 0x00009e00ff0c7b82 */ /* 0x000ea20000000800 */
[----:B------:R-:W-:Y:S01]  /*17f80*/  IMAD R72, R157, 0x11c, R6 ;  /* 0x0000011c9d487824 */ /* 0x000fe200078e0206 */
[----:B------:R-:W-:-:S06]  /*17f90*/  LEA.HI.X.SX32 R73, R167, R97, 0x1, P3 ;  /* 0x00000061a7497211 */ /* 0x000fcc00018f0eff */
[----:B------:R-:W4:Y:S01]  /*17fa0*/  LDC R18, c[0x0][0x278] ;  /* 0x00009e00ff127b82 */ /* 0x000f220000000800 */
[----:B------:R-:W-:Y:S01]  /*17fb0*/  IMAD R82, R159, 0x11e, R6 ;  /* 0x0000011e9f527824 */ /* 0x000fe200078e0206 */
[----:B------:R-:W-:-:S06]  /*17fc0*/  PRMT R24, R75, 0x7632, R24 ;  /* 0x000076324b187816 */ /* 0x000fcc0000000018 */
[----:B------:R-:W4:Y:S01]  /*17fd0*/  LDC R16, c[0x0][0x278] ;  /* 0x00009e00ff107b82 */ /* 0x000f220000000800 */
[-C--:B------:R-:W-:Y:S01]  /*17fe0*/  IADD3 RZ, P3, R115, R96.reuse, RZ ;  /* 0x0000006073ff7210 */ /* 0x080fe20007f7e0ff */
[----:B------:R-:W-:Y:S01]  /*17ff0*/  STG.E.U16 desc[UR6][R72.64], R75 ;  /* 0x0000004b48007986 */ /* 0x000fe2000c101506 */
[----:B------:R-:W-:Y:S01]  /*18000*/  IADD3 RZ, P5, R89, R96, RZ ;  /* 0x0000006059ff7210 */ /* 0x000fe20007fbe0ff */
[----:B-1----:R-:W-:Y:S02]  /*18010*/  IMAD R89, R10, 0x91, RZ ;  /* 0x000000910a597824 */ /* 0x002fe400078e02ff */
[----:B------:R3:W-:Y:S02]  /*18020*/  STG.E.U16 desc[UR6][R82.64], R24 ;  /* 0x0000001852007986 */ /* 0x0007e4000c101506 */
[----:B------:R-:W1:Y:S01]  /*18030*/  LDC R115, c[0x0][0x278] ;  /* 0x00009e00ff737b82 */ /* 0x000e620000000800 */
[----:B0-----:R-:W-:-:S07]  /*18040*/  IMAD R74, R113, 0x122, R6 ;  /* 0x00000122714a7824 */ /* 0x001fce00078e0206 */
[----:B------:R-:W0:Y:S01]  /*18050*/  LDC R157, c[0x0][0x278] ;  /* 0x00009e00ff9d7b82 */ /* 0x000e220000000800 */
[----:B---3--:R-:W-:Y:S01]  /*18060*/  IMAD R83, R14, 0x126, RZ ;  /* 0x000001260e537824 */ /* 0x008fe200078e02ff */
[-C--:B------:R-:W-:Y:S01]  /*18070*/  LEA.HI.X.SX32 R73, R165, R97.reuse, 0x1, P3 ;  /* 0x00000061a5497211 */ /* 0x080fe200018f0eff */
[----:B-----5:R-:W-:Y:S01]  /*18080*/  IMAD R72, R91, 0x120, R6 ;  /* 0x000001205b487824 */ /* 0x020fe200078e0206 */
[----:B------:R-:W-:Y:S02]  /*18090*/  LEA.HI.X.SX32 R75, R89, R97, 0x1, P5 ;  /* 0x00000061594b7211 */ /* 0x000fe400028f0eff */
[----:B------:R-:W-:Y:S02]  /*180a0*/  PRMT R24, R76, 0x7632, R24 ;  /* 0x000076324c187816 */ /* 0x000fe40000000018 */
[----:B------:R-:W3:Y:S01]  /*180b0*/  LDC R10, c[0x0][0x278] ;  /* 0x00009e00ff0a7b82 */ /* 0x000ee20000000800 */
[----:B------:R-:W-:Y:S01]  /*180c0*/  IADD3 RZ, P5, R83, R96, RZ ;  /* 0x0000006053ff7210 */ /* 0x000fe20007fbe0ff */
[----:B------:R-:W-:Y:S01]  /*180d0*/  IMAD R83, R8, 0x93, RZ ;  /* 0x0000009308537824 */ /* 0x000fe200078e02ff */
[----:B------:R-:W-:Y:S01]  /*180e0*/  STG.E.U16 desc[UR6][R72.64], R76 ;  /* 0x0000004c48007986 */ /* 0x000fe2000c101506 */
[----:B--2---:R-:W-:-:S04]  /*180f0*/  IMAD R159, R12, 0x124, RZ ;  /* 0x000001240c9f7824 */ /* 0x004fc800078e02ff */
[----:B------:R-:W2:Y:S01]  /*18100*/  LDC R89, c[0x0][0x278] ;  /* 0x00009e00ff597b82 */ /* 0x000ea20000000800 */
[----:B------:R5:W-:Y:S07]  /*18110*/  STG.E.U16 desc[UR6][R74.64], R24 ;  /* 0x000000184a007986 */ /* 0x000bee000c101506 */
[----:B------:R-:W2:Y:S01]  /*18120*/  LDC R91, c[0x0][0x278] ;  /* 0x00009e00ff5b7b82 */ /* 0x000ea20000000800 */
[----:B------:R-:W-:Y:S01]  /*18130*/  IADD3 RZ, P3, R159, R96, RZ ;  /* 0x000000609fff7210 */ /* 0x000fe20007f7e0ff */
[----:B----4-:R-:W-:Y:S01]  /*18140*/  IMAD R113, R16, 0x128, RZ ;  /* 0x0000012810717824 */ /* 0x010fe200078e02ff */
[----:B-----5:R-:W-:Y:S01]  /*18150*/  LEA.HI.X.SX32 R75, R83, R97, 0x1, P5 ;  /* 0x00000061534b7211 */ /* 0x020fe200028f0eff */
[----:B------:R-:W-:-:S04]  /*18160*/  IMAD R83, R18, 0x12a, RZ ;  /* 0x0000012a12537824 */ /* 0x000fc800078e02ff */
[----:B------:R-:W4:Y:S01]  /*18170*/  LDC R12, c[0x0][0x278] ;  /* 0x00009e00ff0c7b82 */ /* 0x000f220000000800 */
[----:B------:R-:W-:-:S07]  /*18180*/  LEA.HI.X.SX32 R73, R125, R97, 0x1, P3 ;  /* 0x000000617d497211 */ /* 0x000fce00018f0eff */
[----:B------:R-:W5:Y:S01]  /*18190*/  LDC R14, c[0x0][0x278] ;  /* 0x00009e00ff0e7b82 */ /* 0x000f620000000800 */
[-C--:B------:R-:W-:Y:S02]  /*181a0*/  IADD3 RZ, P5, R83, R96.reuse, RZ ;  /* 0x0000006053ff7210 */ /* 0x080fe40007fbe0ff */
[----:B------:R-:W-:-:S05]  /*181b0*/  IADD3 RZ, P3, R113, R96, RZ ;  /* 0x0000006071ff7210 */ /* 0x000fca0007f7e0ff */
[----:B------:R-:W5:Y:S01]  /*181c0*/  LDC R8, c[0x0][0x278] ;  /* 0x00009e00ff087b82 */ /* 0x000f620000000800 */
[----:B-1----:R-:W-:Y:S01]  /*181d0*/  IMAD R72, R115, 0x124, R6 ;  /* 0x0000012473487824 */ /* 0x002fe200078e0206 */
[----:B------:R-:W-:Y:S01]  /*181e0*/  PRMT R32, R77, 0x7632, R32 ;  /* 0x000076324d207816 */ /* 0x000fe20000000020 */
[----:B0-----:R-:W-:-:S05]  /*181f0*/  IMAD R74, R157, 0x126, R6 ;  /* 0x000001269d4a7824 */ /* 0x001fca00078e0206 */
[----:B------:R-:W0:Y:S01]  /*18200*/  LDC R83, c[0x0][0x278] ;  /* 0x00009e00ff537b82 */ /* 0x000e220000000800 */
[----:B------:R3:W-:Y:S07]  /*18210*/  STG.E.U16 desc[UR6][R72.64], R77 ;  /* 0x0000004d48007986 */ /* 0x0007ee000c101506 */
[----:B------:R-:W1:Y:S01]  /*18220*/  LDC R16, c[0x0][0x278] ;  /* 0x00009e00ff107b82 */ /* 0x000e620000000800 */
[----:B------:R2:W-:Y:S07]  /*18230*/  STG.E.U16 desc[UR6][R74.64], R32 ;  /* 0x000000204a007986 */ /* 0x0005ee000c101506 */
[----:B------:R-:W1:Y:S01]  /*18240*/  LDC R113, c[0x0][0x278] ;  /* 0x00009e00ff717b82 */ /* 0x000e620000000800 */
[----:B---3--:R-:W-:-:S02]  /*18250*/  IMAD R77, R10, 0x95, RZ ;  /* 0x000000950a4d7824 */ /* 0x008fc400078e02ff */
[--C-:B--2---:R-:W-:Y:S02]  /*18260*/  IMAD R72, R89, 0x128, R6.reuse ;  /* 0x0000012859487824 */ /* 0x104fe400078e0206 */
[----:B------:R-:W-:-:S03]  /*18270*/  IMAD R74, R91, 0x12a, R6 ;  /* 0x0000012a5b4a7824 */ /* 0x000fc600078e0206 */
[----:B------:R-:W2:Y:S01]  /*18280*/  LDC R18, c[0x0][0x278] ;  /* 0x00009e00ff127b82 */ /* 0x000ea20000000800 */
[----:B------:R-:W-:Y:S01]  /*18290*/  LEA.HI.X.SX32 R73, R127, R97, 0x1, P3 ;  /* 0x000000617f497211 */ /* 0x000fe200018f0eff */
[----:B----4-:R-:W-:-:S06]  /*182a0*/  IMAD R125, R12, 0x12c, RZ ;  /* 0x0000012c0c7d7824 */ /* 0x010fcc00078e02ff */
[----:B------:R-:W3:Y:S01]  /*182b0*/  LDC R24, c[0x0][0x278] ;  /* 0x00009e00ff187b82 */ /* 0x000ee20000000800 */
[----:B------:R-:W-:-:S07]  /*182c0*/  LEA.HI.X.SX32 R75, R77, R97, 0x1, P5 ;  /* 0x000000614d4b7211 */ /* 0x000fce00028f0eff */
[----:B------:R-:W4:Y:S01]  /*182d0*/  LDC R32, c[0x0][0x278] ;  /* 0x00009e00ff207b82 */ /* 0x000f220000000800 */
[----:B-----5:R-:W-:-:S07]  /*182e0*/  IMAD R77, R14, 0x12e, RZ ;  /* 0x0000012e0e4d7824 */ /* 0x020fce00078e02ff */
[----:B------:R-:W5:Y:S01]  /*182f0*/  LDC R115, c[0x0][0x278] ;  /* 0x00009e00ff737b82 */ /* 0x000f620000000800 */
[----:B------:R0:W-:Y:S07]  /*18300*/  STG.E.U16 desc[UR6][R72.64], R78 ;  /* 0x0000004e48007986 */ /* 0x0001ee000c101506 */
[----:B------:R-:W4:Y:S08]  /*18310*/  LDC R89, c[0x0][0x278] ;  /* 0x00009e00ff597b82 */ /* 0x000f300000000800 */
[----:B------:R-:W4:Y:S01]  /*18320*/  LDC R91, c[0x0][0x278] ;  /* 0x00009e00ff5b7b82 */ /* 0x000f220000000800 */
[-C--:B------:R-:W-:Y:S01]  /*18330*/  IADD3 RZ, P3, R125, R96.reuse, RZ ;  /* 0x000000607dff7210 */ /* 0x080fe20007f7e0ff */
[----:B0-----:R-:W-:Y:S01]  /*18340*/  IMAD R73, R8, 0x97, RZ ;  /* 0x0000009708497824 */ /* 0x001fe200078e02ff */
[----:B------:R-:W-:Y:S01]  /*18350*/  IADD3 RZ, P5, R77, R96, RZ ;  /* 0x000000604dff7210 */ /* 0x000fe20007fbe0ff */
[----:B------:R-:W-:Y:S01]  /*18360*/  IMAD R76, R83, 0x12c, R6 ;  /* 0x0000012c534c7824 */ /* 0x000fe200078e0206 */
[----:B------:R-:W-:-:S03]  /*18370*/  PRMT R12, R78, 0x7632, R12 ;  /* 0x000076324e0c7816 */ /* 0x000fc6000000000c */
[----:B------:R-:W0:Y:S01]  /*18380*/  LDC R10, c[0x0][0x278] ;  /* 0x00009e00ff0a7b82 */ /* 0x000e220000000800 */
[-C--:B------:R-:W-:Y:S01]  /*18390*/  LEA.HI.X.SX32 R77, R173, R97.reuse, 0x1, P3 ;  /* 0x00000061ad4d7211 */ /* 0x080fe200018f0eff */
[----:B-1----:R-:W-:Y:S01]  /*183a0*/  IMAD R83, R16, 0x130, RZ ;  /* 0x0000013010537824 */ /* 0x002fe200078e02ff */
[----:B------:R-:W-:Y:S01]  /*183b0*/  PRMT R8, R79, 0x7632, R8 ;  /* 0x000076324f087816 */ /* 0x000fe20000000008 */
[----:B------:R-:W-:Y:S01]  /*183c0*/  IMAD R72, R113, 0x12e, R6 ;  /* 0x0000012e71487824 */ /* 0x000fe200078e0206 */
[----:B------:R-:W-:-:S03]  /*183d0*/  LEA.HI.X.SX32 R73, R73, R97, 0x1, P5 ;  /* 0x0000006149497211 */ /* 0x000fc600028f0eff */
[----:B------:R-:W1:Y:S01]  /*183e0*/  LDC R14, c[0x0][0x278] ;  /* 0x00009e00ff0e7b82 */ /* 0x000e620000000800 */
[----:B------:R5:W-:Y:S01]  /*183f0*/  STG.E.U16 desc[UR6][R74.64], R12 ;  /* 0x0000000c4a007986 */ /* 0x000be2000c101506 */
[----:B------:R-:W-:-:S06]  /*18400*/  IADD3 RZ, P3, R83, R96, RZ ;  /* 0x0000006053ff7210 */ /* 0x000fcc0007f7e0ff */
[----:B------:R-:W1:Y:S01]  /*18410*/  LDC R16, c[0x0][0x278] ;  /* 0x00009e00ff107b82 */ /* 0x000e620000000800 */
[----:B------:R4:W-:Y:S01]  /*18420*/  STG.E.U16 desc[UR6][R76.64], R79 ;  /* 0x0000004f4c007986 */ /* 0x0009e2000c101506 */
[----:B--2---:R-:W-:-:S03]  /*18430*/  IMAD R83, R18, 0x132, RZ ;  /* 0x0000013212537824 */ /* 0x004fc600078e02ff */
[----:B------:R2:W-:Y:S01]  /*18440*/  STG.E.U16 desc[UR6][R72.64], R8 ;  /* 0x0000000848007986 */ /* 0x0005e2000c101506 */
[----:B---3--:R-:W-:Y:S02]  /*18450*/  IMAD R113, R24, 0x134, RZ ;  /* 0x0000013418717824 */ /* 0x008fe400078e02ff */
[----:B------:R-:W3:Y:S01]  /*18460*/  LDC R18, c[0x0][0x278] ;  /* 0x00009e00ff127b82 */ /* 0x000ee20000000800 */
[----:B-----5:R-:W-:Y:S02]  /*18470*/  IMAD R74, R115, 0x130, R6 ;  /* 0x00000130734a7824 */ /* 0x020fe400078e0206 */
[----:B----4-:R-:W-:-:S05]  /*18480*/  IMAD R79, R32, 0x136, RZ ;  /* 0x00000136204f7824 */ /* 0x010fca00078e02ff */
[----:B------:R-:W4:Y:S01]  /*18490*/  LDC R24, c[0x0][0x278] ;  /* 0x00009e00ff187b82 */ /* 0x000f220000000800 */
[--C-:B------:R-:W-:Y:S02]  /*184a0*/  IMAD R76, R89, 0x132, R6.reuse ;  /* 0x00000132594c7824 */ /* 0x100fe400078e0206 */
[----:B------:R-:W-:-:S05]  /*184b0*/  IMAD R12, R91, 0x134, R6 ;  /* 0x000001345b0c7824 */ /* 0x000fca00078e0206 */
[----:B--2---:R-:W2:Y:S08]  /*184c0*/  LDC R8, c[0x0][0x278] ;  /* 0x00009e00ff087b82 */ /* 0x004eb00000000800 */
[----:B------:R-:W5:Y:S01]  /*184d0*/  LDC R32, c[0x0][0x278] ;  /* 0x00009e00ff207b82 */ /* 0x000f620000000800 */
[----:B------:R-:W-:-:S07]  /*184e0*/  LEA.HI.X.SX32 R75, R171, R97, 0x1, P3 ;  /* 0x00000061ab4b7211 */ /* 0x000fce00018f0eff */
[----:B------:R-:W4:Y:S01]  /*184f0*/  LDC R6, c[0x0][0x278] ;  /* 0x00009e00ff067b82 */ /* 0x000f220000000800 */
[----:B0-----:R-:W-:Y:S01]  /*18500*/  IMAD R77, R10, 0x99, RZ ;  /* 0x000000990a4d7824 */ /* 0x001fe200078e02ff */
[-C--:B------:R-:W-:Y:S01]  /*18510*/  IADD3 RZ, P3, R83, R96.reuse, RZ ;  /* 0x0000006053ff7210 */ /* 0x080fe20007f7e0ff */
[----:B-1----:R-:W-:Y:S01]  /*18520*/  IMAD R73, R14, 0x9b, RZ ;  /* 0x0000009b0e497824 */ /* 0x002fe200078e02ff */
[----:B------:R-:W-:-:S04]  /*18530*/  IADD3 RZ, P5, R113, R96, RZ ;  /* 0x0000006071ff7210 */ /* 0x000fc80007fbe0ff */
[----:B------:R-:W0:Y:S01]  /*18540*/  LDC R34, c[0x0][0x278] ;  /* 0x00009e00ff227b82 */ /* 0x000e220000000800 */
[----:B------:R1:W-:Y:S01]  /*18550*/  STG.E.U16 desc[UR6][R74.64], R64 ;  /* 0x000000404a007986 */ /* 0x0003e2000c101506 */
[----:B------:R-:W-:Y:S01]  /*18560*/  IADD3 R72, P6, R79, R96, RZ ;  /* 0x000000604f487210 */ /* 0x000fe20007fde0ff */
[----:B------:R-:W-:Y:S01]  /*18570*/  IMAD R83, R16, 0x138, RZ ;  /* 0x0000013810537824 */ /* 0x000fe200078e02ff */
[----:B------:R-:W-:-:S04]  /*18580*/  LEA.HI.X.SX32 R77, R77, R97, 0x1, P3 ;  /* 0x000000614d4d7211 */ /* 0x000fc800018f0eff */
[----:B------:R-:W0:Y:S01]  /*18590*/  LDC R78, c[0x0][0x278] ;  /* 0x00009e00ff4e7b82 */ /* 0x000e220000000800 */
[----:B------:R-:W-:Y:S02]  /*185a0*/  LEA.HI.X.SX32 R13, R13, R97, 0x1, P5 ;  /* 0x000000610d0d7211 */ /* 0x000fe400028f0eff */
[----:B-1----:R-:W-:-:S05]  /*185b0*/  PRMT R64, R64, 0x7632, R64 ;  /* 0x0000763240407816 */ /* 0x002fca0000000040 */
[----:B------:R-:W1:Y:S01]  /*185c0*/  LDC R10, c[0x0][0x278] ;  /* 0x00009e00ff0a7b82 */ /* 0x000e620000000800 */
[----:B------:R-:W-:Y:S02]  /*185d0*/  LEA.HI.X.SX32 R73, R73, R97, 0x1, P6 ;  /* 0x0000006149497211 */ /* 0x000fe400030f0eff */
[----:B------:R-:W-:Y:S01]  /*185e0*/  PRMT R74, R65, 0x7632, R74 ;  /* 0x00007632414a7816 */ /* 0x000fe2000000004a */
[----:B------:R2:W-:Y:S04]  /*185f0*/  STG.E.U16 desc[UR6][R76.64], R64 ;  /* 0x000000404c007986 */ /* 0x0005e8000c101506 */
[----:B------:R-:W1:Y:S01]  /*18600*/  LDC R16, c[0x0][0x278] ;  /* 0x00009e00ff107b82 */ /* 0x000e620000000800 */
[----:B------:R5:W-:Y:S01]  /*18610*/  STG.E.U16 desc[UR6][R12.64], R65 ;  /* 0x000000410c007986 */ /* 0x000be2000c101506 */
[----:B---3--:R-:W-:-:S06]  /*18620*/  IMAD R89, R18, 0x13a, RZ ;  /* 0x0000013a12597824 */ /* 0x008fcc00078e02ff */
[----:B------:R-:W3:Y:S01]  /*18630*/  LDC R79, c[0x0][0x278] ;  /* 0x00009e00ff4f7b82 */ /* 0x000ee20000000800 */
[----:B--2---:R-:W-:Y:S01]  /*18640*/  IMAD R77, R8, 0x9f, RZ ;  /* 0x0000009f084d7824 */ /* 0x004fe200078e02ff */
[----:B------:R2:W-:Y:S01]  /*18650*/  STG.E.U16 desc[UR6][R72.64], R74 ;  /* 0x0000004a48007986 */ /* 0x0005e2000c101506 */
[----:B-----5:R-:W-:-:S05]  /*18660*/  IMAD R65, R32, 0x13e, RZ ;  /* 0x0000013e20417824 */ /* 0x020fca00078e02ff */
[----:B------:R-:W5:Y:S01]  /*18670*/  LDC R8, c[0x0][0x278] ;  /* 0x00009e00ff087b82 */ /* 0x000f620000000800 */
[----:B------:R-:W-:Y:S01]  /*18680*/  IADD3 R12, P5, R83, R96, RZ ;  /* 0x00000060530c7210 */ /* 0x000fe20007fbe0ff */
[----:B----4-:R-:W-:Y:S02]  /*18690*/  IMAD R75, R6, 0x9d, RZ ;  /* 0x0000009d064b7824 */ /* 0x010fe400078e02ff */
[----:B--2---:R-:W-:-:S04]  /*186a0*/  IMAD R73, R24, 0x13c, RZ ;  /* 0x0000013c18497824 */ /* 0x004fc800078e02ff */
[----:B------:R-:W2:Y:S01]  /*186b0*/  LDC R14, c[0x0][0x278] ;  /* 0x00009e00ff0e7b82 */ /* 0x000ea20000000800 */
[-C--:B------:R-:W-:Y:S02]  /*186c0*/  IADD3 R64, P3, R89, R96.reuse, RZ ;  /* 0x0000006059407210 */ /* 0x080fe40007f7e0ff */
[----:B------:R-:W-:-:S05]  /*186d0*/  IADD3 R74, P6, R65, R96, RZ ;  /* 0x00000060414a7210 */ /* 0x000fca0007fde0ff */
[----:B------:R-:W4:Y:S01]  /*186e0*/  LDC R24, c[0x0][0x278] ;  /* 0x00009e00ff187b82 */ /* 0x000f220000000800 */
[-C--:B------:R-:W-:Y:S02]  /*186f0*/  LEA.HI.X.SX32 R13, R175, R97.reuse, 0x1, P5 ;  /* 0x00000061af0d7211 */ /* 0x080fe400028f0eff */
[----:B------:R-:W-:-:S05]  /*18700*/  LEA.HI.X.SX32 R65, R75, R97, 0x1, P3 ;  /* 0x000000614b417211 */ /* 0x000fca00018f0eff */
[----:B------:R-:W4:Y:S01]  /*18710*/  LDC R6, c[0x0][0x278] ;  /* 0x00009e00ff067b82 */ /* 0x000f220000000800 */
[----:B------:R-:W-:Y:S01]  /*18720*/  LEA.HI.X.SX32 R75, R77, R97, 0x1, P6 ;  /* 0x000000614d4b7211 */ /* 0x000fe200030f0eff */
[----:B0-----:R-:W-:Y:S01]  /*18730*/  IMAD R77, R34, 0x140, RZ ;  /* 0x00000140224d7824 */ /* 0x001fe200078e02ff */
[----:B------:R-:W-:Y:S01]  /*18740*/  IADD3 R72, P5, R73, R96, RZ ;  /* 0x0000006049487210 */ /* 0x000fe20007fbe0ff */
[----:B------:R0:W-:Y:S01]  /*18750*/  STG.E.U16 desc[UR6][R12.64], R66 ;  /* 0x000000420c007986 */ /* 0x0001e2000c101506 */
[----:B------:R-:W-:-:S03]  /*18760*/  PRMT R32, R66, 0x7632, R32 ;  /* 0x0000763242207816 */ /* 0x000fc60000000020 */
[----:B------:R-:W4:Y:S01]  /*18770*/  LDC R18, c[0x0][0x278] ;  /* 0x00009e00ff127b82 */ /* 0x000f220000000800 */
[----:B------:R-:W-:Y:S01]  /*18780*/  LEA.HI.X.SX32 R73, R5, R97, 0x1, P5 ;  /* 0x0000006105497211 */ /* 0x000fe200028f0eff */
[----:B------:R5:W-:Y:S01]  /*18790*/  STG.E.U16 desc[UR6][R64.64], R32 ;  /* 0x0000002040007986 */ /* 0x000be2000c101506 */
[----:B-1----:R-:W-:Y:S02]  /*187a0*/  IMAD R5, R10, 0xa1, RZ ;  /* 0x000000a10a057824 */ /* 0x002fe400078e02ff */
[----:B0-----:R-:W-:Y:S01]  /*187b0*/  IMAD R13, R78, 0x142, RZ ;  /* 0x000001424e0d7824 */ /* 0x001fe200078e02ff */
[-C--:B------:R-:W-:Y:S01]  /*187c0*/  IADD3 R12, P5, R77, R96.reuse, RZ ;  /* 0x000000604d0c7210 */ /* 0x080fe20007fbe0ff */
[----:B---3--:R-:W-:Y:S01]  /*187d0*/  IMAD R79, R79, 0x144, RZ ;  /* 0x000001444f4f7824 */ /* 0x008fe200078e02ff */
[----:B------:R-:W-:Y:S01]  /*187e0*/  PRMT R76, R67, 0x7632, R76 ;  /* 0x00007632434c7816 */ /* 0x000fe2000000004c */
[----:B------:R-:W0:Y:S01]  /*187f0*/  LDC R10, c[0x0][0x278] ;  /* 0x00009e00ff0a7b82 */ /* 0x000e220000000800 */
[----:B-----5:R-:W-:Y:S01]  /*18800*/  IMAD R65, R16, 0x146, RZ ;  /* 0x0000014610417824 */ /* 0x020fe200078e02ff */
[----:B------:R-:W-:-:S02]  /*18810*/  IADD3 R16, P3, R13, R96, RZ ;  /* 0x000000600d107210 */ /* 0x000fc40007f7e0ff */
[----:B------:R-:W-:-:S04]  /*18820*/  LEA.HI.X.SX32 R13, R17, R97, 0x1, P5 ;  /* 0x00000061110d7211 */ /* 0x000fc800028f0eff */
[----:B------:R-:W1:Y:S01]  /*18830*/  LDC R32, c[0x0][0x278] ;  /* 0x00009e00ff207b82 */ /* 0x000e620000000800 */
[-C--:B------:R-:W-:Y:S01]  /*18840*/  LEA.HI.X.SX32 R17, R5, R97.reuse, 0x1, P3 ;  /* 0x0000006105117211 */ /* 0x080fe200018f0eff */
[----:B------:R2:W-:Y:S01]  /*18850*/  STG.E.U16 desc[UR6][R72.64], R67 ;  /* 0x0000004348007986 */ /* 0x0005e2000c101506 */
[-C--:B------:R-:W-:Y:S01]  /*18860*/  IADD3 R64, P5, R79, R96.reuse, RZ ;  /* 0x000000604f407210 */ /* 0x080fe20007fbe0ff */
[----:B------:R-:W-:Y:S02]  /*18870*/  IMAD R5, R8, 0x148, RZ ;  /* 0x0000014808057824 */ /* 0x000fe400078e02ff */
[----:B------:R-:W-:Y:S01]  /*18880*/  STG.E.U16 desc[UR6][R74.64], R76 ;  /* 0x0000004c4a007986 */ /* 0x000fe2000c101506 */
[-C--:B------:R-:W-:Y:S01]  /*18890*/  IADD3 R66, P6, R65, R96.reuse, RZ ;  /* 0x0000006041427210 */ /* 0x080fe20007fde0ff */
[----:B------:R-:W3:Y:S02]  /*188a0*/  LDC R34, c[0x0][0x278] ;  /* 0x00009e00ff227b82 */ /* 0x000ee40000000800 */
[----:B------:R5:W-:Y:S01]  /*188b0*/  STG.E.U16 desc[UR6][R12.64], R68 ;  /* 0x000000440c007986 */ /* 0x000be2000c101506 */
[----:B------:R-:W-:Y:S01]  /*188c0*/  LEA.HI.X.SX32 R65, R117, R97, 0x1, P5 ;  /* 0x0000006175417211 */ /* 0x000fe200028f0eff */
[----:B--2---:R-:W-:Y:S01]  /*188d0*/  IMAD R67, R14, 0xa3, RZ ;  /* 0x000000a30e437824 */ /* 0x004fe200078e02ff */
[----:B------:R-:W-:Y:S01]  /*188e0*/  PRMT R14, R68, 0x7632, R14 ;  /* 0x00007632440e7816 */ /* 0x000fe2000000000e */
[----:B----4-:R-:W-:Y:S01]  /*188f0*/  IMAD R73, R24, 0x14c, RZ ;  /* 0x0000014c18497824 */ /* 0x010fe200078e02ff */
[----:B------:R-:W-:Y:S01]  /*18900*/  IADD3 R8, P3, R5, R96, RZ ;  /* 0x0000006005087210 */ /* 0x000fe20007f7e0ff */
[----:B------:R-:W2:Y:S01]  /*18910*/  LDC R24, c[0x0][0x278] ;  /* 0x00009e00ff187b82 */ /* 0x000ea20000000800 */
[----:B------:R-:W-:Y:S01]  /*18920*/  IMAD R5, R6, 0xa5, RZ ;  /* 0x000000a506057824 */ /* 0x000fe200078e02ff */
[----:B------:R-:W-:Y:S06]  /*18930*/  STG.E.U16 desc[UR6][R16.64], R14 ;  /* 0x0000000e10007986 */ /* 0x000fec000c101506 */
[----:B-----5:R-:W4:Y:S01]  /*18940*/  LDC R68, c[0x0][0x278] ;  /* 0x00009e00ff447b82 */ /* 0x020f220000000800 */
[----:B------:R5:W-:Y:S01]  /*18950*/  STG.E.U16 desc[UR6][R64.64], R69 ;  /* 0x0000004540007986 */ /* 0x000be2000c101506 */
[----:B------:R-:W-:-:S06]  /*18960*/  IMAD R13, R18, 0x14a, RZ ;  /* 0x0000014a120d7824 */ /* 0x000fcc00078e02ff */
[----:B------:R-:W2:Y:S01]  /*18970*/  LDC R6, c[0x0][0x278] ;  /* 0x00009e00ff067b82 */ /* 0x000ea20000000800 */
[----:B------:R-:W-:Y:S02]  /*18980*/  LEA.HI.X.SX32 R67, R67, R97, 0x1, P6 ;  /* 0x0000006143437211 */ /* 0x000fe400030f0eff */
[----:B------:R-:W-:-:S05]  /*18990*/  PRMT R72, R69, 0x7632, R72 ;  /* 0x0000763245487816 */ /* 0x000fca0000000048 */
[----:B-----5:R-:W5:Y:S01]  /*189a0*/  LDC R64, c[0x0][0x278] ;  /* 0x00009e00ff407b82 */ /* 0x020f620000000800 */
[-C--:B------:R-:W-:Y:S01]  /*189b0*/  IADD3 R12, P5, R13, R96.reuse, RZ ;  /* 0x000000600d0c7210 */ /* 0x080fe20007fbe0ff */
[----:B------:R1:W-:Y:S01]  /*189c0*/  STG.E.U16 desc[UR6][R66.64], R72 ;  /* 0x0000004842007986 */ /* 0x0003e2000c101506 */
[----:B------:R-:W-:-:S05]  /*189d0*/  IADD3 R16, P6, R73, R96, RZ ;  /* 0x0000006049107210 */ /* 0x000fca0007fde0ff */
[----:B------:R-:W5:Y:S01]  /*189e0*/  LDC R14, c[0x0][0x278] ;  /* 0x00009e00ff0e7b82 */ /* 0x000f620000000800 */
[-C--:B------:R-:W-:Y:S02]  /*189f0*/  LEA.HI.X.SX32 R9, R9, R97.reuse, 0x1, P3 ;  /* 0x0000006109097211 */ /* 0x080fe400018f0eff */
[----:B------:R-:W-:Y:S01]  /*18a00*/  LEA.HI.X.SX32 R13, R5, R97, 0x1, P5 ;  /* 0x00000061050d7211 */ /* 0x000fe200028f0eff */
[----:B-1----:R-:W-:Y:S01]  /*18a10*/  IMAD R67, R32, 0x14e, RZ ;  /* 0x0000014e20437824 */ /* 0x002fe200078e02ff */
[----:B------:R-:W-:-:S03]  /*18a20*/  PRMT R66, R70, 0x7632, R66 ;  /* 0x0000763246427816 */ /* 0x000fc60000000042 */
[----:B------:R-:W1:Y:S01]  /*18a30*/  LDC R65, c[0x0][0x278] ;  /* 0x00009e00ff417b82 */ /* 0x000e620000000800 */
[----:B------:R-:W-:Y:S01]  /*18a40*/  LEA.HI.X.SX32 R17, R119, R97, 0x1, P6 ;  /* 0x0000006177117211 */ /* 0x000fe200030f0eff */
[----:B------:R3:W-:Y:S01]  /*18a50*/  STG.E.U16 desc[UR6][R8.64], R70 ;  /* 0x0000004608007986 */ /* 0x0007e2000c101506 */
[----:B0-----:R-:W-:-:S05]  /*18a60*/  IMAD R5, R10, 0xa7, RZ ;  /* 0x000000a70a057824 */ /* 0x001fca00078e02ff */
[----:B------:R-:W0:Y:S01]  /*18a70*/  LDC R18, c[0x0][0x278] ;  /* 0x00009e00ff127b82 */ /* 0x000e220000000800 */
[----:B------:R4:W-:Y:S01]  /*18a80*/  STG.E.U16 desc[UR6][R12.64], R66 ;  /* 0x000000420c007986 */ /* 0x0009e2000c101506 */
[----:B------:R-:W-:Y:S02]  /*18a90*/  PRMT R72, R71, 0x7632, R72 ;  /* 0x0000763247487816 */ /* 0x000fe40000000048 */
[----:B---3--:R-:W-:-:S04]  /*18aa0*/  IADD3 R8, P5, R67, R96, RZ ;  /* 0x0000006043087210 */ /* 0x008fc80007fbe0ff */
[----:B------:R-:W3:Y:S01]  /*18ab0*/  LDC R32, c[0x0][0x278] ;  /* 0x00009e00ff207b82 */ /* 0x000ee20000000800 */
[----:B------:R2:W-:Y:S01]  /*18ac0*/  STG.E.U16 desc[UR6][R16.64], R71 ;  /* 0x0000004710007986 */ /* 0x0005e2000c101506 */
[----:B------:R-:W-:Y:S01]  /*18ad0*/  LEA.HI.X.SX32 R9, R5, R97, 0x1, P5 ;  /* 0x0000006105097211 */ /* 0x000fe200028f0eff */
[----:B----4-:R-:W-:Y:S02]  /*18ae0*/  IMAD R13, R68, 0x152, RZ ;  /* 0x00000152440d7824 */ /* 0x010fe400078e02ff */
[----:B------:R-:W-:-:S03]  /*18af0*/  IMAD R69, R34, 0x150, RZ ;  /* 0x0000015022457824 */ /* 0x000fc600078e02ff */
[----:B------:R-:W4:Y:S01]  /*18b00*/  LDC R66, c[0x0][0x278] ;  /* 0x00009e00ff427b82 */ /* 0x000f220000000800 */
[----:B--2---:R-:W-:Y:S02]  /*18b10*/  IMAD R5, R6, 0xa9, RZ ;  /* 0x000000a906057824 */ /* 0x004fe400078e02ff */
[----:B------:R-:W-:-:S05]  /*18b20*/  IMAD R17, R24, 0x154, RZ ;  /* 0x0000015418117824 */ /* 0x000fca00078e02ff */
[----:B------:R-:W2:Y:S01]  /*18b30*/  LDC R24, c[0x0][0x278] ;  /* 0x00009e00ff187b82 */ /* 0x000ea20000000800 */
[-C--:B------:R-:W-:Y:S01]  /*18b40*/  IADD3 R12, P5, R13, R96.reuse, RZ ;  /* 0x000000600d0c7210 */ /* 0x080fe20007fbe0ff */
[----:B------:R1:W-:Y:S01]  /*18b50*/  STG.E.U16 desc[UR6][R8.64], R72 ;  /* 0x0000004808007986 */ /* 0x0003e2000c101506 */
[----:B------:R-:W-:Y:S02]  /*18b60*/  IADD3 R10, P3, R69, R96, RZ ;  /* 0x00000060450a7210 */ /* 0x000fe40007f7e0ff */
[----:B------:R-:W-:Y:S01]  /*18b70*/  LEA.HI.X.SX32 R13, R5, R97, 0x1, P5 ;  /* 0x00000061050d7211 */ /* 0x000fe200028f0eff */
[----:B-----5:R-:W-:Y:S02]  /*18b80*/  IMAD R5, R14, 0xab, RZ ;  /* 0x000000ab0e057824 */ /* 0x020fe400078e02ff */
[----:B------:R-:W5:Y:S01]  /*18b90*/  LDC R34, c[0x0][0x278] ;  /* 0x00009e00ff227b82 */ /* 0x000f620000000800 */
[----:B-1----:R-:W-:-:S07]  /*18ba0*/  IMAD R9, R64, 0x156, RZ ;  /* 0x0000015640097824 */ /* 0x002fce00078e02ff */
[----:B------:R-:W1:Y:S01]  /*18bb0*/  LDC R64, c[0x0][0x278] ;  /* 0x00009e00ff407b82 */ /* 0x000e620000000800 */
[----:B------:R-:W-:Y:S02]  /*18bc0*/  LEA.HI.X.SX32 R11, R11, R97, 0x1, P3 ;  /* 0x000000610b0b7211 */ /* 0x000fe400018f0eff */
[----:B------:R-:W-:-:S05]  /*18bd0*/  PRMT R68, R56, 0x7632, R68 ;  /* 0x0000763238447816 */ /* 0x000fca0000000044 */
[----:B------:R-:W4:Y:S01]  /*18be0*/  LDC R14, c[0x0][0x278] ;  /* 0x00009e00ff0e7b82 */ /* 0x000f220000000800 */
[-C--:B------:R-:W-:Y:S01]  /*18bf0*/  IADD3 R16, P6, R17, R96.reuse, RZ ;  /* 0x0000006011107210 */ /* 0x080fe20007fde0ff */
[----:B------:R0:W-:Y:S06]  /*18c00*/  STG.E.U16 desc[UR6][R10.64], R56 ;  /* 0x000000380a007986 */ /* 0x0001ec000c101506 */
[----:B------:R-:W4:Y:S01]  /*18c10*/  LDC R6, c[0x0][0x278] ;  /* 0x00009e00ff067b82 */ /* 0x000f220000000800 */
[----:B------:R2:W-:Y:S01]  /*18c20*/  STG.E.U16 desc[UR6][R12.64], R68 ;  /* 0x000000440c007986 */ /* 0x0005e2000c101506 */
[----:B------:R-:W-:Y:S01]  /*18c30*/  IMAD R65, R65, 0x158, RZ ;  /* 0x0000015841417824 */ /* 0x000fe200078e02ff */
[----:B------:R-:W-:Y:S01]  /*18c40*/  LEA.HI.X.SX32 R17, R177, R97, 0x1, P6 ;  /* 0x00000061b1117211 */ /* 0x000fe200030f0eff */
[----:B---3--:R-:W-:Y:S01]  /*18c50*/  IMAD R67, R32, 0x15a, RZ ;  /* 0x0000015a20437824 */ /* 0x008fe200078e02ff */
[----:B------:R-:W-:-:S02]  /*18c60*/  IADD3 R8, P3, R9, R96, RZ ;  /* 0x0000006009087210 */ /* 0x000fc40007f7e0ff */
[----:B0-----:R-:W-:Y:S01]  /*18c70*/  IADD3 R10, P5, R65, R96, RZ ;  /* 0x00000060410a7210 */ /* 0x001fe20007fbe0ff */
[----:B------:R0:W-:Y:S01]  /*18c80*/  STG.E.U16 desc[UR6][R16.64], R57 ;  /* 0x0000003910007986 */ /* 0x0001e2000c101506 */
[----:B------:R-:W3:Y:S01]  /*18c90*/  LDC R56, c[0x0][0x278] ;  /* 0x00009e00ff387b82 */ /* 0x000ee20000000800 */
[----:B--2---:R-:W-:-:S07]  /*18ca0*/  IMAD R13, R18, 0xad, RZ ;  /* 0x000000ad120d7824 */ /* 0x004fce00078e02ff */
[----:B------:R-:W2:Y:S01]  /*18cb0*/  LDC R18, c[0x0][0x278] ;  /* 0x00009e00ff127b82 */ /* 0x000ea20000000800 */
[----:B------:R-:W-:Y:S02]  /*18cc0*/  IADD3 R12, P6, R67, R96, RZ ;  /* 0x00000060430c7210 */ /* 0x000fe40007fde0ff */
[-C--:B------:R-:W-:Y:S01]  /*18cd0*/  LEA.HI.X.SX32 R9, R5, R97.reuse, 0x1, P3 ;  /* 0x0000006105097211 */ /* 0x080fe200018f0eff */
[----:B0-----:R-:W-:Y:S01]  /*18ce0*/  IMAD R17, R24, 0x15c, RZ ;  /* 0x0000015c18117824 */ /* 0x001fe200078e02ff */
[----:B------:R-:W-:Y:S02]  /*18cf0*/  PRMT R65, R57, 0x7632, R65 ;  /* 0x0000763239417816 */ /* 0x000fe40000000041 */
[-C--:B------:R-:W-:Y:S01]  /*18d00*/  LEA.HI.X.SX32 R11, R101, R97.reuse, 0x1, P5 ;  /* 0x00000061650b7211 */ /* 0x080fe200028f0eff */
[----:B------:R-:W0:Y:S01]  /*18d10*/  LDC R32, c[0x0][0x278] ;  /* 0x00009e00ff207b82 */ /* 0x000e220000000800 */
[----:B------:R-:W-:Y:S01]  /*18d20*/  LEA.HI.X.SX32 R13, R13, R97, 0x1, P6 ;  /* 0x000000610d0d7211 */ /* 0x000fe200030f0eff */
[----:B------:R1:W-:Y:S01]  /*18d30*/  STG.E.U16 desc[UR6][R8.64], R65 ;  /* 0x0000004108007986 */ /* 0x0003e2000c101506 */
[----:B------:R-:W-:Y:S01]  /*18d40*/  PRMT R67, R58, 0x7632, R67 ;  /* 0x000076323a437816 */ /* 0x000fe20000000043 */
[----:B-----5:R-:W-:-:S02]  /*18d50*/  IMAD R57, R34, 0x15e, RZ ;  /* 0x0000015e22397824 */ /* 0x020fc400078e02ff */
[----:B------:R5:W-:Y:S02]  /*18d60*/  STG.E.U16 desc[UR6][R10.64], R58 ;  /* 0x0000003a0a007986 */ /* 0x000be4000c101506 */
[----:B------:R-:W3:Y:S02]  /*18d70*/  LDC R16, c[0x0][0x278] ;  /* 0x00009e00ff107b82 */ /* 0x000ee40000000800 */
[----:B------:R5:W-:Y:S01]  /*18d80*/  STG.E.U16 desc[UR6][R12.64], R67 ;  /* 0x000000430c007986 */ /* 0x000be2000c101506 */
[----:B-1----:R-:W-:Y:S01]  /*18d90*/  IADD3 R8, P5, R17, R96, RZ ;  /* 0x0000006011087210 */ /* 0x002fe20007fbe0ff */
[----:B------:R-:W-:-:S04]  /*18da0*/  IMAD R17, R64, 0x162, RZ ;  /* 0x0000016240117824 */ /* 0x000fc800078e02ff */
[----:B------:R-:W1:Y:S01]  /*18db0*/  LDC R24, c[0x0][0x278] ;  /* 0x00009e00ff187b82 */ /* 0x000e620000000800 */
[----:B----4-:R-:W-:Y:S02]  /*18dc0*/  IMAD R5, R6, 0xaf, RZ ;  /* 0x000000af06057824 */ /* 0x010fe400078e02ff */
[----:B-----5:R-:W-:Y:S01]  /*18dd0*/  IMAD R11, R66, 0x160, RZ ;  /* 0x00000160420b7824 */ /* 0x020fe200078e02ff */
[-C--:B------:R-:W-:Y:S01]  /*18de0*/  IADD3 R10, P3, R57, R96.reuse, RZ ;  /* 0x00000060390a7210 */ /* 0x080fe20007f7e0ff */
[----:B------:R-:W-:Y:S01]  /*18df0*/  IMAD R13, R14, 0xb1, RZ ;  /* 0x000000b10e0d7824 */ /* 0x000fe200078e02ff */
[----:B------:R-:W-:Y:S02]  /*18e00*/  LEA.HI.X.SX32 R9, R121, R97, 0x1, P5 ;  /* 0x0000006179097211 */ /* 0x000fe400028f0eff */
[----:B------:R-:W4:Y:S01]  /*18e10*/  LDC R14, c[0x0][0x278] ;  /* 0x00009e00ff0e7b82 */ /* 0x000f220000000800 */
[-C--:B------:R-:W-:Y:S02]  /*18e20*/  IADD3 R12, P6, R17, R96.reuse, RZ ;  /* 0x00000060110c7210 */ /* 0x080fe40007fde0ff */
[----:B------:R-:W-:-:S05]  /*18e30*/  IADD3 R6, P5, R11, R96, RZ ;  /* 0x000000600b067210 */ /* 0x000fca0007fbe0ff */
[----:B------:R-:W5:Y:S01]  /*18e40*/  LDC R34, c[0x0][0x278] ;  /* 0x00009e00ff227b82 */ /* 0x000f620000000800 */
[----:B------:R-:W-:Y:S01]  /*18e50*/  LEA.HI.X.SX32 R11, R5, R97, 0x1, P3 ;  /* 0x00000061050b7211 */ /* 0x000fe200018f0eff */
[----:B------:R2:W-:Y:S01]  /*18e60*/  STG.E.U16 desc[UR6][R8.64], R59 ;  /* 0x0000003b08007986 */ /* 0x0005e2000c101506 */
[----:B------:R-:W-:-:S05]  /*18e70*/  PRMT R5, R59, 0x7632, R5 ;  /* 0x000076323b057816 */ /* 0x000fca0000000005 */
[----:B------:R-:W4:Y:S01]  /*18e80*/  LDC R17, c[0x0][0x278] ;  /* 0x00009e00ff117b82 */ /* 0x000f220000000800 */
[----:B------:R-:W-:-:S07]  /*18e90*/  LEA.HI.X.SX32 R7, R7, R97, 0x1, P5 ;  /* 0x0000006107077211 */ /* 0x000fce00028f0eff */
[----:B------:R-:W4:Y:S01]  /*18ea0*/  LDC R57, c[0x0][0x278] ;  /* 0x00009e00ff397b82 */ /* 0x000f220000000800 */
[----:B--2---:R-:W-:Y:S01]  /*18eb0*/  IMAD R9, R18, 0x164, RZ ;  /* 0x0000016412097824 */ /* 0x004fe200078e02ff */
[----:B------:R-:W-:Y:S06]  /*18ec0*/  STG.E.U16 desc[UR6][R10.64], R5 ;  /* 0x000000050a007986 */ /* 0x000fec000c101506 */
[----:B------:R-:W2:Y:S01]  /*18ed0*/  LDC R58, c[0x0][0x278] ;  /* 0x00009e00ff3a7b82 */ /* 0x000ea20000000800 */
[----:B------:R3:W-:Y:S07]  /*18ee0*/  STG.E.U16 desc[UR6][R6.64], R60 ;  /* 0x0000003c06007986 */ /* 0x0007ee000c101506 */
[----:B------:R-:W2:Y:S01]  /*18ef0*/  LDC R59, c[0x0][0x278] ;  /* 0x00009e00ff3b7b82 */ /* 0x000ea20000000800 */
[----:B0-----:R-:W-:Y:S01]  /*18f00*/  IMAD R65, R32, 0x166, RZ ;  /* 0x0000016620417824 */ /* 0x001fe200078e02ff */
[----:B------:R-:W-:-:S02]  /*18f10*/  LEA.HI.X.SX32 R13, R13, R97, 0x1, P6 ;  /* 0x000000610d0d7211 */ /* 0x000fc400030f0eff */
[----:B---3--:R-:W-:-:S04]  /*18f20*/  IADD3 R6, P5, R9, R96, RZ ;  /* 0x0000006009067210 */ /* 0x008fc80007fbe0ff */
[----:B------:R-:W0:Y:S01]  /*18f30*/  LDC R18, c[0x0][0x278] ;  /* 0x00009e00ff127b82 */ /* 0x000e220000000800 */
[----:B------:R-:W-:Y:S01]  /*18f40*/  PRMT R64, R60, 0x7632, R64 ;  /* 0x000076323c407816 */ /* 0x000fe20000000040 */
[----:B------:R-:W-:Y:S01]  /*18f50*/  IMAD R9, R56, 0x16a, RZ ;  /* 0x0000016a38097824 */ /* 0x000fe200078e02ff */
[----:B------:R-:W-:Y:S01]  /*18f60*/  LEA.HI.X.SX32 R7, R179, R97, 0x1, P5 ;  /* 0x00000061b3077211 */ /* 0x000fe200028f0eff */
[----:B------:R-:W-:Y:S01]  /*18f70*/  IMAD R5, R16, 0xb3, RZ ;  /* 0x000000b310057824 */ /* 0x000fe200078e02ff */
[-C--:B------:R-:W-:Y:S01]  /*18f80*/  IADD3 R8, P3, R65, R96.reuse, RZ ;  /* 0x0000006041087210 */ /* 0x080fe20007f7e0ff */
[----:B-1----:R-:W-:Y:S01]  /*18f90*/  IMAD R11, R24, 0x168, RZ ;  /* 0x00000168180b7824 */ /* 0x002fe200078e02ff */
[----:B------:R1:W-:Y:S01]  /*18fa0*/  STG.E.U16 desc[UR6][R12.64], R64 ;  /* 0x000000400c007986 */ /* 0x0003e2000c101506 */
[----:B------:R-:W3:Y:S01]  /*18fb0*/  LDC R24, c[0x0][0x278] ;  /* 0x00009e00ff187b82 */ /* 0x000ee20000000800 */
[----:B-----5:R-:W-:Y:S02]  /*18fc0*/  IMAD R65, R34, 0x16c, RZ ;  /* 0x0000016c22417824 */ /* 0x020fe400078e02ff */
[----:B------:R5:W-:Y:S01]  /*18fd0*/  STG.E.U16 desc[UR6][R6.64], R61 ;  /* 0x0000003d06007986 */ /* 0x000be2000c101506 */
[----:B------:R-:W-:Y:S01]  /*18fe0*/  IADD3 R10, P5, R11, R96, RZ ;  /* 0x000000600b0a7210 */ /* 0x000fe20007fbe0ff */
[----:B----4-:R-:W-:-:S03]  /*18ff0*/  IMAD R57, R57, 0x16e, RZ ;  /* 0x0000016e39397824 */ /* 0x010fc600078e02ff */
[----:B------:R-:W4:Y:S01]  /*19000*/  LDC R16, c[0x0][0x278] ;  /* 0x00009e00ff107b82 */ /* 0x000f220000000800 */
[-C--:B-1----:R-:W-:Y:S01]  /*19010*/  IADD3 R12, P6, R9, R96.reuse, RZ ;  /* 0x00000060090c7210 */ /* 0x082fe20007fde0ff */
[----:B------:R-:W-:Y:S01]  /*19020*/  IMAD R13, R14, 0xb5, RZ ;  /* 0x000000b50e0d7824 */ /* 0x000fe200078e02ff */
[-C--:B------:R-:W-:Y:S02]  /*19030*/  LEA.HI.X.SX32 R9, R5, R97.reuse, 0x1, P3 ;  /* 0x0000006105097211 */ /* 0x080fe400018f0eff */
[----:B-----5:R-:W-:Y:S01]  /*19040*/  PRMT R7, R61, 0x7632, R7 ;  /* 0x000076323d077816 */ /* 0x020fe20000000007 */
[----:B------:R-:W-:Y:S01]  /*19050*/  IMAD R5, R17, 0xb7, RZ ;  /* 0x000000b711057824 */ /* 0x000fe200078e02ff */
[-C--:B------:R-:W-:Y:S01]  /*19060*/  LEA.HI.X.SX32 R11, R25, R97.reuse, 0x1, P5 ;  /* 0x00000061190b7211 */ /* 0x080fe200028f0eff */
[----:B------:R-:W1:Y:S01]  /*19070*/  LDC R17, c[0x0][0x278] ;  /* 0x00009e00ff117b82 */ /* 0x000e620000000800 */
[----:B------:R-:W-:Y:S01]  /*19080*/  LEA.HI.X.SX32 R13, R13, R97, 0x1, P6 ;  /* 0x000000610d0d7211 */ /* 0x000fe200030f0eff */
[----:B------:R5:W-:Y:S01]  /*19090*/  STG.E.U16 desc[UR6][R8.64], R7 ;  /* 0x0000000708007986 */ /* 0x000be2000c101506 */
[----:B------:R-:W-:Y:S01]  /*190a0*/  PRMT R32, R62, 0x7632, R32 ;  /* 0x000076323e207816 */ /* 0x000fe20000000020 */
[----:B--2---:R-:W-:Y:S01]  /*190b0*/  IMAD R59, R59, 0x172, RZ ;  /* 0x000001723b3b7824 */ /* 0x004fe200078e02ff */
[----:B------:R-:W-:-:S03]  /*190c0*/  IADD3 R6, P5, R65, R96, RZ ;  /* 0x0000006041067210 */ /* 0x000fc60007fbe0ff */
[----:B------:R-:W2:Y:S01]  /*190d0*/  LDC R25, c[0x0][0x278] ;  /* 0x00009e00ff197b82 */ /* 0x000ea20000000800 */
[----:B------:R0:W-:Y:S01]  /*190e0*/  STG.E.U16 desc[UR6][R10.64], R62 ;  /* 0x0000003e0a007986 */ /* 0x0001e2000c101506 */
[----:B-----5:R-:W-:-:S03]  /*190f0*/  IMAD R9, R58, 0x170, RZ ;  /* 0x000001703a097824 */ /* 0x020fc600078e02ff */
[----:B------:R5:W-:Y:S03]  /*19100*/  STG.E.U16 desc[UR6][R12.64], R32 ;  /* 0x000000200c007986 */ /* 0x000be6000c101506 */
[----:B------:R-:W1:Y:S01]  /*19110*/  LDC R14, c[0x0][0x278] ;  /* 0x00009e00ff0e7b82 */ /* 0x000e620000000800 */
[-C--:B------:R-:W-:Y:S02]  /*19120*/  IADD3 R8, P3, R57, R96.reuse, RZ ;  /* 0x0000006039087210 */ /* 0x080fe40007f7e0ff */
[-C--:B------:R-:W-:Y:S02]  /*19130*/  LEA.HI.X.SX32 R7, R27, R97.reuse, 0x1, P5 ;  /* 0x000000611b077211 */ /* 0x080fe400028f0eff */
[-C--:B0-----:R-:W-:Y:S02]  /*19140*/  IADD3 R10, P5, R9, R96.reuse, RZ ;  /* 0x00000060090a7210 */ /* 0x081fe40007fbe0ff */
[----:B------:R-:W-:Y:S01]  /*19150*/  LEA.HI.X.SX32 R9, R5, R97, 0x1, P3 ;  /* 0x0000006105097211 */ /* 0x000fe200018f0eff */
[----:B------:R-:W0:Y:S01]  /*19160*/  LDC R27, c[0x0][0x278] ;  /* 0x00009e00ff1b7b82 */ /* 0x000e220000000800 */
[----:B-----5:R-:W-:Y:S01]  /*19170*/  IMAD R13, R18, 0xb9, RZ ;  /* 0x000000b9120d7824 */ /* 0x020fe200078e02ff */
[----:B------:R-:W-:-:S02]  /*19180*/  IADD3 R12, P6, R59, R96, RZ ;  /* 0x000000603b0c7210 */ /* 0x000fc40007fde0ff */
[----:B------:R-:W-:Y:S02]  /*19190*/  PRMT R32, R63, 0x7632, R32 ;  /* 0x000076323f207816 */ /* 0x000fe40000000020 */
[-C--:B------:R-:W-:Y:S02]  /*191a0*/  LEA.HI.X.SX32 R11, R15, R97.reuse, 0x1, P5 ;  /* 0x000000610f0b7211 */ /* 0x080fe400028f0eff */
[----:B------:R-:W5:Y:S01]  /*191b0*/  LDC R18, c[0x0][0x278] ;  /* 0x00009e00ff127b82 */ /* 0x000f620000000800 */
[----:B------:R-:W-:Y:S02]  /*191c0*/  LEA.HI.X.SX32 R13, R13, R97, 0x1, P6 ;  /* 0x000000610d0d7211 */ /* 0x000fe400030f0eff */
[----:B------:R-:W-:Y:S01]  /*191d0*/  PRMT R34, R52, 0x7632, R34 ;  /* 0x0000763234227816 */ /* 0x000fe20000000022 */
[----:B------:R3:W-:Y:S04]  /*191e0*/  STG.E.U16 desc[UR6][R6.64], R63 ;  /* 0x0000003f06007986 */ /* 0x0007e8000c101506 */
[----:B------:R-:W1:Y:S01]  /*191f0*/  LDC R15, c[0x0][0x278] ;  /* 0x00009e00ff0f7b82 */ /* 0x000e620000000800 */
[----:B------:R5:W-:Y:S04]  /*19200*/  STG.E.U16 desc[UR6][R8.64], R32 ;  /* 0x0000002008007986 */ /* 0x000be8000c101506 */
[----:B------:R-:W-:Y:S01]  /*19210*/  STG.E.U16 desc[UR6][R10.64], R52 ;  /* 0x000000340a007986 */ /* 0x000fe2000c101506 */
[----:B---3--:R-:W-:-:S03]  /*19220*/  IMAD R7, R24, 0x176, RZ ;  /* 0x0000017618077824 */ /* 0x008fc600078e02ff */
[----:B------:R1:W-:Y:S01]  /*19230*/  STG.E.U16 desc[UR6][R12.64], R34 ;  /* 0x000000220c007986 */ /* 0x0003e2000c101506 */
[----:B------:R-:W3:Y:S01]  /*19240*/  LDC R24, c[0x0][0x278] ;  /* 0x00009e00ff187b82 */ /* 0x000ee20000000800 */
[----:B----4-:R-:W-:Y:S02]  /*19250*/  IMAD R5, R16, 0x174, RZ ;  /* 0x0000017410057824 */ /* 0x010fe400078e02ff */
[----:B--2---:R-:W-:Y:S02]  /*19260*/  IMAD R25, R25, 0x178, RZ ;  /* 0x0000017819197824 */ /* 0x004fe400078e02ff */
[----:B0-----:R-:W-:Y:S02]  /*19270*/  IMAD R27, R27, 0x17e, RZ ;  /* 0x0000017e1b1b7824 */ /* 0x001fe400078e02ff */
[----:B-----5:R-:W-:Y:S01]  /*19280*/  IMAD R57, R18, 0x17c, RZ ;  /* 0x0000017c12397824 */ /* 0x020fe200078e02ff */
[----:B------:R-:W0:Y:S01]  /*19290*/  LDC R32, c[0x0][0x278] ;  /* 0x00009e00ff207b82 */ /* 0x000e220000000800 */
[----:B-1----:R-:W-:-:S07]  /*192a0*/  IMAD R13, R17, 0x17a, RZ ;  /* 0x0000017a110d7824 */ /* 0x002fce00078e02ff */
[----:B------:R-:W1:Y:S01]  /*192b0*/  LDC R12, c[0x0][0x278] ;  /* 0x00009e00ff0c7b82 */ /* 0x000e620000000800 */
[----:B------:R-:W-:Y:S01]  /*192c0*/  IADD3 R6, P3, R5, R96, RZ ;  /* 0x0000006005067210 */ /* 0x000fe20007f7e0ff */
[----:B------:R-:W-:-:S06]  /*192d0*/  IMAD R5, R14, 0xbb, RZ ;  /* 0x000000bb0e057824 */ /* 0x000fcc00078e02ff */
[----:B------:R-:W2:Y:S01]  /*192e0*/  LDC R17, c[0x0][0x278] ;  /* 0x00009e00ff117b82 */ /* 0x000ea20000000800 */
[-C--:B------:R-:W-:Y:S02]  /*192f0*/  IADD3 R8, P5, R7, R96.reuse, RZ ;  /* 0x0000006007087210 */ /* 0x080fe40007fbe0ff */
[----:B------:R-:W-:Y:S02]  /*19300*/  IADD3 R10, P6, R25, R96, RZ ;  /* 0x00000060190a7210 */ /* 0x000fe40007fde0ff */
[-C--:B------:R-:W-:Y:S02]  /*19310*/  LEA.HI.X.SX32 R7, R181, R97.reuse, 0x1, P3 ;  /* 0x00000061b5077211 */ /* 0x080fe400018f0eff */
[-C--:B------:R-:W-:Y:S01]  /*19320*/  LEA.HI.X.SX32 R9, R5, R97.reuse, 0x1, P5 ;  /* 0x0000006105097211 */ /* 0x080fe200028f0eff */
[----:B------:R-:W4:Y:S01]  /*19330*/  LDC R25, c[0x0][0x278] ;  /* 0x00009e00ff197b82 */ /* 0x000f220000000800 */
[----:B------:R-:W-:Y:S01]  /*19340*/  PRMT R34, R53, 0x7632, R34 ;  /* 0x0000763235227816 */ /* 0x000fe20000000022 */
[----:B------:R5:W-:Y:S01]  /*19350*/  STG.E.U16 desc[UR6][R6.64], R53 ;  /* 0x0000003506007986 */ /* 0x000be2000c101506 */
[----:B------:R-:W-:Y:S01]  /*19360*/  LEA.HI.X.SX32 R11, R129, R97, 0x1, P6 ;  /* 0x00000061810b7211 */ /* 0x000fe200030f0eff */
[----:B------:R-:W-:-:S02]  /*19370*/  IMAD R5, R15, 0xbd, RZ ;  /* 0x000000bd0f057824 */ /* 0x000fc400078e02ff */
[----:B------:R1:W-:Y:S02]  /*19380*/  STG.E.U16 desc[UR6][R8.64], R34 ;  /* 0x0000002208007986 */ /* 0x0003e4000c101506 */
[----:B------:R-:W0:Y:S02]  /*19390*/  LDC R14, c[0x0][0x278] ;  /* 0x00009e00ff0e7b82 */ /* 0x000e240000000800 */
[----:B------:R1:W-:Y:S01]  /*193a0*/  STG.E.U16 desc[UR6][R10.64], R54 ;  /* 0x000000360a007986 */ /* 0x0003e2000c101506 */
[----:B-----5:R-:W-:Y:S01]  /*193b0*/  IADD3 R6, P5, R13, R96, RZ ;  /* 0x000000600d067210 */ /* 0x020fe20007fbe0ff */
[----:B---3--:R-:W-:-:S04]  /*193c0*/  IMAD R13, R24, 0x180, RZ ;  /* 0x00000180180d7824 */ /* 0x008fc800078e02ff */
[----:B------:R-:W3:Y:S01]  /*193d0*/  LDC R16, c[0x0][0x278] ;  /* 0x00009e00ff107b82 */ /* 0x000ee20000000800 */
[-C--:B------:R-:W-:Y:S01]  /*193e0*/  LEA.HI.X.SX32 R7, R5, R97.reuse, 0x1, P5 ;  /* 0x0000006105077211 */ /* 0x080fe200028f0eff */
[----:B-1----:R-:W-:Y:S01]  /*193f0*/  IMAD R5, R12, 0xbf, RZ ;  /* 0x000000bf0c057824 */ /* 0x002fe200078e02ff */
[-C--:B------:R-:W-:Y:S02]  /*19400*/  IADD3 R8, P3, R57, R96.reuse, RZ ;  /* 0x0000006039087210 */ /* 0x080fe40007f7e0ff */
[----:B------:R-:W-:Y:S02]  /*19410*/  PRMT R11, R54, 0x7632, R11 ;  /* 0x00007632360b7816 */ /* 0x000fe4000000000b */
[-C--:B------:R-:W-:Y:S01]  /*19420*/  IADD3 R10, P5, R27, R96.reuse, RZ ;  /* 0x000000601b0a7210 */ /* 0x080fe20007fbe0ff */
[----:B------:R-:W1:Y:S01]  /*19430*/  LDC R18, c[0x0][0x278] ;  /* 0x00009e00ff127b82 */ /* 0x000e620000000800 */
[----:B------:R-:W-:Y:S01]  /*19440*/  LEA.HI.X.SX32 R9, R123, R97, 0x1, P3 ;  /* 0x000000617b097211 */ /* 0x000fe200018f0eff */
[----:B------:R5:W-:Y:S01]  /*19450*/  STG.E.U16 desc[UR6][R6.64], R11 ;  /* 0x0000000b06007986 */ /* 0x000be2000c101506 */
[----:B------:R-:W-:Y:S01]  /*19460*/  PRMT R34, R55, 0x7632, R34 ;  /* 0x0000763237227816 */ /* 0x000fe20000000022 */
[----:B--2---:R-:W-:Y:S01]  /*19470*/  IMAD R17, R17, 0x186, RZ ;  /* 0x0000018611117824 */ /* 0x004fe200078e02ff */
[----:B------:R-:W-:-:S03]  /*19480*/  IADD3 R12, P6, R13, R96, RZ ;  /* 0x000000600d0c7210 */ /* 0x000fc60007fde0ff */
[----:B------:R-:W2:Y:S01]  /*19490*/  LDC R27, c[0x0][0x278] ;  /* 0x00009e00ff1b7b82 */ /* 0x000ea20000000800 */
[----:B------:R-:W-:Y:S01]  /*194a0*/  STG.E.U16 desc[UR6][R8.64], R55 ;  /* 0x0000003708007986 */ /* 0x000fe2000c101506 */
[-C--:B-----5:R-:W-:Y:S02]  /*194b0*/  LEA.HI.X.SX32 R11, R5, R97.reuse, 0x1, P5 ;  /* 0x00000061050b7211 */ /* 0x0a0fe400028f0eff */
[----:B------:R-:W-:-:S04]  /*194c0*/  LEA.HI.X.SX32 R13, R185, R97, 0x1, P6 ;  /* 0x00000061b90d7211 */ /* 0x000fc800030f0eff */
[----:B------:R-:W5:Y:S01]  /*194d0*/  LDC R24, c[0x0][0x278] ;  /* 0x00009e00ff187b82 */ /* 0x000f620000000800 */
[----:B------:R0:W-:Y:S01]  /*194e0*/  STG.E.U16 desc[UR6][R10.64], R34 ;  /* 0x000000220a007986 */ /* 0x0001e2000c101506 */
[----:B----4-:R-:W-:-:S06]  /*194f0*/  IMAD R7, R25, 0x182, RZ ;  /* 0x0000018219077824 */ /* 0x010fcc00078e02ff */
[----:B------:R-:W4:Y:S01]  /*19500*/  LDC R15, c[0x0][0x278] ;  /* 0x00009e00ff0f7b82 */ /* 0x000f220000000800 */
[----:B0-----:R-:W-:-:S07]  /*19510*/  IADD3 R10, P6, R17, R96, RZ ;  /* 0x00000060110a7210 */ /* 0x001fce0007fde0ff */
[----:B------:R-:W0:Y:S01]  /*19520*/  LDC R17, c[0x0][0x278] ;  /* 0x00009e00ff117b82 */ /* 0x000e220000000800 */
[----:B------:R2:W-:Y:S01]  /*19530*/  STG.E.U16 desc[UR6][R12.64], R92 ;  /* 0x0000005c0c007986 */ /* 0x0005e2000c101506 */
[----:B------:R-:W-:Y:S01]  /*19540*/  IMAD R53, R32, 0x184, RZ ;  /* 0x0000018420357824 */ /* 0x000fe200078e02ff */
[----:B------:R-:W-:Y:S01]  /*19550*/  IADD3 R6, P3, R7, R96, RZ ;  /* 0x0000006007067210 */ /* 0x000fe20007f7e0ff */
[----:B------:R-:W-:-:S04]  /*19560*/  IMAD R5, R14, 0xc1, RZ ;  /* 0x000000c10e057824 */ /* 0x000fc800078e02ff */
[----:B------:R-:W4:Y:S01]  /*19570*/  LDC R25, c[0x0][0x278] ;  /* 0x00009e00ff197b82 */ /* 0x000f220000000800 */
[----:B---3--:R-:W-:Y:S01]  /*19580*/  IMAD R11, R16, 0xc3, RZ ;  /* 0x000000c3100b7824 */ /* 0x008fe200078e02ff */
[----:B------:R-:W-:Y:S01]  /*19590*/  IADD3 R8, P5, R53, R96, RZ ;  /* 0x0000006035087210 */ /* 0x000fe20007fbe0ff */
[----:B-1----:R-:W-:Y:S01]  /*195a0*/  IMAD R53, R18, 0x188, RZ ;  /* 0x0000018812357824 */ /* 0x002fe200078e02ff */
[----:B------:R-:W-:-:S04]  /*195b0*/  LEA.HI.X.SX32 R7, R5, R97, 0x1, P3 ;  /* 0x0000006105077211 */ /* 0x000fc800018f0eff */
[----:B--2---:R-:W1:Y:S01]  /*195c0*/  LDC R13, c[0x0][0x278] ;  /* 0x00009e00ff0d7b82 */ /* 0x004e620000000800 */
[----:B------:R-:W-:Y:S02]  /*195d0*/  PRMT R92, R92, 0x7632, R92 ;  /* 0x000076325c5c7816 */ /* 0x000fe4000000005c */
[----:B------:R-:W-:-:S05]  /*195e0*/  LEA.HI.X.SX32 R9, R99, R97, 0x1, P5 ;  /* 0x0000006163097211 */ /* 0x000fca00028f0eff */
[----:B------:R-:W2:Y:S01]  /*195f0*/  LDC R32, c[0x0][0x278] ;  /* 0x00009e00ff207b82 */ /* 0x000ea20000000800 */
[----:B------:R-:W-:Y:S01]  /*19600*/  LEA.HI.X.SX32 R11, R11, R97, 0x1, P6 ;  /* 0x000000610b0b7211 */ /* 0x000fe200030f0eff */
[----:B------:R3:W-:Y:S01]  /*19610*/  STG.E.U16 desc[UR6][R6.64], R92 ;  /* 0x0000005c06007986 */ /* 0x0007e2000c101506 */
[----:B------:R-:W-:Y:S01]  /*19620*/  PRMT R12, R93, 0x7632, R12 ;  /* 0x000076325d0c7816 */ /* 0x000fe2000000000c */
[----:B------:R-:W-:-:S04]  /*19630*/  IMAD R27, R27, 0x18c, RZ ;  /* 0x0000018c1b1b7824 */ /* 0x000fc800078e02ff */
[----:B------:R-:W2:Y:S01]  /*19640*/  LDC R34, c[0x0][0x278] ;  /* 0x00009e00ff227b82 */ /* 0x000ea20000000800 */
[----:B------:R-:W-:Y:S07]  /*19650*/  STG.E.U16 desc[UR6][R8.64], R93 ;  /* 0x0000005d08007986 */ /* 0x000fee000c101506 */
[----:B------:R-:W2:Y:S01]  /*19660*/  LDC R18, c[0x0][0x278] ;  /* 0x00009e00ff127b82 */ /* 0x000ea20000000800 */
[----:B---3--:R-:W-:Y:S01]  /*19670*/  IADD3 R6, P5, R53, R96, RZ ;  /* 0x0000006035067210 */ /* 0x008fe20007fbe0ff */
[----:B------:R3:W-:Y:S06]  /*19680*/  STG.E.U16 desc[UR6][R10.64], R12 ;  /* 0x0000000c0a007986 */ /* 0x0007ec000c101506 */
[----:B------:R-:W2:Y:S01]  /*19690*/  LDC R14, c[0x0][0x278] ;  /* 0x00009e00ff0e7b82 */ /* 0x000ea20000000800 */
[----:B------:R-:W-:Y:S01]  /*196a0*/  LEA.HI.X.SX32 R7, R183, R97, 0x1, P5 ;  /* 0x00000061b7077211 */ /* 0x000fe200028f0eff */
[----:B-----5:R-:W-:-:S06]  /*196b0*/  IMAD R55, R24, 0x18a, RZ ;  /* 0x0000018a18377824 */ /* 0x020fcc00078e02ff */
[----:B------:R-:W5:Y:S01]  /*196c0*/  LDC R16, c[0x0][0x278] ;  /* 0x00009e00ff107b82 */ /* 0x000f620000000800 */
[-C--:B---3--:R-:W-:Y:S01]  /*196d0*/  IADD3 R10, P5, R27, R96.reuse, RZ ;  /* 0x000000601b0a7210 */ /* 0x088fe20007fbe0ff */
[----:B0-----:R-:W-:Y:S01]  /*196e0*/  IMAD R27, R17, 0x190, RZ ;  /* 0x00000190111b7824 */ /* 0x001fe200078e02ff */
[----:B------:R-:W-:Y:S01]  /*196f0*/  IADD3 R8, P3, R55, R96, RZ ;  /* 0x0000006037087210 */ /* 0x000fe20007f7e0ff */
[----:B----4-:R-:W-:-:S04]  /*19700*/  IMAD R5, R15, 0xc5, RZ ;  /* 0x000000c50f057824 */ /* 0x010fc800078e02ff */
[----:B------:R-:W0:Y:S01]  /*19710*/  LDC R17, c[0x0][0x278] ;  /* 0x00009e00ff117b82 */ /* 0x000e220000000800 */
[----:B------:R-:W-:Y:S01]  /*19720*/  IMAD R25, R25, 0x18e, RZ ;  /* 0x0000018e19197824 */ /* 0x000fe200078e02ff */
[----:B------:R-:W-:Y:S01]  /*19730*/  LEA.HI.X.SX32 R9, R5, R97, 0x1, P3 ;  /* 0x0000006105097211 */ /* 0x000fe200018f0eff */
[----:B-1----:R-:W-:Y:S01]  /*19740*/  IMAD R13, R13, 0xc7, RZ ;  /* 0x000000c70d0d7824 */ /* 0x002fe200078e02ff */
[----:B------:R-:W-:-:S04]  /*19750*/  PRMT R52, R94, 0x7632, R52 ;  /* 0x000076325e347816 */ /* 0x000fc80000000034 */
[----:B------:R-:W1:Y:S01]  /*19760*/  LDC R24, c[0x0][0x278] ;  /* 0x00009e00ff187b82 */ /* 0x000e620000000800 */
[----:B------:R-:W-:Y:S02]  /*19770*/  IADD3 R12, P6, R25, R96, RZ ;  /* 0x00000060190c7210 */ /* 0x000fe40007fde0ff */
[-C--:B------:R-:W-:Y:S01]  /*19780*/  LEA.HI.X.SX32 R11, R35, R97.reuse, 0x1, P5 ;  /* 0x00000061230b7211 */ /* 0x080fe200028f0eff */
[----:B------:R3:W-:Y:S01]  /*19790*/  STG.E.U16 desc[UR6][R6.64], R94 ;  /* 0x0000005e06007986 */ /* 0x0007e2000c101506 */
[----:B------:R-:W-:-:S03]  /*197a0*/  LEA.HI.X.SX32 R13, R13, R97, 0x1, P6 ;  /* 0x000000610d0d7211 */ /* 0x000fc600030f0eff */
[----:B------:R-:W4:Y:S01]  /*197b0*/  LDC R25, c[0x0][0x278] ;  /* 0x00009e00ff197b82 */ /* 0x000f220000000800 */
[----:B------:R-:W-:Y:S01]  /*197c0*/  PRMT R35, R95, 0x7632, R35 ;  /* 0x000076325f237816 */ /* 0x000fe20000000023 */
[----:B------:R3:W-:Y:S01]  /*197d0*/  STG.E.U16 desc[UR6][R8.64], R52 ;  /* 0x0000003408007986 */ /* 0x0007e2000c101506 */
[----:B--2---:R-:W-:-:S03]  /*197e0*/  IMAD R5, R14, 0xc9, RZ ;  /* 0x000000c90e057824 */ /* 0x004fc600078e02ff */
[----:B------:R2:W-:Y:S01]  /*197f0*/  STG.E.U16 desc[UR6][R10.64], R95 ;  /* 0x0000005f0a007986 */ /* 0x0005e2000c101506 */
[----:B---3--:R-:W-:Y:S01]  /*19800*/  IMAD R7, R32, 0x192, RZ ;  /* 0x0000019220077824 */ /* 0x008fe200078e02ff */
[-C--:B------:R-:W-:Y:S02]  /*19810*/  IADD3 R6, P5, R27, R96.reuse, RZ ;  /* 0x000000601b067210 */ /* 0x080fe40007fbe0ff */
[----:B------:R5:W-:Y:S01]  /*19820*/  STG.E.U16 desc[UR6][R12.64], R35 ;  /* 0x000000230c007986 */ /* 0x000be2000c101506 */
[----:B------:R-:W3:Y:S01]  /*19830*/  LDC R15, c[0x0][0x278] ;  /* 0x00009e00ff0f7b82 */ /* 0x000ee20000000800 */
[----:B------:R-:W-:Y:S01]  /*19840*/  IMAD R9, R34, 0x194, RZ ;  /* 0x0000019422097824 */ /* 0x000fe200078e02ff */
[----:B------:R-:W-:Y:S01]  /*19850*/  IADD3 R8, P3, R7, R96, RZ ;  /* 0x0000006007087210 */ /* 0x000fe20007f7e0ff */
[----:B--2---:R-:W-:Y:S01]  /*19860*/  IMAD R11, R18, 0x196, RZ ;  /* 0x00000196120b7824 */ /* 0x004fe200078e02ff */
[----:B------:R-:W-:-:S04]  /*19870*/  LEA.HI.X.SX32 R7, R33, R97, 0x1, P5 ;  /* 0x0000006121077211 */ /* 0x000fc800028f0eff */
[----:B------:R-:W2:Y:S01]  /*19880*/  LDC R14, c[0x0][0x278] ;  /* 0x00009e00ff0e7b82 */ /* 0x000ea20000000800 */
[-C--:B------:R-:W-:Y:S01]  /*19890*/  IADD3 R10, P5, R9, R96.reuse, RZ ;  /* 0x00000060090a7210 */ /* 0x080fe20007fbe0ff */
[----:B-----5:R-:W-:Y:S01]  /*198a0*/  IMAD R13, R16, 0xcb, RZ ;  /* 0x000000cb100d7824 */ /* 0x020fe200078e02ff */
[----:B------:R-:W-:Y:S02]  /*198b0*/  IADD3 R12, P6, R11, R96, RZ ;  /* 0x000000600b0c7210 */ /* 0x000fe40007fde0ff */
[----:B------:R-:W-:-:S03]  /*198c0*/  LEA.HI.X.SX32 R9, R5, R97, 0x1, P3 ;  /* 0x0000006105097211 */ /* 0x000fc600018f0eff */
[----:B------:R-:W5:Y:S01]  /*198d0*/  LDC R16, c[0x0][0x278] ;  /* 0x00009e00ff107b82 */ /* 0x000f620000000800 */
[----:B------:R-:W-:Y:S02]  /*198e0*/  PRMT R5, R48, 0x7632, R5 ;  /* 0x0000763230057816 */ /* 0x000fe40000000005 */
[-C--:B------:R-:W-:Y:S01]  /*198f0*/  LEA.HI.X.SX32 R11, R131, R97.reuse, 0x1, P5 ;  /* 0x00000061830b7211 */ /* 0x080fe200028f0eff */
[----:B0-----:R-:W-:Y:S01]  /*19900*/  IMAD R27, R17, 0x19a, RZ ;  /* 0x0000019a111b7824 */ /* 0x001fe200078e02ff */
[----:B------:R-:W-:Y:S02]  /*19910*/  LEA.HI.X.SX32 R13, R13, R97, 0x1, P6 ;  /* 0x000000610d0d7211 */ /* 0x000fe400030f0eff */
[----:B------:R-:W-:Y:S01]  /*19920*/  PRMT R32, R49, 0x7632, R32 ;  /* 0x0000763231207816 */ /* 0x000fe20000000020 */
[----:B------:R1:W-:Y:S01]  /*19930*/  STG.E.U16 desc[UR6][R6.64], R48 ;  /* 0x0000003006007986 */ /* 0x0003e2000c101506 */
[----:B------:R-:W0:Y:S03]  /*19940*/  LDC R17, c[0x0][0x278] ;  /* 0x00009e00ff117b82 */ /* 0x000e260000000800 */
[----:B------:R-:W-:Y:S04]  /*19950*/  STG.E.U16 desc[UR6][R8.64], R5 ;  /* 0x0000000508007986 */ /* 0x000fe8000c101506 */
[----:B------:R-:W-:Y:S01]  /*19960*/  STG.E.U16 desc[UR6][R10.64], R49 ;  /* 0x000000310a007986 */ /* 0x000fe2000c101506 */
[----:B------:R-:W0:Y:S01]  /*19970*/  LDC R18, c[0x0][0x278] ;  /* 0x00009e00ff127b82 */ /* 0x000e220000000800 */
[----:B-1----:R-:W-:-:S02]  /*19980*/  IMAD R7, R24, 0x198, RZ ;  /* 0x0000019818077824 */ /* 0x002fc400078e02ff */
[----:B------:R1:W-:Y:S01]  /*19990*/  STG.E.U16 desc[UR6][R12.64], R32 ;  /* 0x000000200c007986 */ /* 0x0003e2000c101506 */
[----:B----4-:R-:W-:Y:S02]  /*199a0*/  IMAD R25, R25, 0x19c, RZ ;  /* 0x0000019c19197824 */ /* 0x010fe400078e02ff */
[----:B------:R-:W-:Y:S02]  /*199b0*/  IADD3 R6, P3, R7, R96, RZ ;  /* 0x0000006007067210 */ /* 0x000fe40007f7e0ff */
[----:B------:R-:W4:Y:S08]  /*199c0*/  LDC R24, c[0x0][0x278] ;  /* 0x00009e00ff187b82 */ /* 0x000f300000000800 */
[----:B-1----:R-:W1:Y:S01]  /*199d0*/  LDC R12, c[0x0][0x278] ;  /* 0x00009e00ff0c7b82 */ /* 0x002e620000000800 */
[----:B------:R-:W-:-:S02]  /*199e0*/  LEA.HI.X.SX32 R7, R19, R97, 0x1, P3 ;  /* 0x0000006113077211 */ /* 0x000fc400018f0eff */
[----:B------:R-:W-:Y:S01]  /*199f0*/  IADD3 R10, P6, R25, R96, RZ ;  /* 0x00000060190a7210 */ /* 0x000fe20007fde0ff */
[----:B---3--:R-:W-:-:S04]  /*19a00*/  IMAD R5, R15, 0xcd, RZ ;  /* 0x000000cd0f057824 */ /* 0x008fc800078e02ff */
[----:B------:R-:W3:Y:S01]  /*19a10*/  LDC R19, c[0x0][0x278] ;  /* 0x00009e00ff137b82 */ /* 0x000ee20000000800 */
[----:B------:R-:W-:Y:S01]  /*19a20*/  IADD3 R8, P5, R27, R96, RZ ;  /* 0x000000601b087210 */ /* 0x000fe20007fbe0ff */
[----:B-----5:R-:W-:-:S06]  /*19a30*/  IMAD R13, R16, 0x19e, RZ ;  /* 0x0000019e100d7824 */ /* 0x020fcc00078e02ff */
[----:B------:R-:W5:Y:S01]  /*19a40*/  LDC R25, c[0x0][0x278] ;  /* 0x00009e00ff197b82 */ /* 0x000f620000000800 */
[-C--:B------:R-:W-:Y:S01]  /*19a50*/  LEA.HI.X.SX32 R9, R5, R97.reuse, 0x1, P5 ;  /* 0x0000006105097211 */ /* 0x080fe200028f0eff */
[----:B------:R4:W-:Y:S01]  /*19a60*/  STG.E.U16 desc[UR6][R6.64], R50 ;  /* 0x0000003206007986 */ /* 0x0009e2000c101506 */
[----:B--2---:R-:W-:Y:S02]  /*19a70*/  IMAD R5, R14, 0xcf, RZ ;  /* 0x000000cf0e057824 */ /* 0x004fe400078e02ff */
[----:B0-----:R-:W-:Y:S01]  /*19a80*/  IMAD R17, R17, 0x1a4, RZ ;  /* 0x000001a411117824 */ /* 0x001fe200078e02ff */
[----:B------:R-:W-:Y:S02]  /*19a90*/  PRMT R32, R50, 0x7632, R32 ;  /* 0x0000763232207816 */ /* 0x000fe40000000020 */
[----:B------:R-:W0:Y:S01]  /*19aa0*/  LDC R15, c[0x0][0x278] ;  /* 0x00009e00ff0f7b82 */ /* 0x000e220000000800 */
[----:B------:R-:W-:Y:S02]  /*19ab0*/  LEA.HI.X.SX32 R11, R187, R97, 0x1, P6 ;  /* 0x00000061bb0b7211 */ /* 0x000fe400030f0eff */
[----:B----4-:R-:W-:-:S05]  /*19ac0*/  IADD3 R6, P5, R13, R96, RZ ;  /* 0x000000600d067210 */ /* 0x010fca0007fbe0ff */
[----:B------:R-:W2:Y:S01]  /*19ad0*/  LDC R27, c[0x0][0x278] ;  /* 0x00009e00ff1b7b82 */ /* 0x000ea20000000800 */
[----:B------:R-:W-:Y:S01]  /*19ae0*/  LEA.HI.X.SX32 R7, R5, R97, 0x1, P5 ;  /* 0x0000006105077211 */ /* 0x000fe200028f0eff */
[----:B-1----:R-:W-:Y:S01]  /*19af0*/  IMAD R5, R12, 0xd1, RZ ;  /* 0x000000d10c057824 */ /* 0x002fe200078e02ff */
[-C--:B------:R-:W-:Y:S01]  /*19b00*/  IADD3 R12, P6, R17, R96.reuse, RZ ;  /* 0x00000060110c7210 */ /* 0x080fe20007fde0ff */
[----:B------:R-:W-:Y:S01]  /*19b10*/  IMAD R33, R18, 0x1a0, RZ ;  /* 0x000001a012217824 */ /* 0x000fe200078e02ff */
[----:B------:R-:W-:Y:S01]  /*19b20*/  PRMT R34, R51, 0x7632, R34 ;  /* 0x0000763233227816 */ /* 0x000fe20000000022 */
[----:B------:R1:W-:Y:S02]  /*19b30*/  STG.E.U16 desc[UR6][R8.64], R32 ;  /* 0x0000002008007986 */ /* 0x0003e4000c101506 */
[----:B------:R-:W4:Y:S02]  /*19b40*/  LDC R17, c[0x0][0x278] ;  /* 0x00009e00ff117b82 */ /* 0x000f240000000800 */
[----:B------:R3:W-:Y:S06]  /*19b50*/  STG.E.U16 desc[UR6][R10.64], R51 ;  /* 0x000000330a007986 */ /* 0x0007ec000c101506 */
[----:B------:R-:W4:Y:S01]  /*19b60*/  LDC R16, c[0x0][0x278] ;  /* 0x00009e00ff107b82 */ /* 0x000f220000000800 */
[----:B-1----:R-:W-:Y:S01]  /*19b70*/  IMAD R9, R24, 0x1a2, RZ ;  /* 0x000001a218097824 */ /* 0x002fe200078e02ff */
[----:B------:R-:W-:-:S06]  /*19b80*/  IADD3 R8, P3, R33, R96, RZ ;  /* 0x0000006021087210 */ /* 0x000fcc0007f7e0ff */
[----:B------:R-:W1:Y:S01]  /*19b90*/  LDC R18, c[0x0][0x278] ;  /* 0x00009e00ff127b82 */ /* 0x000e620000000800 */
[----:B------:R0:W-:Y:S01]  /*19ba0*/  STG.E.U16 desc[UR6][R6.64], R34 ;  /* 0x0000002206007986 */ /* 0x0001e2000c101506 */
[----:B---3--:R-:W-:Y:S01]  /*19bb0*/  IADD3 R10, P5, R9, R96, RZ ;  /* 0x00000060090a7210 */ /* 0x008fe20007fbe0ff */
[----:B-----5:R-:W-:Y:S01]  /*19bc0*/  IMAD R25, R25, 0x1a8, RZ ;  /* 0x000001a819197824 */ /* 0x020fe200078e02ff */
[----:B------:R-:W-:-:S04]  /*19bd0*/  LEA.HI.X.SX32 R9, R141, R97, 0x1, P3 ;  /* 0x000000618d097211 */ /* 0x000fc800018f0eff */
[----:B------:R-:W3:Y:S01]  /*19be0*/  LDC R14, c[0x0][0x278] ;  /* 0x00009e00ff0e7b82 */ /* 0x000ee20000000800 */
[----:B0-----:R-:W-:-:S07]  /*19bf0*/  IMAD R7, R19, 0x1a6, RZ ;  /* 0x000001a613077824 */ /* 0x001fce00078e02ff */
[----:B------:R-:W0:Y:S01]  /*19c00*/  LDC R19, c[0x0][0x278] ;  /* 0x00009e00ff137b82 */ /* 0x000e220000000800 */
[-C--:B------:R-:W-:Y:S01]  /*19c10*/  LEA.HI.X.SX32 R11, R5, R97.reuse, 0x1, P5 ;  /* 0x00000061050b7211 */ /* 0x080fe200028f0eff */
[----:B------:R5:W-:Y:S01]  /*19c20*/  STG.E.U16 desc[UR6][R8.64], R44 ;  /* 0x0000002c08007986 */ /* 0x000be2000c101506 */
[----:B------:R-:W-:Y:S02]  /*19c30*/  PRMT R32, R44, 0x7632, R32 ;  /* 0x000076322c207816 */ /* 0x000fe40000000020 */
[----:B------:R-:W-:-:S03]  /*19c40*/  LEA.HI.X.SX32 R13, R143, R97, 0x1, P6 ;  /* 0x000000618f0d7211 */ /* 0x000fc600030f0eff */
[----:B------:R-:W0:Y:S01]  /*19c50*/  LDC R24, c[0x0][0x278] ;  /* 0x00009e00ff187b82 */ /* 0x000e220000000800 */
[----:B------:R4:W-:Y:S01]  /*19c60*/  STG.E.U16 desc[UR6][R10.64], R32 ;  /* 0x000000200a007986 */ /* 0x0009e2000c101506 */
[----:B--2---:R-:W-:Y:S01]  /*19c70*/  IMAD R27, R27, 0x1aa, RZ ;  /* 0x000001aa1b1b7824 */ /* 0x004fe200078e02ff */
[----:B-----5:R-:W-:-:S05]  /*19c80*/  IADD3 R8, P5, R25, R96, RZ ;  /* 0x0000006019087210 */ /* 0x020fca0007fbe0ff */
[----:B------:R-:W2:Y:S01]  /*19c90*/  LDC R25, c[0x0][0x278] ;  /* 0x00009e00ff197b82 */ /* 0x000ea20000000800 */
[----:B------:R5:W-:Y:S01]  /*19ca0*/  STG.E.U16 desc[UR6][R12.64], R45 ;  /* 0x0000002d0c007986 */ /* 0x000be2000c101506 */
[----:B------:R-:W-:Y:S01]  /*19cb0*/  IMAD R5, R15, 0xd3, RZ ;  /* 0x000000d30f057824 */ /* 0x000fe200078e02ff */
[-C--:B------:R-:W-:Y:S01]  /*19cc0*/  IADD3 R6, P3, R7, R96.reuse, RZ ;  /* 0x0000006007067210 */ /* 0x080fe20007f7e0ff */
[----:B----4-:R-:W-:Y:S01]  /*19cd0*/  IMAD R17, R17, 0x1ac, RZ ;  /* 0x000001ac11117824 */ /* 0x010fe200078e02ff */
[----:B------:R-:W-:Y:S02]  /*19ce0*/  IADD3 R10, P6, R27, R96, RZ ;  /* 0x000000601b0a7210 */ /* 0x000fe40007fde0ff */
[----:B------:R-:W-:Y:S01]  /*19cf0*/  LEA.HI.X.SX32 R7, R5, R97, 0x1, P3 ;  /* 0x0000006105077211 */ /* 0x000fe200018f0eff */
[----:B------:R-:W4:Y:S01]  /*19d00*/  LDC R27, c[0x0][0x278] ;  /* 0x00009e00ff1b7b82 */ /* 0x000f220000000800 */
[----:B------:R-:W-:-:S07]  /*19d10*/  IMAD R11, R16, 0xd5, RZ ;  /* 0x000000d5100b7824 */ /* 0x000fce00078e02ff */
[----:B-----5:R-:W5:Y:S01]  /*19d20*/  LDC R13, c[0x0][0x278] ;  /* 0x00009e00ff0d7b82 */ /* 0x020f620000000800 */
[----:B------:R-:W-:Y:S01]  /*19d30*/  PRMT R45, R45, 0x7632, R45 ;  /* 0x000076322d2d7816 */ /* 0x000fe2000000002d */
[----:B-1----:R-:W-:Y:S01]  /*19d40*/  IMAD R35, R18, 0x1ae, RZ ;  /* 0x000001ae12237824 */ /* 0x002fe200078e02ff */
[----:B------:R-:W-:Y:S01]  /*19d50*/  LEA.HI.X.SX32 R9, R133, R97, 0x1, P5 ;  /* 0x0000006185097211 */ /* 0x000fe200028f0eff */
[----:B---3--:R-:W-:-:S04]  /*19d60*/  IMAD R5, R14, 0xd7, RZ ;  /* 0x000000d70e057824 */ /* 0x008fc800078e02ff */
[----:B------:R-:W1:Y:S01]  /*19d70*/  LDC R15, c[0x0][0x278] ;  /* 0x00009e00ff0f7b82 */ /* 0x000e620000000800 */
[----:B------:R3:W-:Y:S01]  /*19d80*/  STG.E.U16 desc[UR6][R6.64], R45 ;  /* 0x0000002d06007986 */ /* 0x0007e2000c101506 */
[----:B------:R-:W-:-:S06]  /*19d90*/  LEA.HI.X.SX32 R11, R11, R97, 0x1, P6 ;  /* 0x000000610b0b7211 */ /* 0x000fcc00030f0eff */
[----:B------:R-:W1:Y:S01]  /*19da0*/  LDC R32, c[0x0][0x278] ;  /* 0x00009e00ff207b82 */ /* 0x000e620000000800 */
[----:B------:R-:W-:Y:S01]  /*19db0*/  PRMT R12, R46, 0x7632, R12 ;  /* 0x000076322e0c7816 */ /* 0x000fe2000000000c */
[----:B0-----:R-:W-:Y:S01]  /*19dc0*/  IMAD R19, R19, 0x1b2, RZ ;  /* 0x000001b213137824 */ /* 0x001fe200078e02ff */
[----:B---3--:R-:W-:-:S05]  /*19dd0*/  IADD3 R6, P5, R17, R96, RZ ;  /* 0x0000006011067210 */ /* 0x008fca0007fbe0ff */
[----:B------:R-:W0:Y:S01]  /*19de0*/  LDC R33, c[0x0][0x278] ;  /* 0x00009e00ff217b82 */ /* 0x000e220000000800 */
[----:B------:R3:W-:Y:S07]  /*19df0*/  STG.E.U16 desc[UR6][R8.64], R46 ;  /* 0x0000002e08007986 */ /* 0x0007ee000c101506 */
[----:B------:R-:W0:Y:S01]  /*19e00*/  LDC R18, c[0x0][0x278] ;  /* 0x00009e00ff127b82 */ /* 0x000e220000000800 */
[----:B------:R-:W-:Y:S01]  /*19e10*/  LEA.HI.X.SX32 R7, R149, R97, 0x1, P5 ;  /* 0x0000006195077211 */ /* 0x000fe200028f0eff */
[----:B------:R2:W-:Y:S06]  /*19e20*/  STG.E.U16 desc[UR6][R10.64], R12 ;  /* 0x0000000c0a007986 */ /* 0x0005ec000c101506 */
[----:B------:R-:W0:Y:S01]  /*19e30*/  LDC R14, c[0x0][0x278] ;  /* 0x00009e00ff0e7b82 */ /* 0x000e220000000800 */
[----:B---3--:R-:W-:Y:S01]  /*19e40*/  IMAD R9, R24, 0x1b0, RZ ;  /* 0x000001b018097824 */ /* 0x008fe200078e02ff */
[-C--:B------:R-:W-:Y:S01]  /*19e50*/  IADD3 R8, P3, R35, R96.reuse, RZ ;  /* 0x0000006023087210 */ /* 0x080fe20007f7e0ff */
[----:B------:R3:W-:Y:S01]  /*19e60*/  STG.E.U16 desc[UR6][R6.64], R47 ;  /* 0x0000002f06007986 */ /* 0x0007e2000c101506 */
[----:B--2---:R-:W-:-:S04]  /*19e70*/  IADD3 R12, P6, R19, R96, RZ ;  /* 0x00000060130c7210 */ /* 0x004fc80007fde0ff */
[----:B------:R-:W2:Y:S01]  /*19e80*/  LDC R19, c[0x0][0x278] ;  /* 0x00009e00ff137b82 */ /* 0x000ea20000000800 */
[----:B------:R-:W-:Y:S02]  /*19e90*/  IADD3 R10, P5, R9, R96, RZ ;  /* 0x00000060090a7210 */ /* 0x000fe40007fbe0ff */
[----:B------:R-:W-:Y:S01]  /*19ea0*/  LEA.HI.X.SX32 R9, R5, R97, 0x1, P3 ;  /* 0x0000006105097211 */ /* 0x000fe200018f0eff */
[----:B---3--:R-:W-:-:S04]  /*19eb0*/  IMAD R7, R25, 0x1b4, RZ ;  /* 0x000001b419077824 */ /* 0x008fc800078e02ff */
[----:B------:R-:W3:Y:S01]  /*19ec0*/  LDC R24, c[0x0][0x278] ;  /* 0x00009e00ff187b82 */ /* 0x000ee20000000800 */
[----:B------:R-:W-:Y:S01]  /*19ed0*/  PRMT R5, R47, 0x7632, R5 ;  /* 0x000076322f057816 */ /* 0x000fe20000000005 */
[----:B-----5:R-:W-:Y:S01]  /*19ee0*/  IMAD R13, R13, 0xd9, RZ ;  /* 0x000000d90d0d7824 */ /* 0x020fe200078e02ff */
[----:B------:R-:W-:-:S05]  /*19ef0*/  LEA.HI.X.SX32 R11, R103, R97, 0x1, P5 ;  /* 0x00000061670b7211 */ /* 0x000fca00028f0eff */
[----:B------:R-:W5:Y:S01]  /*19f00*/  LDC R25, c[0x0][0x278] ;  /* 0x00009e00ff197b82 */ /* 0x000f620000000800 */
[----:B------:R1:W-:Y:S01]  /*19f10*/  STG.E.U16 desc[UR6][R8.64], R5 ;  /* 0x0000000508007986 */ /* 0x0003e2000c101506 */
[----:B------:R-:W-:-:S06]  /*19f20*/  IADD3 R6, P5, R7, R96, RZ ;  /* 0x0000006007067210 */ /* 0x000fcc0007fbe0ff */
[----:B------:R-:W3:Y:S01]  /*19f30*/  LDC R16, c[0x0][0x278] ;  /* 0x00009e00ff107b82 */ /* 0x000ee20000000800 */
[----:B------:R-:W-:-:S07]  /*19f40*/  LEA.HI.X.SX32 R13, R13, R97, 0x1, P6 ;  /* 0x000000610d0d7211 */ /* 0x000fce00030f0eff */
[----:B------:R-:W3:Y:S01]  /*19f50*/  LDC R17, c[0x0][0x278] ;  /* 0x00009e00ff117b82 */ /* 0x000ee20000000800 */
[----:B------:R-:W-:Y:S01]  /*19f60*/  PRMT R34, R40, 0x7632, R34 ;  /* 0x0000763228227816 */ /* 0x000fe20000000022 */
[----:B------:R2:W-:Y:S01]  /*19f70*/  STG.E.U16 desc[UR6][R10.64], R40 ;  /* 0x000000280a007986 */ /* 0x0005e2000c101506 */
[----:B----4-:R-:W-:Y:S02]  /*19f80*/  IMAD R27, R27, 0x1b6, RZ ;  /* 0x000001b61b1b7824 */ /* 0x010fe400078e02ff */
[----:B-1----:R-:W-:Y:S01]  /*19f90*/  IMAD R5, R15, 0xdb, RZ ;  /* 0x000000db0f057824 */ /* 0x002fe200078e02ff */
[----:B------:R-:W-:Y:S01]  /*19fa0*/  LEA.HI.X.SX32 R7, R135, R97, 0x1, P5 ;  /* 0x0000006187077211 */ /* 0x000fe200028f0eff */
[----:B0-----:R-:W-:Y:S02]  /*19fb0*/  IMAD R33, R33, 0x1ba, RZ ;  /* 0x000001ba21217824 */ /* 0x001fe400078e02ff */
[----:B------:R-:W-:Y:S02]  /*19fc0*/  IMAD R15, R18, 0x1bc, RZ ;  /* 0x000001bc120f7824 */ /* 0x000fe400078e02ff */
[----:B------:R-:W0:Y:S01]  /*19fd0*/  LDC R18, c[0x0][0x278] ;  /* 0x00009e00ff127b82 */ /* 0x000e220000000800 */
[----:B--2---:R-:W-:Y:S01]  /*19fe0*/  IMAD R11, R32, 0x1b8, RZ ;  /* 0x000001b8200b7824 */ /* 0x004fe200078e02ff */
[----:B------:R1:W-:Y:S01]  /*19ff0*/  STG.E.U16 desc[UR6][R12.64], R34 ;  /* 0x000000220c007986 */ /* 0x0003e2000c101506 */
[----:B------:R-:W-:-:S03]  /*1a000*/  IADD3 R8, P3, R27, R96, RZ ;  /* 0x000000601b087210 */ /* 0x000fc60007f7e0ff */
[-C--:B------:R-:W-:Y:S02]  /*1a010*/  IADD3 R10, P5, R11, R96.reuse, RZ ;  /* 0x000000600b0a7210 */ /* 0x080fe40007fbe0ff */
[----:B------:R-:W2:Y:S01]  /*1a020*/  LDC R27, c[0x0][0x278] ;  /* 0x00009e00ff1b7b82 */ /* 0x000ea20000000800 */
[----:B------:R4:W-:Y:S01]  /*1a030*/  STG.E.U16 desc[UR6][R6.64], R41 ;  /* 0x0000002906007986 */ /* 0x0009e2000c101506 */
[----:B------:R-:W-:Y:S01]  /*1a040*/  LEA.HI.X.SX32 R9, R5, R97, 0x1, P3 ;  /* 0x0000006105097211 */ /* 0x000fe200018f0eff */
[----:B-1----:R-:W-:Y:S01]  /*1a050*/  IMAD R13, R14, 0xdd, RZ ;  /* 0x000000dd0e0d7824 */ /* 0x002fe200078e02ff */
[----:B------:R-:W-:-:S04]  /*1a060*/  IADD3 R12, P6, R33, R96, RZ ;  /* 0x00000060210c7210 */ /* 0x000fc80007fde0ff */
[----:B------:R-:W1:Y:S01]  /*1a070*/  LDC R14, c[0x0][0x278] ;  /* 0x00009e00ff0e7b82 */ /* 0x000e620000000800 */
[-C--:B------:R-:W-:Y:S02]  /*1a080*/  LEA.HI.X.SX32 R11, R137, R97.reuse, 0x1, P5 ;  /* 0x00000061890b7211 */ /* 0x080fe400028f0eff */
[----:B----4-:R-:W-:Y:S02]  /*1a090*/  PRMT R7, R41, 0x7632, R7 ;  /* 0x0000763229077816 */ /* 0x010fe40000000007 */
[----:B------:R-:W-:Y:S02]  /*1a0a0*/  LEA.HI.X.SX32 R13, R13, R97, 0x1, P6 ;  /* 0x000000610d0d7211 */ /* 0x000fe400030f0eff */
[----:B------:R-:W-:Y:S01]  /*1a0b0*/  PRMT R33, R42, 0x7632, R33 ;  /* 0x000076322a217816 */ /* 0x000fe20000000021 */
[----:B------:R-:W-:Y:S01]  /*1a0c0*/  IMAD R19, R19, 0x1be, RZ ;  /* 0x000001be13137824 */ /* 0x000fe200078e02ff */
[----:B------:R4:W-:Y:S01]  /*1a0d0*/  STG.E.U16 desc[UR6][R8.64], R7 ;  /* 0x0000000708007986 */ /* 0x0009e2000c101506 */
[----:B------:R-:W1:Y:S01]  /*1a0e0*/  LDC R32, c[0x0][0x278] ;  /* 0x00009e00ff207b82 */ /* 0x000e620000000800 */
[----:B------:R-:W-:Y:S01]  /*1a0f0*/  IADD3 R6, P5, R15, R96, RZ ;  /* 0x000000600f067210 */ /* 0x000fe20007fbe0ff */
[----:B-----5:R-:W-:Y:S01]  /*1a100*/  IMAD R25, R25, 0x1c2, RZ ;  /* 0x000001c219197824 */ /* 0x020fe200078e02ff */
[----:B------:R5:W-:Y:S01]  /*1a110*/  STG.E.U16 desc[UR6][R10.64], R42 ;  /* 0x0000002a0a007986 */ /* 0x000be2000c101506 */
[----:B---3--:R-:W-:-:S03]  /*1a120*/  IMAD R5, R16, 0xdf, RZ ;  /* 0x000000df10057824 */ /* 0x008fc600078e02ff */
[----:B------:R3:W-:Y:S01]  /*1a130*/  STG.E.U16 desc[UR6][R12.64], R33 ;  /* 0x000000210c007986 */ /* 0x0007e2000c101506 */
[----:B------:R-:W1:Y:S01]  /*1a140*/  LDC R16, c[0x0][0x278] ;  /* 0x00009e00ff107b82 */ /* 0x000e620000000800 */
[----:B----4-:R-:W-:Y:S01]  /*1a150*/  IMAD R9, R24, 0x1c0, RZ ;  /* 0x000001c018097824 */ /* 0x010fe200078e02ff */
[-C--:B------:R-:W-:Y:S02]  /*1a160*/  IADD3 R8, P3, R19, R96.reuse, RZ ;  /* 0x0000006013087210 */ /* 0x080fe40007f7e0ff */
[----:B------:R-:W-:Y:S02]  /*1a170*/  LEA.HI.X.SX32 R7, R193, R97, 0x1, P5 ;  /* 0x00000061c1077211 */ /* 0x000fe400028f0eff */
[-C--:B-----5:R-:W-:Y:S02]  /*1a180*/  IADD3 R10, P5, R9, R96.reuse, RZ ;  /* 0x00000060090a7210 */ /* 0x0a0fe40007fbe0ff */
[----:B------:R-:W4:Y:S01]  /*1a190*/  LDC R15, c[0x0][0x278] ;  /* 0x00009e00ff0f7b82 */ /* 0x000f220000000800 */
[----:B---3--:R-:W-:Y:S01]  /*1a1a0*/  IMAD R13, R17, 0xe1, RZ ;  /* 0x000000e1110d7824 */ /* 0x008fe200078e02ff */
[----:B------:R-:W-:-:S06]  /*1a1b0*/  IADD3 R12, P6, R25, R96, RZ ;  /* 0x00000060190c7210 */ /* 0x000fcc0007fde0ff */
[----:B------:R-:W3:Y:S01]  /*1a1c0*/  LDC R17, c[0x0][0x278] ;  /* 0x00009e00ff117b82 */ /* 0x000ee20000000800 */
[-C--:B------:R-:W-:Y:S02]  /*1a1d0*/  LEA.HI.X.SX32 R9, R5, R97.reuse, 0x1, P3 ;  /* 0x0000006105097211 */ /* 0x080fe400018f0eff */
[----:B------:R-:W-:Y:S02]  /*1a1e0*/  PRMT R5, R43, 0x7632, R5 ;  /* 0x000076322b057816 */ /* 0x000fe40000000005 */
[-C--:B------:R-:W-:Y:S01]  /*1a1f0*/  LEA.HI.X.SX32 R11, R145, R97.reuse, 0x1, P5 ;  /* 0x00000061910b7211 */ /* 0x080fe200028f0eff */
[----:B------:R0:W-:Y:S01]  /*1a200*/  STG.E.U16 desc[UR6][R6.64], R43 ;  /* 0x0000002b06007986 */ /* 0x0001e2000c101506 */
[----:B------:R-:W-:Y:S01]  /*1a210*/  LEA.HI.X.SX32 R13, R13, R97, 0x1, P6 ;  /* 0x000000610d0d7211 */ /* 0x000fe200030f0eff */
[----:B------:R-:W5:Y:S01]  /*1a220*/  LDC R19, c[0x0][0x278] ;  /* 0x00009e00ff137b82 */ /* 0x000f620000000800 */
[----:B------:R-:W-:Y:S01]  /*1a230*/  PRMT R24, R36, 0x7632, R24 ;  /* 0x0000763224187816 */ /* 0x000fe20000000018 */
[----:B------:R1:W-:Y:S01]  /*1a240*/  STG.E.U16 desc[UR6][R8.64], R5 ;  /* 0x0000000508007986 */ /* 0x0003e2000c101506 */
[----:B--2---:R-:W-:-:S03]  /*1a250*/  IMAD R27, R27, 0x1c4, RZ ;  /* 0x000001c41b1b7824 */ /* 0x004fc600078e02ff */
[----:B------:R-:W-:Y:S01]  /*1a260*/  STG.E.U16 desc[UR6][R10.64], R36 ;  /* 0x000000240a007986 */ /* 0x000fe2000c101506 */
[----:B0-----:R-:W-:Y:S02]  /*1a270*/  IMAD R7, R18, 0x1c6, RZ ;  /* 0x000001c612077824 */ /* 0x001fe400078e02ff */
[----:B------:R-:W0:Y:S01]  /*1a280*/  LDC R18, c[0x0][0x278] ;  /* 0x00009e00ff127b82 */ /* 0x000e220000000800 */
[----:B------:R2:W-:Y:S01]  /*1a290*/  STG.E.U16 desc[UR6][R12.64], R24 ;  /* 0x000000180c007986 */ /* 0x0005e2000c101506 */
[-C--:B------:R-:W-:Y:S01]  /*1a2a0*/  IADD3 R6, P3, R27, R96.reuse, RZ ;  /* 0x000000601b067210 */ /* 0x080fe20007f7e0ff */
[----:B-1----:R-:W-:Y:S01]  /*1a2b0*/  IMAD R5, R14, 0xe3, RZ ;  /* 0x000000e30e057824 */ /* 0x002fe200078e02ff */
[----:B------:R-:W-:Y:S01]  /*1a2c0*/  IADD3 R8, P5, R7, R96, RZ ;  /* 0x0000006007087210 */ /* 0x000fe20007fbe0ff */
[----:B------:R-:W-:-:S03]  /*1a2d0*/  IMAD R25, R32, 0x1c8, RZ ;  /* 0x000001c820197824 */ /* 0x000fc600078e02ff */
[----:B--2---:R-:W1:Y:S01]  /*1a2e0*/  LDC R12, c[0x0][0x278] ;  /* 0x00009e00ff0c7b82 */ /* 0x004e620000000800 */
[-C--:B------:R-:W-:Y:S01]  /*1a2f0*/  LEA.HI.X.SX32 R7, R189, R97.reuse, 0x1, P3 ;  /* 0x00000061bd077211 */ /* 0x080fe200018f0eff */
[----:B---3--:R-:W-:Y:S01]  /*1a300*/  IMAD R17, R17, 0x1cc, RZ ;  /* 0x000001cc11117824 */ /* 0x008fe200078e02ff */
[----:B------:R-:W-:Y:S02]  /*1a310*/  LEA.HI.X.SX32 R9, R5, R97, 0x1, P5 ;  /* 0x0000006105097211 */ /* 0x000fe400028f0eff */
[----:B------:R-:W-:-:S03]  /*1a320*/  PRMT R32, R37, 0x7632, R32 ;  /* 0x0000763225207816 */ /* 0x000fc60000000020 */
[----:B------:R-:W2:Y:S01]  /*1a330*/  LDC R24, c[0x0][0x278] ;  /* 0x00009e00ff187b82 */ /* 0x000ea20000000800 */
[----:B------:R-:W-:Y:S01]  /*1a340*/  IADD3 R10, P6, R25, R96, RZ ;  /* 0x00000060190a7210 */ /* 0x000fe20007fde0ff */
[----:B------:R3:W-:Y:S01]  /*1a350*/  STG.E.U16 desc[UR6][R6.64], R37 ;  /* 0x0000002506007986 */ /* 0x0007e2000c101506 */
[----:B------:R-:W-:-:S03]  /*1a360*/  IMAD R13, R16, 0x1ca, RZ ;  /* 0x000001ca100d7824 */ /* 0x000fc600078e02ff */
[----:B------:R0:W-:Y:S01]  /*1a370*/  STG.E.U16 desc[UR6][R8.64], R32 ;  /* 0x0000002008007986 */ /* 0x0001e2000c101506 */
[----:B------:R-:W-:Y:S01]  /*1a380*/  LEA.HI.X.SX32 R11, R195, R97, 0x1, P6 ;  /* 0x00000061c30b7211 */ /* 0x000fe200030f0eff */
[----:B------:R-:W2:Y:S01]  /*1a390*/  LDC R14, c[0x0][0x278] ;  /* 0x00009e00ff0e7b82 */ /* 0x000ea20000000800 */
[----:B----4-:R-:W-:Y:S02]  /*1a3a0*/  IMAD R5, R15, 0xe5, RZ ;  /* 0x000000e50f057824 */ /* 0x010fe400078e02ff */
[----:B-----5:R-:W-:Y:S01]  /*1a3b0*/  IMAD R19, R19, 0x1ce, RZ ;  /* 0x000001ce13137824 */ /* 0x020fe200078e02ff */
[----:B---3--:R-:W-:-:S04]  /*1a3c0*/  IADD3 R6, P5, R13, R96, RZ ;  /* 0x000000600d067210 */ /* 0x008fc80007fbe0ff */
[----:B------:R-:W3:Y:S01]  /*1a3d0*/  LDC R25, c[0x0][0x278] ;  /* 0x00009e00ff197b82 */ /* 0x000ee20000000800 */
[----:B0-----:R-:W-:Y:S01]  /*1a3e0*/  IADD3 R8, P3, R17, R96, RZ ;  /* 0x0000006011087210 */ /* 0x001fe20007f7e0ff */
[----:B------:R-:W-:-:S06]  /*1a3f0*/  IMAD R13, R18, 0x1d0, RZ ;  /* 0x000001d0120d7824 */ /* 0x000fcc00078e02ff */
[----:B------:R-:W0:Y:S01]  /*1a400*/  LDC R17, c[0x0][0x278] ;  /* 0x00009e00ff117b82 */ /* 0x000e220000000800 */
[----:B------:R4:W-:Y:S01]  /*1a410*/  STG.E.U16 desc[UR6][R10.64], R38 ;  /* 0x000000260a007986 */ /* 0x0009e2000c101506 */
[----:B------:R-:W-:Y:S01]  /*1a420*/  LEA.HI.X.SX32 R7, R5, R97, 0x1, P5 ;  /* 0x0000006105077211 */ /* 0x000fe200028f0eff */
[----:B-1----:R-:W-:-:S05]  /*1a430*/  IMAD R5, R12, 0xe7, RZ ;  /* 0x000000e70c057824 */ /* 0x002fca00078e02ff */
[----:B------:R-:W1:Y:S01]  /*1a440*/  LDC R27, c[0x0][0x278] ;  /* 0x00009e00ff1b7b82 */ /* 0x000e620000000800 */
[-C--:B------:R-:W-:Y:S02]  /*1a450*/  IADD3 R12, P6, R13, R96.reuse, RZ ;  /* 0x000000600d0c7210 */ /* 0x080fe40007fde0ff */
[----:B----4-:R-:W-:Y:S02]  /*1a460*/  PRMT R11, R38, 0x7632, R11 ;  /* 0x00007632260b7816 */ /* 0x010fe4000000000b */
[----:B------:R-:W-:-:S03]  /*1a470*/  IADD3 R10, P5, R19, R96, RZ ;  /* 0x00000060130a7210 */ /* 0x000fc60007fbe0ff */
[----:B------:R-:W4:Y:S01]  /*1a480*/  LDC R16, c[0x0][0x278] ;  /* 0x00009e00ff107b82 */ /* 0x000f220000000800 */
[-C--:B------:R-:W-:Y:S01]  /*1a490*/  LEA.HI.X.SX32 R9, R107, R97.reuse, 0x1, P3 ;  /* 0x000000616b097211 */ /* 0x080fe200018f0eff */
[----:B------:R5:W-:Y:S01]  /*1a4a0*/  STG.E.U16 desc[UR6][R6.64], R11 ;  /* 0x0000000b06007986 */ /* 0x000be2000c101506 */
[----:B------:R-:W-:Y:S02]  /*1a4b0*/  PRMT R32, R39, 0x7632, R32 ;  /* 0x0000763227207816 */ /* 0x000fe40000000020 */
[----:B------:R-:W-:-:S03]  /*1a4c0*/  LEA.HI.X.SX32 R13, R139, R97, 0x1, P6 ;  /* 0x000000618b0d7211 */ /* 0x000fc600030f0eff */
[----:B------:R-:W4:Y:S01]  /*1a4d0*/  LDC R18, c[0x0][0x278] ;  /* 0x00009e00ff127b82 */ /* 0x000f220000000800 */
[----:B------:R-:W-:Y:S01]  /*1a4e0*/  STG.E.U16 desc[UR6][R8.64], R39 ;  /* 0x0000002708007986 */ /* 0x000fe2000c101506 */
[----:B-----5:R-:W-:Y:S01]  /*1a4f0*/  LEA.HI.X.SX32 R11, R5, R97, 0x1, P5 ;  /* 0x00000061050b7211 */ /* 0x020fe200028f0eff */
[----:B--2---:R-:W-:-:S05]  /*1a500*/  IMAD R7, R24, 0x1d2, RZ ;  /* 0x000001d218077824 */ /* 0x004fca00078e02ff */
[----:B------:R-:W2:Y:S01]  /*1a510*/  LDC R19, c[0x0][0x278] ;  /* 0x00009e00ff137b82 */ /* 0x000ea20000000800 */
[----:B------:R-:W-:Y:S07]  /*1a520*/  STG.E.U16 desc[UR6][R10.64], R32 ;  /* 0x000000200a007986 */ /* 0x000fee000c101506 */
[----:B------:R-:W5:Y:S01]  /*1a530*/  LDC R24, c[0x0][0x278] ;  /* 0x00009e00ff187b82 */ /* 0x000f620000000800 */
[----:B------:R1:W-:Y:S01]  /*1a540*/  STG.E.U16 desc[UR6][R12.64], R20 ;  /* 0x000000140c007986 */ /* 0x0003e2000c101506 */
[----:B------:R-:W-:-:S06]  /*1a550*/  IMAD R5, R14, 0xe9, RZ ;  /* 0x000000e90e057824 */ /* 0x000fcc00078e02ff */
[----:B------:R-:W5:Y:S01]  /*1a560*/  LDC R15, c[0x0][0x278] ;  /* 0x00009e00ff0f7b82 */ /* 0x000f620000000800 */
[----:B---3--:R-:W-:Y:S01]  /*1a570*/  IMAD R25, R25, 0x1d4, RZ ;  /* 0x000001d419197824 */ /* 0x008fe200078e02ff */
[----:B------:R-:W-:Y:S01]  /*1a580*/  IADD3 R6, P3, R7, R96, RZ ;  /* 0x0000006007067210 */ /* 0x000fe20007f7e0ff */
[----:B0-----:R-:W-:-:S05]  /*1a590*/  IMAD R33, R17, 0x1d8, RZ ;  /* 0x000001d811217824 */ /* 0x001fca00078e02ff */
[----:B-1----:R-:W0:Y:S01]  /*1a5a0*/  LDC R13, c[0x0][0x278] ;  /* 0x00009e00ff0d7b82 */ /* 0x002e220000000800 */
[----:B------:R-:W-:Y:S01]  /*1a5b0*/  IMAD R27, R27, 0x1d6, RZ ;  /* 0x000001d61b1b7824 */ /* 0x000fe200078e02ff */
[----:B------:R-:W-:Y:S02]  /*1a5c0*/  LEA.HI.X.SX32 R7, R5, R97, 0x1, P3 ;  /* 0x0000006105077211 */ /* 0x000fe400018f0eff */
[----:B------:R-:W-:-:S04]  /*1a5d0*/  IADD3 R8, P5, R25, R96, RZ ;  /* 0x0000006019087210 */ /* 0x000fc80007fbe0ff */
[----:B------:R-:W1:Y:S01]  /*1a5e0*/  LDC R17, c[0x0][0x278] ;  /* 0x00009e00ff117b82 */ /* 0x000e620000000800 */
[----:B------:R-:W-:Y:S01]  /*1a5f0*/  PRMT R5, R20, 0x7632, R5 ;  /* 0x0000763214057816 */ /* 0x000fe20000000005 */
[----:B----4-:R-:W-:Y:S01]  /*1a600*/  IMAD R11, R16, 0xeb, RZ ;  /* 0x000000eb100b7824 */ /* 0x010fe200078e02ff */
[----:B------:R-:W-:Y:S02]  /*1a610*/  IADD3 R10, P6, R27, R96, RZ ;  /* 0x000000601b0a7210 */ /* 0x000fe40007fde0ff */
[----:B------:R-:W-:-:S03]  /*1a620*/  LEA.HI.X.SX32 R9, R105, R97, 0x1, P5 ;  /* 0x0000006169097211 */ /* 0x000fc600028f0eff */
[----:B------:R-:W3:Y:S01]  /*1a630*/  LDC R20, c[0x0][0x278] ;  /* 0x00009e00ff147b82 */ /* 0x000ee20000000800 */
[----:B------:R4:W-:Y:S01]  /*1a640*/  STG.E.U16 desc[UR6][R6.64], R5 ;  /* 0x0000000506007986 */ /* 0x0009e2000c101506 */
[----:B------:R-:W-:Y:S01]  /*1a650*/  LEA.HI.X.SX32 R11, R11, R97, 0x1, P6 ;  /* 0x000000610b0b7211 */ /* 0x000fe200030f0eff */
[----:B------:R-:W-:Y:S01]  /*1a660*/  IMAD R35, R18, 0x1da, RZ ;  /* 0x000001da12237824 */ /* 0x000fe200078e02ff */
[----:B------:R-:W-:-:S04]  /*1a670*/  PRMT R12, R21, 0x7632, R12 ;  /* 0x00007632150c7816 */ /* 0x000fc8000000000c */
[----:B------:R-:W3:Y:S01]  /*1a680*/  LDC R14, c[0x0][0x278] ;  /* 0x00009e00ff0e7b82 */ /* 0x000ee20000000800 */
[----:B------:R5:W-:Y:S01]  /*1a690*/  STG.E.U16 desc[UR6][R8.64], R21 ;  /* 0x0000001508007986 */ /* 0x000be2000c101506 */
[----:B--2---:R-:W-:Y:S01]  /*1a6a0*/  IMAD R19, R19, 0x1dc, RZ ;  /* 0x000001dc13137824 */ /* 0x004fe200078e02ff */
[----:B----4-:R-:W-:-:S05]  /*1a6b0*/  IADD3 R6, P5, R33, R96, RZ ;  /* 0x0000006021067210 */ /* 0x010fca0007fbe0ff */
[----:B------:R-:W2:Y:S01]  /*1a6c0*/  LDC R25, c[0x0][0x278] ;  /* 0x00009e00ff197b82 */ /* 0x000ea20000000800 */
[----:B------:R-:W-:Y:S01]  /*1a6d0*/  LEA.HI.X.SX32 R7, R197, R97, 0x1, P5 ;  /* 0x00000061c5077211 */ /* 0x000fe200028f0eff */
[----:B-----5:R-:W-:-:S06]  /*1a6e0*/  IMAD R5, R15, 0xed, RZ ;  /* 0x000000ed0f057824 */ /* 0x020fcc00078e02ff */
[----:B------:R-:W4:Y:S01]  /*1a6f0*/  LDC R27, c[0x0][0x278] ;  /* 0x00009e00ff1b7b82 */ /* 0x000f220000000800 */
[----:B------:R-:W-:Y:S01]  /*1a700*/  IMAD R9, R24, 0x1de, RZ ;  /* 0x000001de18097824 */ /* 0x000fe200078e02ff */
[----:B------:R5:W-:Y:S01]  /*1a710*/  STG.E.U16 desc[UR6][R10.64], R12 ;  /* 0x0000000c0a007986 */ /* 0x000be2000c101506 */
[----:B------:R-:W-:Y:S01]  /*1a720*/  IADD3 R8, P3, R35, R96, RZ ;  /* 0x0000006023087210 */ /* 0x000fe20007f7e0ff */
[----:B0-----:R-:W-:-:S04]  /*1a730*/  IMAD R13, R13, 0xef, RZ ;  /* 0x000000ef0d0d7824 */ /* 0x001fc800078e02ff */
[----:B------:R-:W0:Y:S01]  /*1a740*/  LDC R16, c[0x0][0x278] ;  /* 0x00009e00ff107b82 */ /* 0x000e220000000800 */
[----:B------:R1:W-:Y:S01]  /*1a750*/  STG.E.U16 desc[UR6][R6.64], R22 ;  /* 0x0000001606007986 */ /* 0x0003e2000c101506 */
[-C--:B-----5:R-:W-:Y:S02]  /*1a760*/  IADD3 R10, P5, R19, R96.reuse, RZ ;  /* 0x00000060130a7210 */ /* 0x0a0fe40007fbe0ff */
[----:B------:R-:W-:-:S04]  /*1a770*/  IADD3 R12, P6, R9, R96, RZ ;  /* 0x00000060090c7210 */ /* 0x000fc80007fde0ff */
[----:B------:R-:W5:Y:S01]  /*1a780*/  LDC R18, c[0x0][0x278] ;  /* 0x00009e00ff127b82 */ /* 0x000f620000000800 */
[-C--:B------:R-:W-:Y:S02]  /*1a790*/  LEA.HI.X.SX32 R9, R5, R97.reuse, 0x1, P3 ;  /* 0x0000006105097211 */ /* 0x080fe400018f0eff */
[-C--:B------:R-:W-:Y:S02]  /*1a7a0*/  LEA.HI.X.SX32 R11, R85, R97.reuse, 0x1, P5 ;  /* 0x00000061550b7211 */ /* 0x080fe400028f0eff */
[----:B-1----:R-:W-:Y:S01]  /*1a7b0*/  PRMT R7, R22, 0x7632, R7 ;  /* 0x0000763216077816 */ /* 0x002fe20000000007 */
[----:B------:R-:W-:Y:S01]  /*1a7c0*/  IMAD R17, R17, 0x1e6, RZ ;  /* 0x000001e611117824 */ /* 0x000fe200078e02ff */
[----:B------:R-:W-:Y:S01]  /*1a7d0*/  LEA.HI.X.SX32 R13, R13, R97, 0x1, P6 ;  /* 0x000000610d0d7211 */ /* 0x000fe200030f0eff */
[----:B------:R-:W1:Y:S01]  /*1a7e0*/  LDC R19, c[0x0][0x278] ;  /* 0x00009e00ff137b82 */ /* 0x000e620000000800 */
[----:B------:R-:W-:Y:S01]  /*1a7f0*/  PRMT R24, R23, 0x7632, R24 ;  /* 0x0000763217187816 */ /* 0x000fe20000000018 */
[----:B------:R-:W-:Y:S01]  /*1a800*/  STG.E.U16 desc[UR6][R8.64], R7 ;  /* 0x0000000708007986 */ /* 0x000fe2000c101506 */
[----:B---3--:R-:W-:-:S03]  /*1a810*/  IMAD R21, R20, 0x1e0, RZ ;  /* 0x000001e014157824 */ /* 0x008fc600078e02ff */
[----:B------:R-:W-:Y:S02]  /*1a820*/  STG.E.U16 desc[UR6][R10.64], R23 ;  /* 0x000000170a007986 */ /* 0x000fe4000c101506 */
[----:B------:R-:W3:Y:S02]  /*1a830*/  LDC R15, c[0x0][0x278] ;  /* 0x00009e00ff0f7b82 */ /* 0x000ee40000000800 */
[----:B------:R4:W-:Y:S01]  /*1a840*/  STG.E.U16 desc[UR6][R12.64], R24 ;  /* 0x000000180c007986 */ /* 0x0009e2000c101506 */
[----:B--2---:R-:W-:Y:S01]  /*1a850*/  IMAD R25, R25, 0x1e2, RZ ;  /* 0x000001e219197824 */ /* 0x004fe200078e02ff */
[----:B------:R-:W-:Y:S01]  /*1a860*/  IADD3 R6, P5, R21, R96, RZ ;  /* 0x0000006015067210 */ /* 0x000fe20007fbe0ff */
[----:B------:R-:W-:-:S03]  /*1a870*/  IMAD R5, R14, 0xf1, RZ ;  /* 0x000000f10e057824 */ /* 0x000fc600078e02ff */
[----:B------:R-:W2:Y:S01]  /*1a880*/  LDC R20, c[0x0][0x278] ;  /* 0x00009e00ff147b82 */ /* 0x000ea20000000800 */
[----:B----4-:R-:W-:Y:S01]  /*1a890*/  IMAD R27, R27, 0x1e4, RZ ;  /* 0x000001e41b1b7824 */ /* 0x010fe200078e02ff */
[----:B------:R-:W-:-:S06]  /*1a8a0*/  IADD3 R12, P6, R17, R96, RZ ;  /* 0x00000060110c7210 */ /* 0x000fcc0007fde0ff */
[----:B------:R-:W4:Y:S01]  /*1a8b0*/  LDC R17, c[0x0][0x278] ;  /* 0x00009e00ff117b82 */ /* 0x000f220000000800 */
[----:B------:R-:W-:Y:S01]  /*1a8c0*/  IADD3 R8, P3, R25, R96, RZ ;  /* 0x0000006019087210 */ /* 0x000fe20007f7e0ff */
[----:B0-----:R-:W-:Y:S01]  /*1a8d0*/  IMAD R13, R16, 0xf3, RZ ;  /* 0x000000f3100d7824 */ /* 0x001fe200078e02ff */
[----:B------:R-:W-:-:S05]  /*1a8e0*/  LEA.HI.X.SX32 R7, R147, R97, 0x1, P5 ;  /* 0x0000006193077211 */ /* 0x000fca00028f0eff */
[----:B------:R-:W0:Y:S01]  /*1a8f0*/  LDC R14, c[0x0][0x278] ;  /* 0x00009e00ff0e7b82 */ /* 0x000e220000000800 */
[----:B------:R-:W-:Y:S02]  /*1a900*/  IADD3 R10, P5, R27, R96, RZ ;  /* 0x000000601b0a7210 */ /* 0x000fe40007fbe0ff */
[----:B------:R-:W0:Y:S01]  /*1a910*/  LDS.128 R24, [R26] ;  /* 0x000000001a187984 */ /* 0x000e220000000c00 */
[----:B------:R-:W-:-:S04]  /*1a920*/  LEA.HI.X.SX32 R9, R5, R97, 0x1, P3 ;  /* 0x0000006105097211 */ /* 0x000fc800018f0eff */
[----:B------:R-:W0:Y:S01]  /*1a930*/  LDC R21, c[0x0][0x278] ;  /* 0x00009e00ff157b82 */ /* 0x000e220000000800 */
[----:B------:R5:W-:Y:S01]  /*1a940*/  STG.E.U16 desc[UR6][R6.64], R28 ;  /* 0x0000001c06007986 */ /* 0x000be2000c101506 */
[----:B------:R-:W-:Y:S02]  /*1a950*/  PRMT R5, R28, 0x7632, R5 ;  /* 0x000076321c057816 */ /* 0x000fe40000000005 */
[----:B------:R-:W-:-:S04]  /*1a960*/  LEA.HI.X.SX32 R11, R151, R97, 0x1, P5 ;  /* 0x00000061970b7211 */ /* 0x000fc800028f0eff */
[----:B------:R-:W0:Y:S01]  /*1a970*/  LDC R16, c[0x0][0x278] ;  /* 0x00009e00ff107b82 */ /* 0x000e220000000800 */
[----:B------:R-:W-:Y:S02]  /*1a980*/  LEA.HI.X.SX32 R13, R13, R97, 0x1, P6 ;  /* 0x000000610d0d7211 */ /* 0x000fe400030f0eff */
[----:B------:R-:W-:Y:S01]  /*1a990*/  PRMT R22, R29, 0x7632, R22 ;  /* 0x000076321d167816 */ /* 0x000fe20000000016 */
[----:B-----5:R-:W-:Y:S01]  /*1a9a0*/  IMAD R7, R18, 0x1e8, RZ ;  /* 0x000001e812077824 */ /* 0x020fe200078e02ff */
[----:B------:R3:W-:Y:S01]  /*1a9b0*/  STG.E.U16 desc[UR6][R8.64], R5 ;  /* 0x0000000508007986 */ /* 0x0007e2000c101506 */
[----:B-1----:R-:W-:Y:S02]  /*1a9c0*/  IMAD R19, R19, 0x1ea, RZ ;  /* 0x000001ea13137824 */ /* 0x002fe400078e02ff */
[----:B------:R-:W1:Y:S01]  /*1a9d0*/  LDC R18, c[0x0][0x278] ;  /* 0x00009e00ff127b82 */ /* 0x000e620000000800 */
[----:B------:R-:W-:Y:S01]  /*1a9e0*/  STG.E.U16 desc[UR6][R10.64], R29 ;  /* 0x0000001d0a007986 */ /* 0x000fe2000c101506 */
[----:B------:R-:W-:-:S03]  /*1a9f0*/  IADD3 R6, P3, R7, R96, RZ ;  /* 0x0000006007067210 */ /* 0x000fc60007f7e0ff */
[----:B------:R4:W-:Y:S01]  /*1aa00*/  STG.E.U16 desc[UR6][R12.64], R22 ;  /* 0x000000160c007986 */ /* 0x0009e2000c101506 */
[-C--:B------:R-:W-:Y:S01]  /*1aa10*/  LEA.HI.X.SX32 R7, R109, R97.reuse, 0x1, P3 ;  /* 0x000000616d077211 */ /* 0x080fe200018f0eff */
[----:B---3--:R-:W-:Y:S01]  /*1aa20*/  IMAD R5, R15, 0xf5, RZ ;  /* 0x000000f50f057824 */ /* 0x008fe200078e02ff */
[----:B------:R-:W-:Y:S01]  /*1aa30*/  IADD3 R8, P5, R19, R96, RZ ;  /* 0x0000006013087210 */ /* 0x000fe20007fbe0ff */
[----:B--2---:R-:W-:Y:S01]  /*1aa40*/  IMAD R23, R20, 0x1ec, RZ ;  /* 0x000001ec14177824 */ /* 0x004fe200078e02ff */
[----:B------:R-:W2:Y:S01]  /*1aa50*/  LDC R19, c[0x0][0x278] ;  /* 0x00009e00ff137b82 */ /* 0x000ea20000000800 */
[----:B------:R3:W-:Y:S01]  /*1aa60*/  STG.E.U16 desc[UR6][R6.64], R30 ;  /* 0x0000001e06007986 */ /* 0x0007e2000c101506 */
[----:B------:R-:W-:Y:S01]  /*1aa70*/  LEA.HI.X.SX32 R9, R5, R97, 0x1, P5 ;  /* 0x0000006105097211 */ /* 0x000fe200028f0eff */
[----:B----4-:R-:W-:-:S05]  /*1aa80*/  IMAD R13, R17, 0x1ee, RZ ;  /* 0x000001ee110d7824 */ /* 0x010fca00078e02ff */
[----:B------:R-:W4:Y:S01]  /*1aa90*/  LDC R12, c[0x0][0x278] ;  /* 0x00009e00ff0c7b82 */ /* 0x000f220000000800 */
[----:B0-----:R-:W-:Y:S01]  /*1aaa0*/  IMAD R5, R14, 0xf7, RZ ;  /* 0x000000f70e057824 */ /* 0x001fe200078e02ff */
[-C--:B------:R-:W-:Y:S02]  /*1aab0*/  IADD3 R10, P6, R23, R96.reuse, RZ ;  /* 0x00000060170a7210 */ /* 0x080fe40007fde0ff */
[----:B---3--:R-:W-:-:S04]  /*1aac0*/  IADD3 R6, P3, R13, R96, RZ ;  /* 0x000000600d067210 */ /* 0x008fc80007f7e0ff */
[----:B------:R-:W0:Y:S01]  /*1aad0*/  LDC R20, c[0x0][0x278] ;  /* 0x00009e00ff147b82 */ /* 0x000e220000000800 */
[----:B------:R-:W-:Y:S01]  /*1aae0*/  IMAD R23, R21, 0x1f0, RZ ;  /* 0x000001f015177824 */ /* 0x000fe200078e02ff */
[----:B------:R-:W-:-:S06]  /*1aaf0*/  LEA.HI.X.SX32 R7, R5, R97, 0x1, P3 ;  /* 0x0000006105077211 */ /* 0x000fcc00018f0eff */
[----:B------:R-:W3:Y:S01]  /*1ab00*/  LDC R15, c[0x0][0x278] ;  /* 0x00009e00ff0f7b82 */ /* 0x000ee20000000800 */
[----:B------:R-:W-:Y:S01]  /*1ab10*/  PRMT R28, R30, 0x7632, R28 ;  /* 0x000076321e1c7816 */ /* 0x000fe2000000001c */
[----:B------:R-:W-:-:S06]  /*1ab20*/  IMAD R5, R16, 0xf9, RZ ;  /* 0x000000f910057824 */ /* 0x000fcc00078e02ff */
[----:B------:R-:W5:Y:S01]  /*1ab30*/  LDC R22, c[0x0][0x278] ;  /* 0x00009e00ff167b82 */ /* 0x000f620000000800 */
[----:B------:R-:W-:Y:S01]  /*1ab40*/  LEA.HI.X.SX32 R11, R87, R97, 0x1, P6 ;  /* 0x00000061570b7211 */ /* 0x000fe200030f0eff */
[----:B------:R-:W-:Y:S06]  /*1ab50*/  STG.E.U16 desc[UR6][R8.64], R28 ;  /* 0x0000001c08007986 */ /* 0x000fec000c101506 */
[----:B------:R-:W5:Y:S01]  /*1ab60*/  LDC R17, c[0x0][0x278] ;  /* 0x00009e00ff117b82 */ /* 0x000f620000000800 */
[----:B------:R1:W-:Y:S07]  /*1ab70*/  STG.E.U16 desc[UR6][R10.64], R31 ;  /* 0x0000001f0a007986 */ /* 0x0003ee000c101506 */
[----:B------:R-:W5:Y:S08]  /*1ab80*/  LDC R21, c[0x0][0x278] ;  /* 0x00009e00ff157b82 */ /* 0x000f700000000800 */
[----:B------:R-:W5:Y:S01]  /*1ab90*/  LDC R16, c[0x0][0x278] ;  /* 0x00009e00ff107b82 */ /* 0x000f620000000800 */
[----:B-1----:R-:W-:Y:S01]  /*1aba0*/  IMAD R11, R18, 0x1f2, RZ ;  /* 0x000001f2120b7824 */ /* 0x002fe200078e02ff */
[----:B------:R-:W-:-:S06]  /*1abb0*/  IADD3 R8, P5, R23, R96, RZ ;  /* 0x0000006017087210 */ /* 0x000fcc0007fbe0ff */
[----:B------:R-:W1:Y:S01]  /*1abc0*/  LDC R14, c[0x0][0x278] ;  /* 0x00009e00ff0e7b82 */ /* 0x000e620000000800 */
[----:B------:R-:W-:Y:S01]  /*1abd0*/  PRMT R29, R31, 0x7632, R29 ;  /* 0x000076321f1d7816 */ /* 0x000fe2000000001d */
[----:B----4-:R-:W-:Y:S01]  /*1abe0*/  IMAD R13, R12, 0x1f4, RZ ;  /* 0x000001f40c0d7824 */ /* 0x010fe200078e02ff */
[-C--:B------:R-:W-:Y:S01]  /*1abf0*/  IADD3 R10, P3, R11, R96.reuse, RZ ;  /* 0x000000600b0a7210 */ /* 0x080fe20007f7e0ff */
[----:B--2---:R-:W-:Y:S01]  /*1ac00*/  IMAD R19, R19, 0x1f6, RZ ;  /* 0x000001f613137824 */ /* 0x004fe200078e02ff */
[-C--:B------:R-:W-:Y:S01]  /*1ac10*/  LEA.HI.X.SX32 R9, R111, R97.reuse, 0x1, P5 ;  /* 0x000000616f097211 */ /* 0x080fe200028f0eff */
[----:B------:R0:W-:Y:S01]  /*1ac20*/  STG.E.U16 desc[UR6][R6.64], R29 ;  /* 0x0000001d06007986 */ /* 0x0001e2000c101506 */
[-C--:B------:R-:W-:Y:S02]  /*1ac30*/  IADD3 R12, P5, R13, R96.reuse, RZ ;  /* 0x000000600d0c7210 */ /* 0x080fe40007fbe0ff */
[-C--:B------:R-:W-:Y:S01]  /*1ac40*/  LEA.HI.X.SX32 R11, R5, R97.reuse, 0x1, P3 ;  /* 0x00000061050b7211 */ /* 0x080fe200018f0eff */
[----:B---3--:R-:W-:Y:S01]  /*1ac50*/  IMAD R5, R15, 0xfb, RZ ;  /* 0x000000fb0f057824 */ /* 0x008fe200078e02ff */
[----:B------:R-:W-:Y:S01]  /*1ac60*/  PRMT R18, R24, 0x7632, R18 ;  /* 0x0000763218127816 */ /* 0x000fe20000000012 */
[----:B------:R5:W-:Y:S01]  /*1ac70*/  STG.E.U16 desc[UR6][R8.64], R24 ;  /* 0x0000001808007986 */ /* 0x000be2000c101506 */
[----:B------:R-:W-:Y:S01]  /*1ac80*/  LEA.HI.X.SX32 R13, R155, R97, 0x1, P5 ;  /* 0x000000619b0d7211 */ /* 0x000fe200028f0eff */
[----:B0-----:R-:W-:Y:S01]  /*1ac90*/  IMAD R7, R20, 0x1f8, RZ ;  /* 0x000001f814077824 */ /* 0x001fe200078e02ff */
[----:B------:R-:W-:Y:S01]  /*1aca0*/  IADD3 R6, P3, R19, R96, RZ ;  /* 0x0000006013067210 */ /* 0x000fe20007f7e0ff */
[----:B------:R0:W-:Y:S01]  /*1acb0*/  STG.E.U16 desc[UR6][R10.64], R18 ;  /* 0x000000120a007986 */ /* 0x0001e2000c101506 */
[----:B-----5:R-:W-:-:S02]  /*1acc0*/  IMAD R9, R22, 0x1fa, RZ ;  /* 0x000001fa16097824 */ /* 0x020fc400078e02ff */
[-C--:B------:R-:W-:Y:S02]  /*1acd0*/  IADD3 R8, P5, R7, R96.reuse, RZ ;  /* 0x0000006007087210 */ /* 0x080fe40007fbe0ff */
[-C--:B------:R-:W-:Y:S01]  /*1ace0*/  LEA.HI.X.SX32 R7, R5, R97.reuse, 0x1, P3 ;  /* 0x0000006105077211 */ /* 0x080fe200018f0eff */
[----:B------:R-:W-:Y:S02]  /*1acf0*/  IMAD R5, R17, 0xfd, RZ ;  /* 0x000000fd11057824 */ /* 0x000fe400078e02ff */
[----:B------:R-:W-:Y:S01]  /*1ad00*/  IMAD R21, R21, 0x1fc, RZ ;  /* 0x000001fc15157824 */ /* 0x000fe200078e02ff */
[----:B0-----:R-:W-:Y:S01]  /*1ad10*/  PRMT R11, R25, 0x7632, R11 ;  /* 0x00007632190b7816 */ /* 0x001fe2000000000b */
[----:B------:R-:W-:Y:S01]  /*1ad20*/  IMAD R15, R16, 0x1fe, RZ ;  /* 0x000001fe100f7824 */ /* 0x000fe200078e02ff */
[----:B------:R-:W-:Y:S01]  /*1ad30*/  IADD3 R10, P3, R9, R96, RZ ;  /* 0x00000060090a7210 */ /* 0x000fe20007f7e0ff */
[----:B------:R0:W-:Y:S01]  /*1ad40*/  STG.E.U16 desc[UR6][R12.64], R25 ;  /* 0x000000190c007986 */ /* 0x0001e2000c101506 */
[----:B------:R-:W-:-:S03]  /*1ad50*/  LEA.HI.X.SX32 R9, R153, R97, 0x1, P5 ;  /* 0x0000006199097211 */ /* 0x000fc600028f0eff */
[----:B------:R2:W-:Y:S01]  /*1ad60*/  STG.E.U16 desc[UR6][R6.64], R11 ;  /* 0x0000000b06007986 */ /* 0x0005e2000c101506 */
[----:B------:R-:W-:Y:S02]  /*1ad70*/  PRMT R17, R26, 0x7632, R17 ;  /* 0x000076321a117816 */ /* 0x000fe40000000011 */
[----:B------:R-:W-:Y:S02]  /*1ad80*/  PRMT R16, R27, 0x7632, R16 ;  /* 0x000076321b107816 */ /* 0x000fe40000000010 */
[-C--:B0-----:R-:W-:Y:S02]  /*1ad90*/  IADD3 R12, P5, R21, R96.reuse, RZ ;  /* 0x00000060150c7210 */ /* 0x081fe40007fbe0ff */
[-C--:B--2---:R-:W-:Y:S01]  /*1ada0*/  LEA.HI.X.SX32 R11, R5, R97.reuse, 0x1, P3 ;  /* 0x00000061050b7211 */ /* 0x084fe200018f0eff */
[----:B-1----:R-:W-:Y:S01]  /*1adb0*/  IMAD R5, R14, 0xff, RZ ;  /* 0x000000ff0e057824 */ /* 0x002fe200078e02ff */
[----:B------:R-:W-:Y:S02]  /*1adc0*/  IADD3 R14, P3, R15, R96, RZ ;  /* 0x000000600f0e7210 */ /* 0x000fe40007f7e0ff */
[----:B------:R-:W-:-:S02]  /*1add0*/  LEA.HI.X.SX32 R13, R81, R97, 0x1, P5 ;  /* 0x00000061510d7211 */ /* 0x000fc400028f0eff */
[----:B------:R-:W-:Y:S01]  /*1ade0*/  LEA.HI.X.SX32 R15, R5, R97, 0x1, P3 ;  /* 0x00000061050f7211 */ /* 0x000fe200018f0eff */
[----:B------:R0:W-:Y:S04]  /*1adf0*/  STG.E.U16 desc[UR6][R8.64], R26 ;  /* 0x0000001a08007986 */ /* 0x0001e8000c101506 */
[----:B------:R1:W-:Y:S04]  /*1ae00*/  STG.E.U16 desc[UR6][R10.64], R17 ;  /* 0x000000110a007986 */ /* 0x0003e8000c101506 */
[----:B------:R-:W-:Y:S04]  /*1ae10*/  STG.E.U16 desc[UR6][R12.64], R27 ;  /* 0x0000001b0c007986 */ /* 0x000fe8000c101506 */
[----:B------:R-:W-:Y:S01]  /*1ae20*/  STG.E.U16 desc[UR6][R14.64], R16 ;  /* 0x000000100e007986 */ /* 0x000fe2000c101506 */
[----:B------:R-:W-:-:S02]  /*1ae30*/  FSEL R6, R219, -INF , P1 ;  /* 0xff800000db067808 */ /* 0x000fc40000800000 */
[----:B------:R-:W-:Y:S02]  /*1ae40*/  FSEL R215, R215, -INF , P0 ;  /* 0xff800000d7d77808 */ /* 0x000fe40000000000 */
[----:B------:R-:W-:Y:S02]  /*1ae50*/  FSEL R5, R206, -INF , P4 ;  /* 0xff800000ce057808 */ /* 0x000fe40002000000 */
[----:B------:R-:W-:Y:S01]  /*1ae60*/  SHF.L.U32 R7, R243, 0x1, RZ ;  /* 0x00000001f3077819 */ /* 0x000fe200000006ff */
[----:B0-----:R-:W-:Y:S01]  /*1ae70*/  FFMA R8, R223, 0.69314718246459960938, R4 ;  /* 0x3f317218df087823 */ /* 0x001fe20000000004 */
[----:B------:R-:W-:Y:S01]  /*1ae80*/  FFMA R9, R6, 0.69314718246459960938, R3 ;  /* 0x3f31721806097823 */ /* 0x000fe20000000003 */
[----:B------:R-:W-:Y:S01]  /*1ae90*/  FFMA R4, R215, 0.69314718246459960938, R2 ;  /* 0x3f317218d7047823 */ /* 0x000fe20000000002 */
[----:B------:R-:W-:Y:S01]  /*1aea0*/  LOP3.LUT R6, R7, 0x1f8, RZ, 0xc0, !PT ;  /* 0x000001f807067812 */ /* 0x000fe200078ec0ff */
[----:B------:R-:W-:Y:S01]  /*1aeb0*/  BAR.SYNC.DEFER_BLOCKING 0x0 ;  /* 0x0000000000007b1d */ /* 0x000fe20000010000 */
[----:B------:R-:W-:-:S07]  /*1aec0*/  FFMA R5, R5, 0.69314718246459960938, R0 ;  /* 0x3f31721805057823 */ /* 0x000fce0000000000 */
[----:B-1----:R-:W0:Y:S01]  /*1aed0*/  LDC.64 R10, c[0x0][0x230] ;  /* 0x00008c00ff0a7b82 */ /* 0x002e220000000a00 */
[----:B------:R-:W-:Y:S04]  /*1aee0*/  STS.64 [R6+UR4], R8 ;  /* 0x0000000806007988 */ /* 0x000fe80008000a04 */
[----:B------:R-:W-:Y:S03]  /*1aef0*/  STS.64 [R6+UR4+0x200], R4 ;  /* 0x0002000406007988 */ /* 0x000fe60008000a04 */
[----:B------:R-:W-:Y:S01]  /*1af00*/  BAR.SYNC.DEFER_BLOCKING 0x0 ;  /* 0x0000000000007b1d */ /* 0x000fe20000010000 */
[----:B------:R-:W-:-:S05]  /*1af10*/  UIMAD UR8, UR10, UR8, URZ ;  /* 0x000000080a0872a4 */ /* 0x000fca000f8e023f */
[----:B------:R-:W1:Y:S01]  /*1af20*/  LDS R191, [R191] ;  /* 0x00000000bfbf7984 */ /* 0x000e620000000800 */
[----:B------:R-:W-:Y:S01]  /*1af30*/  USHF.L.U32 UR4, UR8, 0x2, URZ ;  /* 0x0000000208047899 */ /* 0x000fe2000800063f */
[C---:B------:R-:W-:Y:S01]  /*1af40*/  SHF.L.U32 R3, R212.reuse, 0x2, RZ ;  /* 0x00000002d4037819 */ /* 0x040fe200000006ff */
[----:B------:R-:W-:Y:S01]  /*1af50*/  UIMAD.WIDE UR8, UR8, 0x4, URZ ;  /* 0x00000004080878a5 */ /* 0x000fe2000f8e023f */
[----:B------:R-:W-:-:S03]  /*1af60*/  IMAD.HI R0, R212, 0x4, RZ ;  /* 0x00000004d4007827 */ /* 0x000fc600078e02ff */
[----:B0-----:R-:W-:-:S04]  /*1af70*/  IADD3 R2, P0, P1, R3, UR4, R10 ;  /* 0x0000000403027c10 */ /* 0x001fc8000f91e00a */
[----:B------:R-:W-:-:S05]  /*1af80*/  IADD3.X R3, R0, UR9, R11, P0, P1 ;  /* 0x0000000900037c10 */ /* 0x000fca00087e240b */
[----:B-1----:R-:W-:Y:S01]  /*1af90*/  STG.E desc[UR6][R2.64], R191 ;  /* 0x000000bf02007986 */ /* 0x002fe2000c101906 */
[----:B------:R-:W-:Y:S05]  /*1afa0*/  EXIT ;  /* 0x000000000000794d */ /* 0x000fea0003800000 */
.L_x_2:
[----:B------:R-:W-:-:S00]  /*1afb0*/  BRA `(.L_x_2) ;  /* 0xfffffffc00fc7947 */ /* 0x000fc0000383ffff */
[----:B------:R-:W-:-:S00]  /*1afc0*/  NOP ;  /* 0x0000000000007918 */ /* 0x000fc00000000000 */
        /* <DEDUP_REMOVED lines=11> */
.L_x_3:


//--------------------- .nv.global.init           --------------------------
	.section	.nv.global.init,"aw",@progbits
.nv.global.init:
	.type		_$_str,@object
	.size		_$_str,(.L_0 - _$_str)
_$_str:
        /*0000*/ 	.byte	0x5f, 0x5f, 0x43, 0x55, 0x44, 0x41, 0x5f, 0x46, 0x54, 0x5a, 0x00
.L_0:


//--------------------- .nv.shared.attn_fwd       --------------------------
	.section	.nv.shared.attn_fwd,"aw",@nobits
	.sectionflags	@""
	.align	16
	.zero		1024


//--------------------- .nv.shared.reserved.0     --------------------------
	.section	.nv.shared.reserved.0,"aw",@nobits
	.weak		__nv_reservedSMEM_offset_0_alias
	.size		__nv_reservedSMEM_offset_0_alias, 0, 0
	.other		__nv_reservedSMEM_offset_0_alias,@"STO_CUDA_RESERVED_SHARED STV_DEFAULT"
__nv_reservedSMEM_offset_0_alias:
	.zero		0


//--------------------- .nv.constant0.attn_fwd    --------------------------
	.section	.nv.constant0.attn_fwd,"a",@progbits
	.sectionflags	@""
	.align	4
.nv.constant0.attn_fwd:
	.zero		664


//--------------------- SYMBOLS --------------------------

	.type		.nv.reservedSmem.offset0,@object
	.size		.nv.reservedSmem.offset0,0x4
